	.target	sm_100a

	.elftype	@"ET_EXEC"


//--------------------- .note.nv.tkinfo           --------------------------
	.section	.note.nv.tkinfo,"",@"SHT_NOTE"
	.sectionflags	@"SHF_NOTE_NV_TKINFO"
	.tkinfo
        /*0018*/ 	.word	0x00000002
        /*0030*/ 	.string	""
        /*0030*/ 	.string	"ptxas"
        /*0030*/ 	.string	"Cuda compilation tools, release 13.0, V13.0.88"
        /*0030*/ 	.string	"Build cuda_13.0.r13.0/compiler.36424714_0"
        /*0030*/ 	.string	"-arch sm_100a -m 64 "



//--------------------- .note.nv.cuinfo           --------------------------
	.section	.note.nv.cuinfo,"",@"SHT_NOTE"
	.sectionflags	@"SHF_NOTE_NV_CUINFO"
        /*0018*/ 	.short	0x0002
        /*001a*/ 	.short	0x0064
        /*001c*/ 	.short	0x0082
	.zero		2


//--------------------- .nv.info                  --------------------------
	.section	.nv.info,"",@"SHT_CUDA_INFO"
	.align	4


	//----- nvinfo : EIATTR_REGCOUNT
	.align		4
        /*0000*/ 	.byte	0x04, 0x2f
        /*0002*/ 	.short	(.L_29 - .L_28)
	.align		4
.L_28:
        /*0004*/ 	.word	index@(_ZN2at6native52_GLOBAL__N__ff984223_19_ForeachTernaryOp_cu_5285c63625multi_tensor_apply_kernelINS1_18TensorListMetadataILi4EEENS1_20TernaryOpListFunctorIdLi4ELi3ELi3EEEJNS0_11LerpFunctorIdEEEEEvT_T0_DpT1_)
        /*0008*/ 	.word	0x00000020


	//----- nvinfo : EIATTR_FRAME_SIZE
	.align		4
.L_29:
        /*000c*/ 	.byte	0x04, 0x11
        /*000e*/ 	.short	(.L_31 - .L_30)
	.align		4
.L_30:
        /*0010*/ 	.word	index@(_ZN2at6native52_GLOBAL__N__ff984223_19_ForeachTernaryOp_cu_5285c63625multi_tensor_apply_kernelINS1_18TensorListMetadataILi4EEENS1_20TernaryOpListFunctorIdLi4ELi3ELi3EEEJNS0_11LerpFunctorIdEEEEEvT_T0_DpT1_)
        /*0014*/ 	.word	0x00000000


	//----- nvinfo : EIATTR_REGCOUNT
	.align		4
.L_31:
        /*0018*/ 	.byte	0x04, 0x2f
        /*001a*/ 	.short	(.L_33 - .L_32)
	.align		4
.L_32:
        /*001c*/ 	.word	index@(_ZN2at6native52_GLOBAL__N__ff984223_19_ForeachTernaryOp_cu_5285c63625multi_tensor_apply_kernelINS1_18TensorListMetadataILi4EEENS1_20TernaryOpListFunctorIfLi4ELi3ELi3EEEJNS0_11LerpFunctorIfEEEEEvT_T0_DpT1_)
        /*0020*/ 	.word	0x00000020


	//----- nvinfo : EIATTR_FRAME_SIZE
	.align		4
.L_33:
        /*0024*/ 	.byte	0x04, 0x11
        /*0026*/ 	.short	(.L_35 - .L_34)
	.align		4
.L_34:
        /*0028*/ 	.word	index@(_ZN2at6native52_GLOBAL__N__ff984223_19_ForeachTernaryOp_cu_5285c63625multi_tensor_apply_kernelINS1_18TensorListMetadataILi4EEENS1_20TernaryOpListFunctorIfLi4ELi3ELi3EEEJNS0_11LerpFunctorIfEEEEEvT_T0_DpT1_)
        /*002c*/ 	.word	0x00000000


	//----- nvinfo : EIATTR_REGCOUNT
	.align		4
.L_35:
        /*0030*/ 	.byte	0x04, 0x2f
        /*0032*/ 	.short	(.L_37 - .L_36)
	.align		4
.L_36:
        /*0034*/ 	.word	index@(_ZN2at6native52_GLOBAL__N__ff984223_19_ForeachTernaryOp_cu_5285c63625multi_tensor_apply_kernelINS1_18TensorListMetadataILi4EEENS1_20TernaryOpListFunctorIN3c107complexIdEELi4ELi3ELi3EEEJNS0_11LerpFunctorIS8_EEEEEvT_T0_DpT1_)
        /*0038*/ 	.word	0x00000036


	//----- nvinfo : EIATTR_FRAME_SIZE
	.align		4
.L_37:
        /*003c*/ 	.byte	0x04, 0x11
        /*003e*/ 	.short	(.L_39 - .L_38)
	.align		4
.L_38:
        /*0040*/ 	.word	index@(_ZN2at6native52_GLOBAL__N__ff984223_19_ForeachTernaryOp_cu_5285c63625multi_tensor_apply_kernelINS1_18TensorListMetadataILi4EEENS1_20TernaryOpListFunctorIN3c107complexIdEELi4ELi3ELi3EEEJNS0_11LerpFunctorIS8_EEEEEvT_T0_DpT1_)
        /*0044*/ 	.word	0x00000000


	//----- nvinfo : EIATTR_REGCOUNT
	.align		4
.L_39:
        /*0048*/ 	.byte	0x04, 0x2f
        /*004a*/ 	.short	(.L_41 - .L_40)
	.align		4
.L_40:
        /*004c*/ 	.word	index@(_ZN2at6native52_GLOBAL__N__ff984223_19_ForeachTernaryOp_cu_5285c63625multi_tensor_apply_kernelINS1_18TensorListMetadataILi4EEENS1_20TernaryOpListFunctorIN3c107complexIfEELi4ELi3ELi3EEEJNS0_11LerpFunctorIS8_EEEEEvT_T0_DpT1_)
        /*0050*/ 	.word	0x00000020


	//----- nvinfo : EIATTR_FRAME_SIZE
	.align		4
.L_41:
        /*0054*/ 	.byte	0x04, 0x11
        /*0056*/ 	.short	(.L_43 - .L_42)
	.align		4
.L_42:
        /*0058*/ 	.word	index@(_ZN2at6native52_GLOBAL__N__ff984223_19_ForeachTernaryOp_cu_5285c63625multi_tensor_apply_kernelINS1_18TensorListMetadataILi4EEENS1_20TernaryOpListFunctorIN3c107complexIfEELi4ELi3ELi3EEEJNS0_11LerpFunctorIS8_EEEEEvT_T0_DpT1_)
        /*005c*/ 	.word	0x00000000


	//----- nvinfo : EIATTR_REGCOUNT
	.align		4
.L_43:
        /*0060*/ 	.byte	0x04, 0x2f
        /*0062*/ 	.short	(.L_45 - .L_44)
	.align		4
.L_44:
        /*0064*/ 	.word	index@(_ZN2at6native52_GLOBAL__N__ff984223_19_ForeachTernaryOp_cu_5285c63625multi_tensor_apply_kernelINS1_18TensorListMetadataILi4EEENS1_20TernaryOpListFunctorIN3c104HalfELi4ELi3ELi3EEEJNS0_11LerpFunctorIfEEEEEvT_T0_DpT1_)
        /*0068*/ 	.word	0x00000020


	//----- nvinfo : EIATTR_FRAME_SIZE
	.align		4
.L_45:
        /*006c*/ 	.byte	0x04, 0x11
        /*006e*/ 	.short	(.L_47 - .L_46)
	.align		4
.L_46:
        /*0070*/ 	.word	index@(_ZN2at6native52_GLOBAL__N__ff984223_19_ForeachTernaryOp_cu_5285c63625multi_tensor_apply_kernelINS1_18TensorListMetadataILi4EEENS1_20TernaryOpListFunctorIN3c104HalfELi4ELi3ELi3EEEJNS0_11LerpFunctorIfEEEEEvT_T0_DpT1_)
        /*0074*/ 	.word	0x00000000


	//----- nvinfo : EIATTR_REGCOUNT
	.align		4
.L_47:
        /*0078*/ 	.byte	0x04, 0x2f
        /*007a*/ 	.short	(.L_49 - .L_48)
	.align		4
.L_48:
        /*007c*/ 	.word	index@(_ZN2at6native52_GLOBAL__N__ff984223_19_ForeachTernaryOp_cu_5285c63625multi_tensor_apply_kernelINS1_18TensorListMetadataILi4EEENS1_20TernaryOpListFunctorIN3c108BFloat16ELi4ELi3ELi3EEEJNS0_11LerpFunctorIfEEEEEvT_T0_DpT1_)
        /*0080*/ 	.word	0x00000020


	//----- nvinfo : EIATTR_FRAME_SIZE
	.align		4
.L_49:
        /*0084*/ 	.byte	0x04, 0x11
        /*0086*/ 	.short	(.L_51 - .L_50)
	.align		4
.L_50:
        /*0088*/ 	.word	index@(_ZN2at6native52_GLOBAL__N__ff984223_19_ForeachTernaryOp_cu_5285c63625multi_tensor_apply_kernelINS1_18TensorListMetadataILi4EEENS1_20TernaryOpListFunctorIN3c108BFloat16ELi4ELi3ELi3EEEJNS0_11LerpFunctorIfEEEEEvT_T0_DpT1_)
        /*008c*/ 	.word	0x00000000


	//----- nvinfo : EIATTR_REGCOUNT
	.align		4
.L_51:
        /*0090*/ 	.byte	0x04, 0x2f
        /*0092*/ 	.short	(.L_53 - .L_52)
	.align		4
.L_52:
        /*0094*/ 	.word	index@(_ZN2at6native52_GLOBAL__N__ff984223_19_ForeachTernaryOp_cu_5285c63625multi_tensor_apply_kernelINS1_18TensorListMetadataILi3EEENS1_20TernaryOpListFunctorIdLi3ELi3ELi0EEEJNS0_11LerpFunctorIdEEEEEvT_T0_DpT1_)
        /*0098*/ 	.word	0x00000028


	//----- nvinfo : EIATTR_FRAME_SIZE
	.align		4
.L_53:
        /*009c*/ 	.byte	0x04, 0x11
        /*009e*/ 	.short	(.L_55 - .L_54)
	.align		4
.L_54:
        /*00a0*/ 	.word	index@(_ZN2at6native52_GLOBAL__N__ff984223_19_ForeachTernaryOp_cu_5285c63625multi_tensor_apply_kernelINS1_18TensorListMetadataILi3EEENS1_20TernaryOpListFunctorIdLi3ELi3ELi0EEEJNS0_11LerpFunctorIdEEEEEvT_T0_DpT1_)
        /*00a4*/ 	.word	0x00000000


	//----- nvinfo : EIATTR_REGCOUNT
	.align		4
.L_55:
        /*00a8*/ 	.byte	0x04, 0x2f
        /*00aa*/ 	.short	(.L_57 - .L_56)
	.align		4
.L_56:
        /*00ac*/ 	.word	index@(_ZN2at6native52_GLOBAL__N__ff984223_19_ForeachTernaryOp_cu_5285c63625multi_tensor_apply_kernelINS1_18TensorListMetadataILi3EEENS1_20TernaryOpListFunctorIfLi3ELi3ELi0EEEJNS0_11LerpFunctorIfEEEEEvT_T0_DpT1_)
        /*00b0*/ 	.word	0x00000020


	//----- nvinfo : EIATTR_FRAME_SIZE
	.align		4
.L_57:
        /*00b4*/ 	.byte	0x04, 0x11
        /*00b6*/ 	.short	(.L_59 - .L_58)
	.align		4
.L_58:
        /*00b8*/ 	.word	index@(_ZN2at6native52_GLOBAL__N__ff984223_19_ForeachTernaryOp_cu_5285c63625multi_tensor_apply_kernelINS1_18TensorListMetadataILi3EEENS1_20TernaryOpListFunctorIfLi3ELi3ELi0EEEJNS0_11LerpFunctorIfEEEEEvT_T0_DpT1_)
        /*00bc*/ 	.word	0x00000000


	//----- nvinfo : EIATTR_REGCOUNT
	.align		4
.L_59:
        /*00c0*/ 	.byte	0x04, 0x2f
        /*00c2*/ 	.short	(.L_61 - .L_60)
	.align		4
.L_60:
        /*00c4*/ 	.word	index@(_ZN2at6native52_GLOBAL__N__ff984223_19_ForeachTernaryOp_cu_5285c63625multi_tensor_apply_kernelINS1_18TensorListMetadataILi3EEENS1_20TernaryOpListFunctorIN3c107complexIdEELi3ELi3ELi0EEEJNS0_11LerpFunctorIS8_EEEEEvT_T0_DpT1_)
        /*00c8*/ 	.word	0x00000036


	//----- nvinfo : EIATTR_FRAME_SIZE
	.align		4
.L_61:
        /*00cc*/ 	.byte	0x04, 0x11
        /*00ce*/ 	.short	(.L_63 - .L_62)
	.align		4
.L_62:
        /*00d0*/ 	.word	index@(_ZN2at6native52_GLOBAL__N__ff984223_19_ForeachTernaryOp_cu_5285c63625multi_tensor_apply_kernelINS1_18TensorListMetadataILi3EEENS1_20TernaryOpListFunctorIN3c107complexIdEELi3ELi3ELi0EEEJNS0_11LerpFunctorIS8_EEEEEvT_T0_DpT1_)
        /*00d4*/ 	.word	0x00000000


	//----- nvinfo : EIATTR_REGCOUNT
	.align		4
.L_63:
        /*00d8*/ 	.byte	0x04, 0x2f
        /*00da*/ 	.short	(.L_65 - .L_64)
	.align		4
.L_64:
        /*00dc*/ 	.word	index@(_ZN2at6native52_GLOBAL__N__ff984223_19_ForeachTernaryOp_cu_5285c63625multi_tensor_apply_kernelINS1_18TensorListMetadataILi3EEENS1_20TernaryOpListFunctorIN3c107complexIfEELi3ELi3ELi0EEEJNS0_11LerpFunctorIS8_EEEEEvT_T0_DpT1_)
        /*00e0*/ 	.word	0x00000028


	//----- nvinfo : EIATTR_FRAME_SIZE
	.align		4
.L_65:
        /*00e4*/ 	.byte	0x04, 0x11
        /*00e6*/ 	.short	(.L_67 - .L_66)
	.align		4
.L_66:
        /*00e8*/ 	.word	index@(_ZN2at6native52_GLOBAL__N__ff984223_19_ForeachTernaryOp_cu_5285c63625multi_tensor_apply_kernelINS1_18TensorListMetadataILi3EEENS1_20TernaryOpListFunctorIN3c107complexIfEELi3ELi3ELi0EEEJNS0_11LerpFunctorIS8_EEEEEvT_T0_DpT1_)
        /*00ec*/ 	.word	0x00000000


	//----- nvinfo : EIATTR_REGCOUNT
	.align		4
.L_67:
        /*00f0*/ 	.byte	0x04, 0x2f
        /*00f2*/ 	.short	(.L_69 - .L_68)
	.align		4
.L_68:
        /*00f4*/ 	.word	index@(_ZN2at6native52_GLOBAL__N__ff984223_19_ForeachTernaryOp_cu_5285c63625multi_tensor_apply_kernelINS1_18TensorListMetadataILi3EEENS1_20TernaryOpListFunctorIN3c104HalfELi3ELi3ELi0EEEJNS0_11LerpFunctorIfEEEEEvT_T0_DpT1_)
        /*00f8*/ 	.word	0x00000020


	//----- nvinfo : EIATTR_FRAME_SIZE
	.align		4
.L_69:
        /*00fc*/ 	.byte	0x04, 0x11
        /*00fe*/ 	.short	(.L_71 - .L_70)
	.align		4
.L_70:
        /*0100*/ 	.word	index@(_ZN2at6native52_GLOBAL__N__ff984223_19_ForeachTernaryOp_cu_5285c63625multi_tensor_apply_kernelINS1_18TensorListMetadataILi3EEENS1_20TernaryOpListFunctorIN3c104HalfELi3ELi3ELi0EEEJNS0_11LerpFunctorIfEEEEEvT_T0_DpT1_)
        /*0104*/ 	.word	0x00000000


	//----- nvinfo : EIATTR_REGCOUNT
	.align		4
.L_71:
        /*0108*/ 	.byte	0x04, 0x2f
        /*010a*/ 	.short	(.L_73 - .L_72)
	.align		4
.L_72:
        /*010c*/ 	.word	index@(_ZN2at6native52_GLOBAL__N__ff984223_19_ForeachTernaryOp_cu_5285c63625multi_tensor_apply_kernelINS1_18TensorListMetadataILi3EEENS1_20TernaryOpListFunctorIN3c108BFloat16ELi3ELi3ELi0EEEJNS0_11LerpFunctorIfEEEEEvT_T0_DpT1_)
        /*0110*/ 	.word	0x00000020


	//----- nvinfo : EIATTR_FRAME_SIZE
	.align		4
.L_73:
        /*0114*/ 	.byte	0x04, 0x11
        /*0116*/ 	.short	(.L_75 - .L_74)
	.align		4
.L_74:
        /*0118*/ 	.word	index@(_ZN2at6native52_GLOBAL__N__ff984223_19_ForeachTernaryOp_cu_5285c63625multi_tensor_apply_kernelINS1_18TensorListMetadataILi3EEENS1_20TernaryOpListFunctorIN3c108BFloat16ELi3ELi3ELi0EEEJNS0_11LerpFunctorIfEEEEEvT_T0_DpT1_)
        /*011c*/ 	.word	0x00000000


	//----- nvinfo : EIATTR_REGCOUNT
	.align		4
.L_75:
        /*0120*/ 	.byte	0x04, 0x2f
        /*0122*/ 	.short	(.L_77 - .L_76)
	.align		4
.L_76:
        /*0124*/ 	.word	index@(_ZN2at6native52_GLOBAL__N__ff984223_19_ForeachTernaryOp_cu_5285c63625multi_tensor_apply_kernelINS1_18TensorListMetadataILi3EEENS1_22TernaryOpScalarFunctorIdLi3ELi2ELi2EEEJNS0_11LerpFunctorIdEEdEEEvT_T0_DpT1_)
        /*0128*/ 	.word	0x00000020


	//----- nvinfo : EIATTR_FRAME_SIZE
	.align		4
.L_77:
        /*012c*/ 	.byte	0x04, 0x11
        /*012e*/ 	.short	(.L_79 - .L_78)
	.align		4
.L_78:
        /*0130*/ 	.word	index@(_ZN2at6native52_GLOBAL__N__ff984223_19_ForeachTernaryOp_cu_5285c63625multi_tensor_apply_kernelINS1_18TensorListMetadataILi3EEENS1_22TernaryOpScalarFunctorIdLi3ELi2ELi2EEEJNS0_11LerpFunctorIdEEdEEEvT_T0_DpT1_)
        /*0134*/ 	.word	0x00000000


	//----- nvinfo : EIATTR_REGCOUNT
	.align		4
.L_79:
        /*0138*/ 	.byte	0x04, 0x2f
        /*013a*/ 	.short	(.L_81 - .L_80)
	.align		4
.L_80:
        /*013c*/ 	.word	index@(_ZN2at6native52_GLOBAL__N__ff984223_19_ForeachTernaryOp_cu_5285c63625multi_tensor_apply_kernelINS1_18TensorListMetadataILi3EEENS1_22TernaryOpScalarFunctorIfLi3ELi2ELi2EEEJNS0_11LerpFunctorIfEEfEEEvT_T0_DpT1_)
        /*0140*/ 	.word	0x0000001f


	//----- nvinfo : EIATTR_FRAME_SIZE
	.align		4
.L_81:
        /*0144*/ 	.byte	0x04, 0x11
        /*0146*/ 	.short	(.L_83 - .L_82)
	.align		4
.L_82:
        /*0148*/ 	.word	index@(_ZN2at6native52_GLOBAL__N__ff984223_19_ForeachTernaryOp_cu_5285c63625multi_tensor_apply_kernelINS1_18TensorListMetadataILi3EEENS1_22TernaryOpScalarFunctorIfLi3ELi2ELi2EEEJNS0_11LerpFunctorIfEEfEEEvT_T0_DpT1_)
        /*014c*/ 	.word	0x00000000


	//----- nvinfo : EIATTR_REGCOUNT
	.align		4
.L_83:
        /*0150*/ 	.byte	0x04, 0x2f
        /*0152*/ 	.short	(.L_85 - .L_84)
	.align		4
.L_84:
        /*0154*/ 	.word	index@(_ZN2at6native52_GLOBAL__N__ff984223_19_ForeachTernaryOp_cu_5285c63625multi_tensor_apply_kernelINS1_18TensorListMetadataILi3EEENS1_22TernaryOpScalarFunctorIN3c107complexIdEELi3ELi2ELi2EEEJNS0_11LerpFunctorIS8_EES8_EEEvT_T0_DpT1_)
        /*0158*/ 	.word	0x00000036


	//----- nvinfo : EIATTR_FRAME_SIZE
	.align		4
.L_85:
        /*015c*/ 	.byte	0x04, 0x11
        /*015e*/ 	.short	(.L_87 - .L_86)
	.align		4
.L_86:
        /*0160*/ 	.word	index@(_ZN2at6native52_GLOBAL__N__ff984223_19_ForeachTernaryOp_cu_5285c63625multi_tensor_apply_kernelINS1_18TensorListMetadataILi3EEENS1_22TernaryOpScalarFunctorIN3c107complexIdEELi3ELi2ELi2EEEJNS0_11LerpFunctorIS8_EES8_EEEvT_T0_DpT1_)
        /*0164*/ 	.word	0x00000000


	//----- nvinfo : EIATTR_REGCOUNT
	.align		4
.L_87:
        /*0168*/ 	.byte	0x04, 0x2f
        /*016a*/ 	.short	(.L_89 - .L_88)
	.align		4
.L_88:
        /*016c*/ 	.word	index@(_ZN2at6native52_GLOBAL__N__ff984223_19_ForeachTernaryOp_cu_5285c63625multi_tensor_apply_kernelINS1_18TensorListMetadataILi3EEENS1_22TernaryOpScalarFunctorIN3c107complexIfEELi3ELi2ELi2EEEJNS0_11LerpFunctorIS8_EES8_EEEvT_T0_DpT1_)
        /*0170*/ 	.word	0x00000020


	//----- nvinfo : EIATTR_FRAME_SIZE
	.align		4
.L_89:
        /*0174*/ 	.byte	0x04, 0x11
        /*0176*/ 	.short	(.L_91 - .L_90)
	.align		4
.L_90:
        /*0178*/ 	.word	index@(_ZN2at6native52_GLOBAL__N__ff984223_19_ForeachTernaryOp_cu_5285c63625multi_tensor_apply_kernelINS1_18TensorListMetadataILi3EEENS1_22TernaryOpScalarFunctorIN3c107complexIfEELi3ELi2ELi2EEEJNS0_11LerpFunctorIS8_EES8_EEEvT_T0_DpT1_)
        /*017c*/ 	.word	0x00000000


	//----- nvinfo : EIATTR_REGCOUNT
	.align		4
.L_91:
        /*0180*/ 	.byte	0x04, 0x2f
        /*0182*/ 	.short	(.L_93 - .L_92)
	.align		4
.L_92:
        /*0184*/ 	.word	index@(_ZN2at6native52_GLOBAL__N__ff984223_19_ForeachTernaryOp_cu_5285c63625multi_tensor_apply_kernelINS1_18TensorListMetadataILi3EEENS1_22TernaryOpScalarFunctorIN3c104HalfELi3ELi2ELi2EEEJNS0_11LerpFunctorIfEEfEEEvT_T0_DpT1_)
        /*0188*/ 	.word	0x00000020


	//----- nvinfo : EIATTR_FRAME_SIZE
	.align		4
.L_93:
        /*018c*/ 	.byte	0x04, 0x11
        /*018e*/ 	.short	(.L_95 - .L_94)
	.align		4
.L_94:
        /*0190*/ 	.word	index@(_ZN2at6native52_GLOBAL__N__ff984223_19_ForeachTernaryOp_cu_5285c63625multi_tensor_apply_kernelINS1_18TensorListMetadataILi3EEENS1_22TernaryOpScalarFunctorIN3c104HalfELi3ELi2ELi2EEEJNS0_11LerpFunctorIfEEfEEEvT_T0_DpT1_)
        /*0194*/ 	.word	0x00000000


	//----- nvinfo : EIATTR_REGCOUNT
	.align		4
.L_95:
        /*0198*/ 	.byte	0x04, 0x2f
        /*019a*/ 	.short	(.L_97 - .L_96)
	.align		4
.L_96:
        /*019c*/ 	.word	index@(_ZN2at6native52_GLOBAL__N__ff984223_19_ForeachTernaryOp_cu_5285c63625multi_tensor_apply_kernelINS1_18TensorListMetadataILi3EEENS1_22TernaryOpScalarFunctorIN3c108BFloat16ELi3ELi2ELi2EEEJNS0_11LerpFunctorIfEEfEEEvT_T0_DpT1_)
        /*01a0*/ 	.word	0x00000020


	//----- nvinfo : EIATTR_FRAME_SIZE
	.align		4
.L_97:
        /*01a4*/ 	.byte	0x04, 0x11
        /*01a6*/ 	.short	(.L_99 - .L_98)
	.align		4
.L_98:
        /*01a8*/ 	.word	index@(_ZN2at6native52_GLOBAL__N__ff984223_19_ForeachTernaryOp_cu_5285c63625multi_tensor_apply_kernelINS1_18TensorListMetadataILi3EEENS1_22TernaryOpScalarFunctorIN3c108BFloat16ELi3ELi2ELi2EEEJNS0_11LerpFunctorIfEEfEEEvT_T0_DpT1_)
        /*01ac*/ 	.word	0x00000000


	//----- nvinfo : EIATTR_REGCOUNT
	.align		4
.L_99:
        /*01b0*/ 	.byte	0x04, 0x2f
        /*01b2*/ 	.short	(.L_101 - .L_100)
	.align		4
.L_100:
        /*01b4*/ 	.word	index@(_ZN2at6native52_GLOBAL__N__ff984223_19_ForeachTernaryOp_cu_5285c63625multi_tensor_apply_kernelINS1_18TensorListMetadataILi2EEENS1_22TernaryOpScalarFunctorIdLi2ELi2ELi0EEEJNS0_11LerpFunctorIdEEdEEEvT_T0_DpT1_)
        /*01b8*/ 	.word	0x00000020


	//----- nvinfo : EIATTR_FRAME_SIZE
	.align		4
.L_101:
        /*01bc*/ 	.byte	0x04, 0x11
        /*01be*/ 	.short	(.L_103 - .L_102)
	.align		4
.L_102:
        /*01c0*/ 	.word	index@(_ZN2at6native52_GLOBAL__N__ff984223_19_ForeachTernaryOp_cu_5285c63625multi_tensor_apply_kernelINS1_18TensorListMetadataILi2EEENS1_22TernaryOpScalarFunctorIdLi2ELi2ELi0EEEJNS0_11LerpFunctorIdEEdEEEvT_T0_DpT1_)
        /*01c4*/ 	.word	0x00000000


	//----- nvinfo : EIATTR_REGCOUNT
	.align		4
.L_103:
        /*01c8*/ 	.byte	0x04, 0x2f
        /*01ca*/ 	.short	(.L_105 - .L_104)
	.align		4
.L_104:
        /*01cc*/ 	.word	index@(_ZN2at6native52_GLOBAL__N__ff984223_19_ForeachTernaryOp_cu_5285c63625multi_tensor_apply_kernelINS1_18TensorListMetadataILi2EEENS1_22TernaryOpScalarFunctorIfLi2ELi2ELi0EEEJNS0_11LerpFunctorIfEEfEEEvT_T0_DpT1_)
        /*01d0*/ 	.word	0x0000001e


	//----- nvinfo : EIATTR_FRAME_SIZE
	.align		4
.L_105:
        /*01d4*/ 	.byte	0x04, 0x11
        /*01d6*/ 	.short	(.L_107 - .L_106)
	.align		4
.L_106:
        /*01d8*/ 	.word	index@(_ZN2at6native52_GLOBAL__N__ff984223_19_ForeachTernaryOp_cu_5285c63625multi_tensor_apply_kernelINS1_18TensorListMetadataILi2EEENS1_22TernaryOpScalarFunctorIfLi2ELi2ELi0EEEJNS0_11LerpFunctorIfEEfEEEvT_T0_DpT1_)
        /*01dc*/ 	.word	0x00000000


	//----- nvinfo : EIATTR_REGCOUNT
	.align		4
.L_107:
        /*01e0*/ 	.byte	0x04, 0x2f
        /*01e2*/ 	.short	(.L_109 - .L_108)
	.align		4
.L_108:
        /*01e4*/ 	.word	index@(_ZN2at6native52_GLOBAL__N__ff984223_19_ForeachTernaryOp_cu_5285c63625multi_tensor_apply_kernelINS1_18TensorListMetadataILi2EEENS1_22TernaryOpScalarFunctorIN3c107complexIdEELi2ELi2ELi0EEEJNS0_11LerpFunctorIS8_EES8_EEEvT_T0_DpT1_)
        /*01e8*/ 	.word	0x00000034


	//----- nvinfo : EIATTR_FRAME_SIZE
	.align		4
.L_109:
        /*01ec*/ 	.byte	0x04, 0x11
        /*01ee*/ 	.short	(.L_111 - .L_110)
	.align		4
.L_110:
        /*01f0*/ 	.word	index@(_ZN2at6native52_GLOBAL__N__ff984223_19_ForeachTernaryOp_cu_5285c63625multi_tensor_apply_kernelINS1_18TensorListMetadataILi2EEENS1_22TernaryOpScalarFunctorIN3c107complexIdEELi2ELi2ELi0EEEJNS0_11LerpFunctorIS8_EES8_EEEvT_T0_DpT1_)
        /*01f4*/ 	.word	0x00000000


	//----- nvinfo : EIATTR_REGCOUNT
	.align		4
.L_111:
        /*01f8*/ 	.byte	0x04, 0x2f
        /*01fa*/ 	.short	(.L_113 - .L_112)
	.align		4
.L_112:
        /*01fc*/ 	.word	index@(_ZN2at6native52_GLOBAL__N__ff984223_19_ForeachTernaryOp_cu_5285c63625multi_tensor_apply_kernelINS1_18TensorListMetadataILi2EEENS1_22TernaryOpScalarFunctorIN3c107complexIfEELi2ELi2ELi0EEEJNS0_11LerpFunctorIS8_EES8_EEEvT_T0_DpT1_)
        /*0200*/ 	.word	0x00000020


	//----- nvinfo : EIATTR_FRAME_SIZE
	.align		4
.L_113:
        /*0204*/ 	.byte	0x04, 0x11
        /*0206*/ 	.short	(.L_115 - .L_114)
	.align		4
.L_114:
        /*0208*/ 	.word	index@(_ZN2at6native52_GLOBAL__N__ff984223_19_ForeachTernaryOp_cu_5285c63625multi_tensor_apply_kernelINS1_18TensorListMetadataILi2EEENS1_22TernaryOpScalarFunctorIN3c107complexIfEELi2ELi2ELi0EEEJNS0_11LerpFunctorIS8_EES8_EEEvT_T0_DpT1_)
        /*020c*/ 	.word	0x00000000


	//----- nvinfo : EIATTR_REGCOUNT
	.align		4
.L_115:
        /*0210*/ 	.byte	0x04, 0x2f
        /*0212*/ 	.short	(.L_117 - .L_116)
	.align		4
.L_116:
        /*0214*/ 	.word	index@(_ZN2at6native52_GLOBAL__N__ff984223_19_ForeachTernaryOp_cu_5285c63625multi_tensor_apply_kernelINS1_18TensorListMetadataILi2EEENS1_22TernaryOpScalarFunctorIN3c104HalfELi2ELi2ELi0EEEJNS0_11LerpFunctorIfEEfEEEvT_T0_DpT1_)
        /*0218*/ 	.word	0x00000020


	//----- nvinfo : EIATTR_FRAME_SIZE
	.align		4
.L_117:
        /*021c*/ 	.byte	0x04, 0x11
        /*021e*/ 	.short	(.L_119 - .L_118)
	.align		4
.L_118:
        /*0220*/ 	.word	index@(_ZN2at6native52_GLOBAL__N__ff984223_19_ForeachTernaryOp_cu_5285c63625multi_tensor_apply_kernelINS1_18TensorListMetadataILi2EEENS1_22TernaryOpScalarFunctorIN3c104HalfELi2ELi2ELi0EEEJNS0_11LerpFunctorIfEEfEEEvT_T0_DpT1_)
        /*0224*/ 	.word	0x00000000


	//----- nvinfo : EIATTR_REGCOUNT
	.align		4
.L_119:
        /*0228*/ 	.byte	0x04, 0x2f
        /*022a*/ 	.short	(.L_121 - .L_120)
	.align		4
.L_120:
        /*022c*/ 	.word	index@(_ZN2at6native52_GLOBAL__N__ff984223_19_ForeachTernaryOp_cu_5285c63625multi_tensor_apply_kernelINS1_18TensorListMetadataILi2EEENS1_22TernaryOpScalarFunctorIN3c108BFloat16ELi2ELi2ELi0EEEJNS0_11LerpFunctorIfEEfEEEvT_T0_DpT1_)
        /*0230*/ 	.word	0x00000020


	//----- nvinfo : EIATTR_FRAME_SIZE
	.align		4
.L_121:
        /*0234*/ 	.byte	0x04, 0x11
        /*0236*/ 	.short	(.L_123 - .L_122)
	.align		4
.L_122:
        /*0238*/ 	.word	index@(_ZN2at6native52_GLOBAL__N__ff984223_19_ForeachTernaryOp_cu_5285c63625multi_tensor_apply_kernelINS1_18TensorListMetadataILi2EEENS1_22TernaryOpScalarFunctorIN3c108BFloat16ELi2ELi2ELi0EEEJNS0_11LerpFunctorIfEEfEEEvT_T0_DpT1_)
        /*023c*/ 	.word	0x00000000


	//----- nvinfo : EIATTR_REGCOUNT
	.align		4
.L_123:
        /*0240*/ 	.byte	0x04, 0x2f
        /*0242*/ 	.short	(.L_125 - .L_124)
	.align		4
.L_124:
        /*0244*/ 	.word	index@(_ZN2at6native52_GLOBAL__N__ff984223_19_ForeachTernaryOp_cu_5285c63625multi_tensor_apply_kernelINS1_28TensorListScalarListMetadataIdLi3EEENS1_26TernaryOpScalarListFunctorIdLi3ELi2ELi2EEEJNS0_11LerpFunctorIdEEEEEvT_T0_DpT1_)
        /*0248*/ 	.word	0x00000020


	//----- nvinfo : EIATTR_FRAME_SIZE
	.align		4
.L_125:
        /*024c*/ 	.byte	0x04, 0x11
        /*024e*/ 	.short	(.L_127 - .L_126)
	.align		4
.L_126:
        /*0250*/ 	.word	index@(_ZN2at6native52_GLOBAL__N__ff984223_19_ForeachTernaryOp_cu_5285c63625multi_tensor_apply_kernelINS1_28TensorListScalarListMetadataIdLi3EEENS1_26TernaryOpScalarListFunctorIdLi3ELi2ELi2EEEJNS0_11LerpFunctorIdEEEEEvT_T0_DpT1_)
        /*0254*/ 	.word	0x00000000


	//----- nvinfo : EIATTR_REGCOUNT
	.align		4
.L_127:
        /*0258*/ 	.byte	0x04, 0x2f
        /*025a*/ 	.short	(.L_129 - .L_128)
	.align		4
.L_128:
        /*025c*/ 	.word	index@(_ZN2at6native52_GLOBAL__N__ff984223_19_ForeachTernaryOp_cu_5285c63625multi_tensor_apply_kernelINS1_28TensorListScalarListMetadataIfLi3EEENS1_26TernaryOpScalarListFunctorIfLi3ELi2ELi2EEEJNS0_11LerpFunctorIfEEEEEvT_T0_DpT1_)
        /*0260*/ 	.word	0x0000001f


	//----- nvinfo : EIATTR_FRAME_SIZE
	.align		4
.L_129:
        /*0264*/ 	.byte	0x04, 0x11
        /*0266*/ 	.short	(.L_131 - .L_130)
	.align		4
.L_130:
        /*0268*/ 	.word	index@(_ZN2at6native52_GLOBAL__N__ff984223_19_ForeachTernaryOp_cu_5285c63625multi_tensor_apply_kernelINS1_28TensorListScalarListMetadataIfLi3EEENS1_26TernaryOpScalarListFunctorIfLi3ELi2ELi2EEEJNS0_11LerpFunctorIfEEEEEvT_T0_DpT1_)
        /*026c*/ 	.word	0x00000000


	//----- nvinfo : EIATTR_REGCOUNT
	.align		4
.L_131:
        /*0270*/ 	.byte	0x04, 0x2f
        /*0272*/ 	.short	(.L_133 - .L_132)
	.align		4
.L_132:
        /*0274*/ 	.word	index@(_ZN2at6native52_GLOBAL__N__ff984223_19_ForeachTernaryOp_cu_5285c63625multi_tensor_apply_kernelINS1_28TensorListScalarListMetadataIN3c107complexIdEELi3EEENS1_26TernaryOpScalarListFunctorIS6_Li3ELi2ELi2EEEJNS0_11LerpFunctorIS6_EEEEEvT_T0_DpT1_)
        /*0278*/ 	.word	0x00000038


	//----- nvinfo : EIATTR_FRAME_SIZE
	.align		4
.L_133:
        /*027c*/ 	.byte	0x04, 0x11
        /*027e*/ 	.short	(.L_135 - .L_134)
	.align		4
.L_134:
        /*0280*/ 	.word	index@(_ZN2at6native52_GLOBAL__N__ff984223_19_ForeachTernaryOp_cu_5285c63625multi_tensor_apply_kernelINS1_28TensorListScalarListMetadataIN3c107complexIdEELi3EEENS1_26TernaryOpScalarListFunctorIS6_Li3ELi2ELi2EEEJNS0_11LerpFunctorIS6_EEEEEvT_T0_DpT1_)
        /*0284*/ 	.word	0x00000000


	//----- nvinfo : EIATTR_REGCOUNT
	.align		4
.L_135:
        /*0288*/ 	.byte	0x04, 0x2f
        /*028a*/ 	.short	(.L_137 - .L_136)
	.align		4
.L_136:
        /*028c*/ 	.word	index@(_ZN2at6native52_GLOBAL__N__ff984223_19_ForeachTernaryOp_cu_5285c63625multi_tensor_apply_kernelINS1_28TensorListScalarListMetadataIN3c107complexIfEELi3EEENS1_26TernaryOpScalarListFunctorIS6_Li3ELi2ELi2EEEJNS0_11LerpFunctorIS6_EEEEEvT_T0_DpT1_)
        /*0290*/ 	.word	0x00000020


	//----- nvinfo : EIATTR_FRAME_SIZE
	.align		4
.L_137:
        /*0294*/ 	.byte	0x04, 0x11
        /*0296*/ 	.short	(.L_139 - .L_138)
	.align		4
.L_138:
        /*0298*/ 	.word	index@(_ZN2at6native52_GLOBAL__N__ff984223_19_ForeachTernaryOp_cu_5285c63625multi_tensor_apply_kernelINS1_28TensorListScalarListMetadataIN3c107complexIfEELi3EEENS1_26TernaryOpScalarListFunctorIS6_Li3ELi2ELi2EEEJNS0_11LerpFunctorIS6_EEEEEvT_T0_DpT1_)
        /*029c*/ 	.word	0x00000000


	//----- nvinfo : EIATTR_REGCOUNT
	.align		4
.L_139:
        /*02a0*/ 	.byte	0x04, 0x2f
        /*02a2*/ 	.short	(.L_141 - .L_140)
	.align		4
.L_140:
        /*02a4*/ 	.word	index@(_ZN2at6native52_GLOBAL__N__ff984223_19_ForeachTernaryOp_cu_5285c63625multi_tensor_apply_kernelINS1_28TensorListScalarListMetadataIfLi3EEENS1_26TernaryOpScalarListFunctorIN3c104HalfELi3ELi2ELi2EEEJNS0_11LerpFunctorIfEEEEEvT_T0_DpT1_)
        /*02a8*/ 	.word	0x0000001f


	//----- nvinfo : EIATTR_FRAME_SIZE
	.align		4
.L_141:
        /*02ac*/ 	.byte	0x04, 0x11
        /*02ae*/ 	.short	(.L_143 - .L_142)
	.align		4
.L_142:
        /*02b0*/ 	.word	index@(_ZN2at6native52_GLOBAL__N__ff984223_19_ForeachTernaryOp_cu_5285c63625multi_tensor_apply_kernelINS1_28TensorListScalarListMetadataIfLi3EEENS1_26TernaryOpScalarListFunctorIN3c104HalfELi3ELi2ELi2EEEJNS0_11LerpFunctorIfEEEEEvT_T0_DpT1_)
        /*02b4*/ 	.word	0x00000000


	//----- nvinfo : EIATTR_REGCOUNT
	.align		4
.L_143:
        /*02b8*/ 	.byte	0x04, 0x2f
        /*02ba*/ 	.short	(.L_145 - .L_144)
	.align		4
.L_144:
        /*02bc*/ 	.word	index@(_ZN2at6native52_GLOBAL__N__ff984223_19_ForeachTernaryOp_cu_5285c63625multi_tensor_apply_kernelINS1_28TensorListScalarListMetadataIfLi3EEENS1_26TernaryOpScalarListFunctorIN3c108BFloat16ELi3ELi2ELi2EEEJNS0_11LerpFunctorIfEEEEEvT_T0_DpT1_)
        /*02c0*/ 	.word	0x0000001f


	//----- nvinfo : EIATTR_FRAME_SIZE
	.align		4
.L_145:
        /*02c4*/ 	.byte	0x04, 0x11
        /*02c6*/ 	.short	(.L_147 - .L_146)
	.align		4
.L_146:
        /*02c8*/ 	.word	index@(_ZN2at6native52_GLOBAL__N__ff984223_19_ForeachTernaryOp_cu_5285c63625multi_tensor_apply_kernelINS1_28TensorListScalarListMetadataIfLi3EEENS1_26TernaryOpScalarListFunctorIN3c108BFloat16ELi3ELi2ELi2EEEJNS0_11LerpFunctorIfEEEEEvT_T0_DpT1_)
        /*02cc*/ 	.word	0x00000000


	//----- nvinfo : EIATTR_REGCOUNT
	.align		4
.L_147:
        /*02d0*/ 	.byte	0x04, 0x2f
        /*02d2*/ 	.short	(.L_149 - .L_148)
	.align		4
.L_148:
        /*02d4*/ 	.word	index@(_ZN2at6native52_GLOBAL__N__ff984223_19_ForeachTernaryOp_cu_5285c63625multi_tensor_apply_kernelINS1_28TensorListScalarListMetadataIdLi2EEENS1_26TernaryOpScalarListFunctorIdLi2ELi2ELi0EEEJNS0_11LerpFunctorIdEEEEEvT_T0_DpT1_)
        /*02d8*/ 	.word	0x00000020


	//----- nvinfo : EIATTR_FRAME_SIZE
	.align		4
.L_149:
        /*02dc*/ 	.byte	0x04, 0x11
        /*02de*/ 	.short	(.L_151 - .L_150)
	.align		4
.L_150:
        /*02e0*/ 	.word	index@(_ZN2at6native52_GLOBAL__N__ff984223_19_ForeachTernaryOp_cu_5285c63625multi_tensor_apply_kernelINS1_28TensorListScalarListMetadataIdLi2EEENS1_26TernaryOpScalarListFunctorIdLi2ELi2ELi0EEEJNS0_11LerpFunctorIdEEEEEvT_T0_DpT1_)
        /*02e4*/ 	.word	0x00000000


	//----- nvinfo : EIATTR_REGCOUNT
	.align		4
.L_151:
        /*02e8*/ 	.byte	0x04, 0x2f
        /*02ea*/ 	.short	(.L_153 - .L_152)
	.align		4
.L_152:
        /*02ec*/ 	.word	index@(_ZN2at6native52_GLOBAL__N__ff984223_19_ForeachTernaryOp_cu_5285c63625multi_tensor_apply_kernelINS1_28TensorListScalarListMetadataIfLi2EEENS1_26TernaryOpScalarListFunctorIfLi2ELi2ELi0EEEJNS0_11LerpFunctorIfEEEEEvT_T0_DpT1_)
        /*02f0*/ 	.word	0x00000020


	//----- nvinfo : EIATTR_FRAME_SIZE
	.align		4
.L_153:
        /*02f4*/ 	.byte	0x04, 0x11
        /*02f6*/ 	.short	(.L_155 - .L_154)
	.align		4
.L_154:
        /*02f8*/ 	.word	index@(_ZN2at6native52_GLOBAL__N__ff984223_19_ForeachTernaryOp_cu_5285c63625multi_tensor_apply_kernelINS1_28TensorListScalarListMetadataIfLi2EEENS1_26TernaryOpScalarListFunctorIfLi2ELi2ELi0EEEJNS0_11LerpFunctorIfEEEEEvT_T0_DpT1_)
        /*02fc*/ 	.word	0x00000000


	//----- nvinfo : EIATTR_REGCOUNT
	.align		4
.L_155:
        /*0300*/ 	.byte	0x04, 0x2f
        /*0302*/ 	.short	(.L_157 - .L_156)
	.align		4
.L_156:
        /*0304*/ 	.word	index@(_ZN2at6native52_GLOBAL__N__ff984223_19_ForeachTernaryOp_cu_5285c63625multi_tensor_apply_kernelINS1_28TensorListScalarListMetadataIN3c107complexIdEELi2EEENS1_26TernaryOpScalarListFunctorIS6_Li2ELi2ELi0EEEJNS0_11LerpFunctorIS6_EEEEEvT_T0_DpT1_)
        /*0308*/ 	.word	0x00000034


	//----- nvinfo : EIATTR_FRAME_SIZE
	.align		4
.L_157:
        /*030c*/ 	.byte	0x04, 0x11
        /*030e*/ 	.short	(.L_159 - .L_158)
	.align		4
.L_158:
        /*0310*/ 	.word	index@(_ZN2at6native52_GLOBAL__N__ff984223_19_ForeachTernaryOp_cu_5285c63625multi_tensor_apply_kernelINS1_28TensorListScalarListMetadataIN3c107complexIdEELi2EEENS1_26TernaryOpScalarListFunctorIS6_Li2ELi2ELi0EEEJNS0_11LerpFunctorIS6_EEEEEvT_T0_DpT1_)
        /*0314*/ 	.word	0x00000000


	//----- nvinfo : EIATTR_REGCOUNT
	.align		4
.L_159:
        /*0318*/ 	.byte	0x04, 0x2f
        /*031a*/ 	.short	(.L_161 - .L_160)
	.align		4
.L_160:
        /*031c*/ 	.word	index@(_ZN2at6native52_GLOBAL__N__ff984223_19_ForeachTernaryOp_cu_5285c63625multi_tensor_apply_kernelINS1_28TensorListScalarListMetadataIN3c107complexIfEELi2EEENS1_26TernaryOpScalarListFunctorIS6_Li2ELi2ELi0EEEJNS0_11LerpFunctorIS6_EEEEEvT_T0_DpT1_)
        /*0320*/ 	.word	0x00000020


	//----- nvinfo : EIATTR_FRAME_SIZE
	.align		4
.L_161:
        /*0324*/ 	.byte	0x04, 0x11
        /*0326*/ 	.short	(.L_163 - .L_162)
	.align		4
.L_162:
        /*0328*/ 	.word	index@(_ZN2at6native52_GLOBAL__N__ff984223_19_ForeachTernaryOp_cu_5285c63625multi_tensor_apply_kernelINS1_28TensorListScalarListMetadataIN3c107complexIfEELi2EEENS1_26TernaryOpScalarListFunctorIS6_Li2ELi2ELi0EEEJNS0_11LerpFunctorIS6_EEEEEvT_T0_DpT1_)
        /*032c*/ 	.word	0x00000000


	//----- nvinfo : EIATTR_REGCOUNT
	.align		4
.L_163:
        /*0330*/ 	.byte	0x04, 0x2f
        /*0332*/ 	.short	(.L_165 - .L_164)
	.align		4
.L_164:
        /*0334*/ 	.word	index@(_ZN2at6native52_GLOBAL__N__ff984223_19_ForeachTernaryOp_cu_5285c63625multi_tensor_apply_kernelINS1_28TensorListScalarListMetadataIfLi2EEENS1_26TernaryOpScalarListFunctorIN3c104HalfELi2ELi2ELi0EEEJNS0_11LerpFunctorIfEEEEEvT_T0_DpT1_)
        /*0338*/ 	.word	0x0000001e


	//----- nvinfo : EIATTR_FRAME_SIZE
	.align		4
.L_165:
        /*033c*/ 	.byte	0x04, 0x11
        /*033e*/ 	.short	(.L_167 - .L_166)
	.align		4
.L_166:
        /*0340*/ 	.word	index@(_ZN2at6native52_GLOBAL__N__ff984223_19_ForeachTernaryOp_cu_5285c63625multi_tensor_apply_kernelINS1_28TensorListScalarListMetadataIfLi2EEENS1_26TernaryOpScalarListFunctorIN3c104HalfELi2ELi2ELi0EEEJNS0_11LerpFunctorIfEEEEEvT_T0_DpT1_)
        /*0344*/ 	.word	0x00000000


	//----- nvinfo : EIATTR_REGCOUNT
	.align		4
.L_167:
        /*0348*/ 	.byte	0x04, 0x2f
        /*034a*/ 	.short	(.L_169 - .L_168)
	.align		4
.L_168:
        /*034c*/ 	.word	index@(_ZN2at6native52_GLOBAL__N__ff984223_19_ForeachTernaryOp_cu_5285c63625multi_tensor_apply_kernelINS1_28TensorListScalarListMetadataIfLi2EEENS1_26TernaryOpScalarListFunctorIN3c108BFloat16ELi2ELi2ELi0EEEJNS0_11LerpFunctorIfEEEEEvT_T0_DpT1_)
        /*0350*/ 	.word	0x0000001e


	//----- nvinfo : EIATTR_FRAME_SIZE
	.align		4
.L_169:
        /*0354*/ 	.byte	0x04, 0x11
        /*0356*/ 	.short	(.L_171 - .L_170)
	.align		4
.L_170:
        /*0358*/ 	.word	index@(_ZN2at6native52_GLOBAL__N__ff984223_19_ForeachTernaryOp_cu_5285c63625multi_tensor_apply_kernelINS1_28TensorListScalarListMetadataIfLi2EEENS1_26TernaryOpScalarListFunctorIN3c108BFloat16ELi2ELi2ELi0EEEJNS0_11LerpFunctorIfEEEEEvT_T0_DpT1_)
        /*035c*/ 	.word	0x00000000


	//----- nvinfo : EIATTR_MIN_STACK_SIZE
	.align		4
.L_171:
        /*0360*/ 	.byte	0x04, 0x12
        /*0362*/ 	.short	(.L_173 - .L_172)
	.align		4
.L_172:
        /*0364*/ 	.word	index@(_ZN2at6native52_GLOBAL__N__ff984223_19_ForeachTernaryOp_cu_5285c63625multi_tensor_apply_kernelINS1_28TensorListScalarListMetadataIfLi2EEENS1_26TernaryOpScalarListFunctorIN3c108BFloat16ELi2ELi2ELi0EEEJNS0_11LerpFunctorIfEEEEEvT_T0_DpT1_)
        /*0368*/ 	.word	0x00000000


	//----- nvinfo : EIATTR_MIN_STACK_SIZE
	.align		4
.L_173:
        /*036c*/ 	.byte	0x04, 0x12
        /*036e*/ 	.short	(.L_175 - .L_174)
	.align		4
.L_174:
        /*0370*/ 	.word	index@(_ZN2at6native52_GLOBAL__N__ff984223_19_ForeachTernaryOp_cu_5285c63625multi_tensor_apply_kernelINS1_28TensorListScalarListMetadataIfLi2EEENS1_26TernaryOpScalarListFunctorIN3c104HalfELi2ELi2ELi0EEEJNS0_11LerpFunctorIfEEEEEvT_T0_DpT1_)
        /*0374*/ 	.word	0x00000000


	//----- nvinfo : EIATTR_MIN_STACK_SIZE
	.align		4
.L_175:
        /*0378*/ 	.byte	0x04, 0x12
        /*037a*/ 	.short	(.L_177 - .L_176)
	.align		4
.L_176:
        /*037c*/ 	.word	index@(_ZN2at6native52_GLOBAL__N__ff984223_19_ForeachTernaryOp_cu_5285c63625multi_tensor_apply_kernelINS1_28TensorListScalarListMetadataIN3c107complexIfEELi2EEENS1_26TernaryOpScalarListFunctorIS6_Li2ELi2ELi0EEEJNS0_11LerpFunctorIS6_EEEEEvT_T0_DpT1_)
        /*0380*/ 	.word	0x00000000


	//----- nvinfo : EIATTR_MIN_STACK_SIZE
	.align		4
.L_177:
        /*0384*/ 	.byte	0x04, 0x12
        /*0386*/ 	.short	(.L_179 - .L_178)
	.align		4
.L_178:
        /*0388*/ 	.word	index@(_ZN2at6native52_GLOBAL__N__ff984223_19_ForeachTernaryOp_cu_5285c63625multi_tensor_apply_kernelINS1_28TensorListScalarListMetadataIN3c107complexIdEELi2EEENS1_26TernaryOpScalarListFunctorIS6_Li2ELi2ELi0EEEJNS0_11LerpFunctorIS6_EEEEEvT_T0_DpT1_)
        /*038c*/ 	.word	0x00000000


	//----- nvinfo : EIATTR_MIN_STACK_SIZE
	.align		4
.L_179:
        /*0390*/ 	.byte	0x04, 0x12
        /*0392*/ 	.short	(.L_181 - .L_180)
	.align		4
.L_180:
        /*0394*/ 	.word	index@(_ZN2at6native52_GLOBAL__N__ff984223_19_ForeachTernaryOp_cu_5285c63625multi_tensor_apply_kernelINS1_28TensorListScalarListMetadataIfLi2EEENS1_26TernaryOpScalarListFunctorIfLi2ELi2ELi0EEEJNS0_11LerpFunctorIfEEEEEvT_T0_DpT1_)
        /*0398*/ 	.word	0x00000000


	//----- nvinfo : EIATTR_MIN_STACK_SIZE
	.align		4
.L_181:
        /*039c*/ 	.byte	0x04, 0x12
        /*039e*/ 	.short	(.L_183 - .L_182)
	.align		4
.L_182:
        /*03a0*/ 	.word	index@(_ZN2at6native52_GLOBAL__N__ff984223_19_ForeachTernaryOp_cu_5285c63625multi_tensor_apply_kernelINS1_28TensorListScalarListMetadataIdLi2EEENS1_26TernaryOpScalarListFunctorIdLi2ELi2ELi0EEEJNS0_11LerpFunctorIdEEEEEvT_T0_DpT1_)
        /*03a4*/ 	.word	0x00000000


	//----- nvinfo : EIATTR_MIN_STACK_SIZE
	.align		4
.L_183:
        /*03a8*/ 	.byte	0x04, 0x12
        /*03aa*/ 	.short	(.L_185 - .L_184)
	.align		4
.L_184:
        /*03ac*/ 	.word	index@(_ZN2at6native52_GLOBAL__N__ff984223_19_ForeachTernaryOp_cu_5285c63625multi_tensor_apply_kernelINS1_28TensorListScalarListMetadataIfLi3EEENS1_26TernaryOpScalarListFunctorIN3c108BFloat16ELi3ELi2ELi2EEEJNS0_11LerpFunctorIfEEEEEvT_T0_DpT1_)
        /*03b0*/ 	.word	0x00000000


	//----- nvinfo : EIATTR_MIN_STACK_SIZE
	.align		4
.L_185:
        /*03b4*/ 	.byte	0x04, 0x12
        /*03b6*/ 	.short	(.L_187 - .L_186)
	.align		4
.L_186:
        /*03b8*/ 	.word	index@(_ZN2at6native52_GLOBAL__N__ff984223_19_ForeachTernaryOp_cu_5285c63625multi_tensor_apply_kernelINS1_28TensorListScalarListMetadataIfLi3EEENS1_26TernaryOpScalarListFunctorIN3c104HalfELi3ELi2ELi2EEEJNS0_11LerpFunctorIfEEEEEvT_T0_DpT1_)
        /*03bc*/ 	.word	0x00000000


	//----- nvinfo : EIATTR_MIN_STACK_SIZE
	.align		4
.L_187:
        /*03c0*/ 	.byte	0x04, 0x12
        /*03c2*/ 	.short	(.L_189 - .L_188)
	.align		4
.L_188:
        /*03c4*/ 	.word	index@(_ZN2at6native52_GLOBAL__N__ff984223_19_ForeachTernaryOp_cu_5285c63625multi_tensor_apply_kernelINS1_28TensorListScalarListMetadataIN3c107complexIfEELi3EEENS1_26TernaryOpScalarListFunctorIS6_Li3ELi2ELi2EEEJNS0_11LerpFunctorIS6_EEEEEvT_T0_DpT1_)
        /*03c8*/ 	.word	0x00000000


	//----- nvinfo : EIATTR_MIN_STACK_SIZE
	.align		4
.L_189:
        /*03cc*/ 	.byte	0x04, 0x12
        /*03ce*/ 	.short	(.L_191 - .L_190)
	.align		4
.L_190:
        /*03d0*/ 	.word	index@(_ZN2at6native52_GLOBAL__N__ff984223_19_ForeachTernaryOp_cu_5285c63625multi_tensor_apply_kernelINS1_28TensorListScalarListMetadataIN3c107complexIdEELi3EEENS1_26TernaryOpScalarListFunctorIS6_Li3ELi2ELi2EEEJNS0_11LerpFunctorIS6_EEEEEvT_T0_DpT1_)
        /*03d4*/ 	.word	0x00000000


	//----- nvinfo : EIATTR_MIN_STACK_SIZE
	.align		4
.L_191:
        /*03d8*/ 	.byte	0x04, 0x12
        /*03da*/ 	.short	(.L_193 - .L_192)
	.align		4
.L_192:
        /*03dc*/ 	.word	index@(_ZN2at6native52_GLOBAL__N__ff984223_19_ForeachTernaryOp_cu_5285c63625multi_tensor_apply_kernelINS1_28TensorListScalarListMetadataIfLi3EEENS1_26TernaryOpScalarListFunctorIfLi3ELi2ELi2EEEJNS0_11LerpFunctorIfEEEEEvT_T0_DpT1_)
        /*03e0*/ 	.word	0x00000000


	//----- nvinfo : EIATTR_MIN_STACK_SIZE
	.align		4
.L_193:
        /*03e4*/ 	.byte	0x04, 0x12
        /*03e6*/ 	.short	(.L_195 - .L_194)
	.align		4
.L_194:
        /*03e8*/ 	.word	index@(_ZN2at6native52_GLOBAL__N__ff984223_19_ForeachTernaryOp_cu_5285c63625multi_tensor_apply_kernelINS1_28TensorListScalarListMetadataIdLi3EEENS1_26TernaryOpScalarListFunctorIdLi3ELi2ELi2EEEJNS0_11LerpFunctorIdEEEEEvT_T0_DpT1_)
        /*03ec*/ 	.word	0x00000000


	//----- nvinfo : EIATTR_MIN_STACK_SIZE
	.align		4
.L_195:
        /*03f0*/ 	.byte	0x04, 0x12
        /*03f2*/ 	.short	(.L_197 - .L_196)
	.align		4
.L_196:
        /*03f4*/ 	.word	index@(_ZN2at6native52_GLOBAL__N__ff984223_19_ForeachTernaryOp_cu_5285c63625multi_tensor_apply_kernelINS1_18TensorListMetadataILi2EEENS1_22TernaryOpScalarFunctorIN3c108BFloat16ELi2ELi2ELi0EEEJNS0_11LerpFunctorIfEEfEEEvT_T0_DpT1_)
        /*03f8*/ 	.word	0x00000000


	//----- nvinfo : EIATTR_MIN_STACK_SIZE
	.align		4
.L_197:
        /*03fc*/ 	.byte	0x04, 0x12
        /*03fe*/ 	.short	(.L_199 - .L_198)
	.align		4
.L_198:
        /*0400*/ 	.word	index@(_ZN2at6native52_GLOBAL__N__ff984223_19_ForeachTernaryOp_cu_5285c63625multi_tensor_apply_kernelINS1_18TensorListMetadataILi2EEENS1_22TernaryOpScalarFunctorIN3c104HalfELi2ELi2ELi0EEEJNS0_11LerpFunctorIfEEfEEEvT_T0_DpT1_)
        /*0404*/ 	.word	0x00000000


	//----- nvinfo : EIATTR_MIN_STACK_SIZE
	.align		4
.L_199:
        /*0408*/ 	.byte	0x04, 0x12
        /*040a*/ 	.short	(.L_201 - .L_200)
	.align		4
.L_200:
        /*040c*/ 	.word	index@(_ZN2at6native52_GLOBAL__N__ff984223_19_ForeachTernaryOp_cu_5285c63625multi_tensor_apply_kernelINS1_18TensorListMetadataILi2EEENS1_22TernaryOpScalarFunctorIN3c107complexIfEELi2ELi2ELi0EEEJNS0_11LerpFunctorIS8_EES8_EEEvT_T0_DpT1_)
        /*0410*/ 	.word	0x00000000


	//----- nvinfo : EIATTR_MIN_STACK_SIZE
	.align		4
.L_201:
        /*0414*/ 	.byte	0x04, 0x12
        /*0416*/ 	.short	(.L_203 - .L_202)
	.align		4
.L_202:
        /*0418*/ 	.word	index@(_ZN2at6native52_GLOBAL__N__ff984223_19_ForeachTernaryOp_cu_5285c63625multi_tensor_apply_kernelINS1_18TensorListMetadataILi2EEENS1_22TernaryOpScalarFunctorIN3c107complexIdEELi2ELi2ELi0EEEJNS0_11LerpFunctorIS8_EES8_EEEvT_T0_DpT1_)
        /*041c*/ 	.word	0x00000000


	//----- nvinfo : EIATTR_MIN_STACK_SIZE
	.align		4
.L_203:
        /*0420*/ 	.byte	0x04, 0x12
        /*0422*/ 	.short	(.L_205 - .L_204)
	.align		4
.L_204:
        /*0424*/ 	.word	index@(_ZN2at6native52_GLOBAL__N__ff984223_19_ForeachTernaryOp_cu_5285c63625multi_tensor_apply_kernelINS1_18TensorListMetadataILi2EEENS1_22TernaryOpScalarFunctorIfLi2ELi2ELi0EEEJNS0_11LerpFunctorIfEEfEEEvT_T0_DpT1_)
        /*0428*/ 	.word	0x00000000


	//----- nvinfo : EIATTR_MIN_STACK_SIZE
	.align		4
.L_205:
        /*042c*/ 	.byte	0x04, 0x12
        /*042e*/ 	.short	(.L_207 - .L_206)
	.align		4
.L_206:
        /*0430*/ 	.word	index@(_ZN2at6native52_GLOBAL__N__ff984223_19_ForeachTernaryOp_cu_5285c63625multi_tensor_apply_kernelINS1_18TensorListMetadataILi2EEENS1_22TernaryOpScalarFunctorIdLi2ELi2ELi0EEEJNS0_11LerpFunctorIdEEdEEEvT_T0_DpT1_)
        /*0434*/ 	.word	0x00000000


	//----- nvinfo : EIATTR_MIN_STACK_SIZE
	.align		4
.L_207:
        /*0438*/ 	.byte	0x04, 0x12
        /*043a*/ 	.short	(.L_209 - .L_208)
	.align		4
.L_208:
        /*043c*/ 	.word	index@(_ZN2at6native52_GLOBAL__N__ff984223_19_ForeachTernaryOp_cu_5285c63625multi_tensor_apply_kernelINS1_18TensorListMetadataILi3EEENS1_22TernaryOpScalarFunctorIN3c108BFloat16ELi3ELi2ELi2EEEJNS0_11LerpFunctorIfEEfEEEvT_T0_DpT1_)
        /*0440*/ 	.word	0x00000000


	//----- nvinfo : EIATTR_MIN_STACK_SIZE
	.align		4
.L_209:
        /*0444*/ 	.byte	0x04, 0x12
        /*0446*/ 	.short	(.L_211 - .L_210)
	.align		4
.L_210:
        /*0448*/ 	.word	index@(_ZN2at6native52_GLOBAL__N__ff984223_19_ForeachTernaryOp_cu_5285c63625multi_tensor_apply_kernelINS1_18TensorListMetadataILi3EEENS1_22TernaryOpScalarFunctorIN3c104HalfELi3ELi2ELi2EEEJNS0_11LerpFunctorIfEEfEEEvT_T0_DpT1_)
        /*044c*/ 	.word	0x00000000


	//----- nvinfo : EIATTR_MIN_STACK_SIZE
	.align		4
.L_211:
        /*0450*/ 	.byte	0x04, 0x12
        /*0452*/ 	.short	(.L_213 - .L_212)
	.align		4
.L_212:
        /*0454*/ 	.word	index@(_ZN2at6native52_GLOBAL__N__ff984223_19_ForeachTernaryOp_cu_5285c63625multi_tensor_apply_kernelINS1_18TensorListMetadataILi3EEENS1_22TernaryOpScalarFunctorIN3c107complexIfEELi3ELi2ELi2EEEJNS0_11LerpFunctorIS8_EES8_EEEvT_T0_DpT1_)
        /*0458*/ 	.word	0x00000000


	//----- nvinfo : EIATTR_MIN_STACK_SIZE
	.align		4
.L_213:
        /*045c*/ 	.byte	0x04, 0x12
        /*045e*/ 	.short	(.L_215 - .L_214)
	.align		4
.L_214:
        /*0460*/ 	.word	index@(_ZN2at6native52_GLOBAL__N__ff984223_19_ForeachTernaryOp_cu_5285c63625multi_tensor_apply_kernelINS1_18TensorListMetadataILi3EEENS1_22TernaryOpScalarFunctorIN3c107complexIdEELi3ELi2ELi2EEEJNS0_11LerpFunctorIS8_EES8_EEEvT_T0_DpT1_)
        /*0464*/ 	.word	0x00000000


	//----- nvinfo : EIATTR_MIN_STACK_SIZE
	.align		4
.L_215:
        /*0468*/ 	.byte	0x04, 0x12
        /*046a*/ 	.short	(.L_217 - .L_216)
	.align		4
.L_216:
        /*046c*/ 	.word	index@(_ZN2at6native52_GLOBAL__N__ff984223_19_ForeachTernaryOp_cu_5285c63625multi_tensor_apply_kernelINS1_18TensorListMetadataILi3EEENS1_22TernaryOpScalarFunctorIfLi3ELi2ELi2EEEJNS0_11LerpFunctorIfEEfEEEvT_T0_DpT1_)
        /*0470*/ 	.word	0x00000000


	//----- nvinfo : EIATTR_MIN_STACK_SIZE
	.align		4
.L_217:
        /*0474*/ 	.byte	0x04, 0x12
        /*0476*/ 	.short	(.L_219 - .L_218)
	.align		4
.L_218:
        /*0478*/ 	.word	index@(_ZN2at6native52_GLOBAL__N__ff984223_19_ForeachTernaryOp_cu_5285c63625multi_tensor_apply_kernelINS1_18TensorListMetadataILi3EEENS1_22TernaryOpScalarFunctorIdLi3ELi2ELi2EEEJNS0_11LerpFunctorIdEEdEEEvT_T0_DpT1_)
        /*047c*/ 	.word	0x00000000


	//----- nvinfo : EIATTR_MIN_STACK_SIZE
	.align		4
.L_219:
        /*0480*/ 	.byte	0x04, 0x12
        /*0482*/ 	.short	(.L_221 - .L_220)
	.align		4
.L_220:
        /*0484*/ 	.word	index@(_ZN2at6native52_GLOBAL__N__ff984223_19_ForeachTernaryOp_cu_5285c63625multi_tensor_apply_kernelINS1_18TensorListMetadataILi3EEENS1_20TernaryOpListFunctorIN3c108BFloat16ELi3ELi3ELi0EEEJNS0_11LerpFunctorIfEEEEEvT_T0_DpT1_)
        /*0488*/ 	.word	0x00000000


	//----- nvinfo : EIATTR_MIN_STACK_SIZE
	.align		4
.L_221:
        /*048c*/ 	.byte	0x04, 0x12
        /*048e*/ 	.short	(.L_223 - .L_222)
	.align		4
.L_222:
        /*0490*/ 	.word	index@(_ZN2at6native52_GLOBAL__N__ff984223_19_ForeachTernaryOp_cu_5285c63625multi_tensor_apply_kernelINS1_18TensorListMetadataILi3EEENS1_20TernaryOpListFunctorIN3c104HalfELi3ELi3ELi0EEEJNS0_11LerpFunctorIfEEEEEvT_T0_DpT1_)
        /*0494*/ 	.word	0x00000000


	//----- nvinfo : EIATTR_MIN_STACK_SIZE
	.align		4
.L_223:
        /*0498*/ 	.byte	0x04, 0x12
        /*049a*/ 	.short	(.L_225 - .L_224)
	.align		4
.L_224:
        /*049c*/ 	.word	index@(_ZN2at6native52_GLOBAL__N__ff984223_19_ForeachTernaryOp_cu_5285c63625multi_tensor_apply_kernelINS1_18TensorListMetadataILi3EEENS1_20TernaryOpListFunctorIN3c107complexIfEELi3ELi3ELi0EEEJNS0_11LerpFunctorIS8_EEEEEvT_T0_DpT1_)
        /*04a0*/ 	.word	0x00000000


	//----- nvinfo : EIATTR_MIN_STACK_SIZE
	.align		4
.L_225:
        /*04a4*/ 	.byte	0x04, 0x12
        /*04a6*/ 	.short	(.L_227 - .L_226)
	.align		4
.L_226:
        /*04a8*/ 	.word	index@(_ZN2at6native52_GLOBAL__N__ff984223_19_ForeachTernaryOp_cu_5285c63625multi_tensor_apply_kernelINS1_18TensorListMetadataILi3EEENS1_20TernaryOpListFunctorIN3c107complexIdEELi3ELi3ELi0EEEJNS0_11LerpFunctorIS8_EEEEEvT_T0_DpT1_)
        /*04ac*/ 	.word	0x00000000


	//----- nvinfo : EIATTR_MIN_STACK_SIZE
	.align		4
.L_227:
        /*04b0*/ 	.byte	0x04, 0x12
        /*04b2*/ 	.short	(.L_229 - .L_228)
	.align		4
.L_228:
        /*04b4*/ 	.word	index@(_ZN2at6native52_GLOBAL__N__ff984223_19_ForeachTernaryOp_cu_5285c63625multi_tensor_apply_kernelINS1_18TensorListMetadataILi3EEENS1_20TernaryOpListFunctorIfLi3ELi3ELi0EEEJNS0_11LerpFunctorIfEEEEEvT_T0_DpT1_)
        /*04b8*/ 	.word	0x00000000


	//----- nvinfo : EIATTR_MIN_STACK_SIZE
	.align		4
.L_229:
        /*04bc*/ 	.byte	0x04, 0x12
        /*04be*/ 	.short	(.L_231 - .L_230)
	.align		4
.L_230:
        /*04c0*/ 	.word	index@(_ZN2at6native52_GLOBAL__N__ff984223_19_ForeachTernaryOp_cu_5285c63625multi_tensor_apply_kernelINS1_18TensorListMetadataILi3EEENS1_20TernaryOpListFunctorIdLi3ELi3ELi0EEEJNS0_11LerpFunctorIdEEEEEvT_T0_DpT1_)
        /*04c4*/ 	.word	0x00000000


	//----- nvinfo : EIATTR_MIN_STACK_SIZE
	.align		4
.L_231:
        /*04c8*/ 	.byte	0x04, 0x12
        /*04ca*/ 	.short	(.L_233 - .L_232)
	.align		4
.L_232:
        /*04cc*/ 	.word	index@(_ZN2at6native52_GLOBAL__N__ff984223_19_ForeachTernaryOp_cu_5285c63625multi_tensor_apply_kernelINS1_18TensorListMetadataILi4EEENS1_20TernaryOpListFunctorIN3c108BFloat16ELi4ELi3ELi3EEEJNS0_11LerpFunctorIfEEEEEvT_T0_DpT1_)
        /*04d0*/ 	.word	0x00000000


	//----- nvinfo : EIATTR_MIN_STACK_SIZE
	.align		4
.L_233:
        /*04d4*/ 	.byte	0x04, 0x12
        /*04d6*/ 	.short	(.L_235 - .L_234)
	.align		4
.L_234:
        /*04d8*/ 	.word	index@(_ZN2at6native52_GLOBAL__N__ff984223_19_ForeachTernaryOp_cu_5285c63625multi_tensor_apply_kernelINS1_18TensorListMetadataILi4EEENS1_20TernaryOpListFunctorIN3c104HalfELi4ELi3ELi3EEEJNS0_11LerpFunctorIfEEEEEvT_T0_DpT1_)
        /*04dc*/ 	.word	0x00000000


	//----- nvinfo : EIATTR_MIN_STACK_SIZE
	.align		4
.L_235:
        /*04e0*/ 	.byte	0x04, 0x12
        /*04e2*/ 	.short	(.L_237 - .L_236)
	.align		4
.L_236:
        /*04e4*/ 	.word	index@(_ZN2at6native52_GLOBAL__N__ff984223_19_ForeachTernaryOp_cu_5285c63625multi_tensor_apply_kernelINS1_18TensorListMetadataILi4EEENS1_20TernaryOpListFunctorIN3c107complexIfEELi4ELi3ELi3EEEJNS0_11LerpFunctorIS8_EEEEEvT_T0_DpT1_)
        /*04e8*/ 	.word	0x00000000


	//----- nvinfo : EIATTR_MIN_STACK_SIZE
	.align		4
.L_237:
        /*04ec*/ 	.byte	0x04, 0x12
        /*04ee*/ 	.short	(.L_239 - .L_238)
	.align		4
.L_238:
        /*04f0*/ 	.word	index@(_ZN2at6native52_GLOBAL__N__ff984223_19_ForeachTernaryOp_cu_5285c63625multi_tensor_apply_kernelINS1_18TensorListMetadataILi4EEENS1_20TernaryOpListFunctorIN3c107complexIdEELi4ELi3ELi3EEEJNS0_11LerpFunctorIS8_EEEEEvT_T0_DpT1_)
        /*04f4*/ 	.word	0x00000000


	//----- nvinfo : EIATTR_MIN_STACK_SIZE
	.align		4
.L_239:
        /*04f8*/ 	.byte	0x04, 0x12
        /*04fa*/ 	.short	(.L_241 - .L_240)
	.align		4
.L_240:
        /*04fc*/ 	.word	index@(_ZN2at6native52_GLOBAL__N__ff984223_19_ForeachTernaryOp_cu_5285c63625multi_tensor_apply_kernelINS1_18TensorListMetadataILi4EEENS1_20TernaryOpListFunctorIfLi4ELi3ELi3EEEJNS0_11LerpFunctorIfEEEEEvT_T0_DpT1_)
        /*0500*/ 	.word	0x00000000


	//----- nvinfo : EIATTR_MIN_STACK_SIZE
	.align		4
.L_241:
        /*0504*/ 	.byte	0x04, 0x12
        /*0506*/ 	.short	(.L_243 - .L_242)
	.align		4
.L_242:
        /*0508*/ 	.word	index@(_ZN2at6native52_GLOBAL__N__ff984223_19_ForeachTernaryOp_cu_5285c63625multi_tensor_apply_kernelINS1_18TensorListMetadataILi4EEENS1_20TernaryOpListFunctorIdLi4ELi3ELi3EEEJNS0_11LerpFunctorIdEEEEEvT_T0_DpT1_)
        /*050c*/ 	.word	0x00000000
.L_243:


//--------------------- .nv.compat                --------------------------
	.section	.nv.compat,"",@"SHT_CUDA_COMPAT_INFO"
	.align	4
        /*0000*/ 	.byte	0x02, 0x09, 0x01, 0x00, 0x02, 0x02, 0x01, 0x00, 0x02, 0x05, 0x05, 0x00, 0x03, 0x07, 0x01, 0x01
        /*0010*/ 	.byte	0x02, 0x03, 0x00, 0x00, 0x02, 0x06, 0x01, 0x00, 0x04, 0x0b, 0x08, 0x00, 0x01, 0x00, 0x00, 0x00
        /*0020*/ 	.byte	0x00, 0x00, 0x00, 0x00


//--------------------- .nv.info._ZN2at6native52_GLOBAL__N__ff984223_19_ForeachTernaryOp_cu_5285c63625multi_tensor_apply_kernelINS1_28TensorListScalarListMetadataIfLi2EEENS1_26TernaryOpScalarListFunctorIN3c108BFloat16ELi2ELi2ELi0EEEJNS0_11LerpFunctorIfEEEEEvT_T0_DpT1_ --------------------------
	.section	.nv.info._ZN2at6native52_GLOBAL__N__ff984223_19_ForeachTernaryOp_cu_5285c63625multi_tensor_apply_kernelINS1_28TensorListScalarListMetadataIfLi2EEENS1_26TernaryOpScalarListFunctorIN3c108BFloat16ELi2ELi2ELi0EEEJNS0_11LerpFunctorIfEEEEEvT_T0_DpT1_,"",@"SHT_CUDA_INFO"
	.sectionflags	@""
	.align	4


	//----- nvinfo : EIATTR_CUDA_API_VERSION
	.align		4
        /*0000*/ 	.byte	0x04, 0x37
        /*0002*/ 	.short	(.L_245 - .L_244)
.L_244:
        /*0004*/ 	.word	0x00000082


	//----- nvinfo : EIATTR_KPARAM_INFO
	.align		4
.L_245:
        /*0008*/ 	.byte	0x04, 0x17
        /*000a*/ 	.short	(.L_247 - .L_246)
.L_246:
        /*000c*/ 	.word	0x00000000
        /*0010*/ 	.short	0x0002
        /*0012*/ 	.short	0x0d41
        /*0014*/ 	.byte	0x00, 0xf0, 0x05, 0x00


	//----- nvinfo : EIATTR_KPARAM_INFO
	.align		4
.L_247:
        /*0018*/ 	.byte	0x04, 0x17
        /*001a*/ 	.short	(.L_249 - .L_248)
.L_248:
        /*001c*/ 	.word	0x00000000
        /*0020*/ 	.short	0x0001
        /*0022*/ 	.short	0x0d40
        /*0024*/ 	.byte	0x00, 0xf0, 0x05, 0x00


	//----- nvinfo : EIATTR_KPARAM_INFO
	.align		4
.L_249:
        /*0028*/ 	.byte	0x04, 0x17
        /*002a*/ 	.short	(.L_251 - .L_250)
.L_250:
        /*002c*/ 	.word	0x00000000
        /*0030*/ 	.short	0x0000
        /*0032*/ 	.short	0x0000
        /*0034*/ 	.byte	0x00, 0xf0, 0x01, 0x35


	//----- nvinfo : EIATTR_SPARSE_MMA_MASK
	.align		4
.L_251:
        /*0038*/ 	.byte	0x03, 0x50
        /*003a*/ 	.short	0x0000


	//----- nvinfo : EIATTR_MAXREG_COUNT
	.align		4
        /*003c*/ 	.byte	0x03, 0x1b
        /*003e*/ 	.short	0x0080


	//----- nvinfo : EIATTR_MERCURY_ISA_VERSION
	.align		4
        /*0040*/ 	.byte	0x03, 0x5f
        /*0042*/ 	.short	0x0101


	//----- nvinfo : EIATTR_VRC_CTA_INIT_COUNT
	.align		4
        /*0044*/ 	.byte	0x02, 0x4a
	.zero		1
	.zero		1


	//----- nvinfo : EIATTR_EXIT_INSTR_OFFSETS
	.align		4
        /*0048*/ 	.byte	0x04, 0x1c
        /*004a*/ 	.short	(.L_253 - .L_252)


	//   ....[0]....
.L_252:
        /*004c*/ 	.word	0x00000190


	//   ....[1]....
        /*0050*/ 	.word	0x000007b0


	//   ....[2]....
        /*0054*/ 	.word	0x00000800


	//   ....[3]....
        /*0058*/ 	.word	0x00000b90


	//----- nvinfo : EIATTR_MAX_THREADS
	.align		4
.L_253:
        /*005c*/ 	.byte	0x04, 0x05
        /*005e*/ 	.short	(.L_255 - .L_254)
.L_254:
        /*0060*/ 	.word	0x00000200
        /*0064*/ 	.word	0x00000001
        /*0068*/ 	.word	0x00000001


	//----- nvinfo : EIATTR_CRS_STACK_SIZE
	.align		4
.L_255:
        /*006c*/ 	.byte	0x04, 0x1e
        /*006e*/ 	.short	(.L_257 - .L_256)
.L_256:
        /*0070*/ 	.word	0x00000000


	//----- nvinfo : EIATTR_CBANK_PARAM_SIZE
	.align		4
.L_257:
        /*0074*/ 	.byte	0x03, 0x19
        /*0076*/ 	.short	0x0d42


	//----- nvinfo : EIATTR_PARAM_CBANK
	.align		4
        /*0078*/ 	.byte	0x04, 0x0a
        /*007a*/ 	.short	(.L_259 - .L_258)
	.align		4
.L_258:
        /*007c*/ 	.word	index@(.nv.constant0._ZN2at6native52_GLOBAL__N__ff984223_19_ForeachTernaryOp_cu_5285c63625multi_tensor_apply_kernelINS1_28TensorListScalarListMetadataIfLi2EEENS1_26TernaryOpScalarListFunctorIN3c108BFloat16ELi2ELi2ELi0EEEJNS0_11LerpFunctorIfEEEEEvT_T0_DpT1_)
        /*0080*/ 	.short	0x0380
        /*0082*/ 	.short	0x0d42


	//----- nvinfo : EIATTR_SW_WAR
	.align		4
.L_259:
        /*0084*/ 	.byte	0x04, 0x36
        /*0086*/ 	.short	(.L_261 - .L_260)
.L_260:
        /*0088*/ 	.word	0x00000008
.L_261:


//--------------------- .nv.info._ZN2at6native52_GLOBAL__N__ff984223_19_ForeachTernaryOp_cu_5285c63625multi_tensor_apply_kernelINS1_28TensorListScalarListMetadataIfLi2EEENS1_26TernaryOpScalarListFunctorIN3c104HalfELi2ELi2ELi0EEEJNS0_11LerpFunctorIfEEEEEvT_T0_DpT1_ --------------------------
	.section	.nv.info._ZN2at6native52_GLOBAL__N__ff984223_19_ForeachTernaryOp_cu_5285c63625multi_tensor_apply_kernelINS1_28TensorListScalarListMetadataIfLi2EEENS1_26TernaryOpScalarListFunctorIN3c104HalfELi2ELi2ELi0EEEJNS0_11LerpFunctorIfEEEEEvT_T0_DpT1_,"",@"SHT_CUDA_INFO"
	.sectionflags	@""
	.align	4


	//----- nvinfo : EIATTR_CUDA_API_VERSION
	.align		4
        /*0000*/ 	.byte	0x04, 0x37
        /*0002*/ 	.short	(.L_263 - .L_262)
.L_262:
        /*0004*/ 	.word	0x00000082


	//----- nvinfo : EIATTR_KPARAM_INFO
	.align		4
.L_263:
        /*0008*/ 	.byte	0x04, 0x17
        /*000a*/ 	.short	(.L_265 - .L_264)
.L_264:
        /*000c*/ 	.word	0x00000000
        /*0010*/ 	.short	0x0002
        /*0012*/ 	.short	0x0d41
        /*0014*/ 	.byte	0x00, 0xf0, 0x05, 0x00


	//----- nvinfo : EIATTR_KPARAM_INFO
	.align		4
.L_265:
        /*0018*/ 	.byte	0x04, 0x17
        /*001a*/ 	.short	(.L_267 - .L_266)
.L_266:
        /*001c*/ 	.word	0x00000000
        /*0020*/ 	.short	0x0001
        /*0022*/ 	.short	0x0d40
        /*0024*/ 	.byte	0x00, 0xf0, 0x05, 0x00


	//----- nvinfo : EIATTR_KPARAM_INFO
	.align		4
.L_267:
        /*0028*/ 	.byte	0x04, 0x17
        /*002a*/ 	.short	(.L_269 - .L_268)
.L_268:
        /*002c*/ 	.word	0x00000000
        /*0030*/ 	.short	0x0000
        /*0032*/ 	.short	0x0000
        /*0034*/ 	.byte	0x00, 0xf0, 0x01, 0x35


	//----- nvinfo : EIATTR_SPARSE_MMA_MASK
	.align		4
.L_269:
        /*0038*/ 	.byte	0x03, 0x50
        /*003a*/ 	.short	0x0000


	//----- nvinfo : EIATTR_MAXREG_COUNT
	.align		4
        /*003c*/ 	.byte	0x03, 0x1b
        /*003e*/ 	.short	0x0080


	//----- nvinfo : EIATTR_MERCURY_ISA_VERSION
	.align		4
        /*0040*/ 	.byte	0x03, 0x5f
        /*0042*/ 	.short	0x0101


	//----- nvinfo : EIATTR_VRC_CTA_INIT_COUNT
	.align		4
        /*0044*/ 	.byte	0x02, 0x4a
	.zero		1
	.zero		1


	//----- nvinfo : EIATTR_EXIT_INSTR_OFFSETS
	.align		4
        /*0048*/ 	.byte	0x04, 0x1c
        /*004a*/ 	.short	(.L_271 - .L_270)


	//   ....[0]....
.L_270:
        /*004c*/ 	.word	0x00000190


	//   ....[1]....
        /*0050*/ 	.word	0x000007b0


	//   ....[2]....
        /*0054*/ 	.word	0x00000800


	//   ....[3]....
        /*0058*/ 	.word	0x00000b50


	//----- nvinfo : EIATTR_MAX_THREADS
	.align		4
.L_271:
        /*005c*/ 	.byte	0x04, 0x05
        /*005e*/ 	.short	(.L_273 - .L_272)
.L_272:
        /*0060*/ 	.word	0x00000200
        /*0064*/ 	.word	0x00000001
        /*0068*/ 	.word	0x00000001


	//----- nvinfo : EIATTR_CRS_STACK_SIZE
	.align		4
.L_273:
        /*006c*/ 	.byte	0x04, 0x1e
        /*006e*/ 	.short	(.L_275 - .L_274)
.L_274:
        /*0070*/ 	.word	0x00000000


	//----- nvinfo : EIATTR_CBANK_PARAM_SIZE
	.align		4
.L_275:
        /*0074*/ 	.byte	0x03, 0x19
        /*0076*/ 	.short	0x0d42


	//----- nvinfo : EIATTR_PARAM_CBANK
	.align		4
        /*0078*/ 	.byte	0x04, 0x0a
        /*007a*/ 	.short	(.L_277 - .L_276)
	.align		4
.L_276:
        /*007c*/ 	.word	index@(.nv.constant0._ZN2at6native52_GLOBAL__N__ff984223_19_ForeachTernaryOp_cu_5285c63625multi_tensor_apply_kernelINS1_28TensorListScalarListMetadataIfLi2EEENS1_26TernaryOpScalarListFunctorIN3c104HalfELi2ELi2ELi0EEEJNS0_11LerpFunctorIfEEEEEvT_T0_DpT1_)
        /*0080*/ 	.short	0x0380
        /*0082*/ 	.short	0x0d42


	//----- nvinfo : EIATTR_SW_WAR
	.align		4
.L_277:
        /*0084*/ 	.byte	0x04, 0x36
        /*0086*/ 	.short	(.L_279 - .L_278)
.L_278:
        /*0088*/ 	.word	0x00000008
.L_279:


//--------------------- .nv.info._ZN2at6native52_GLOBAL__N__ff984223_19_ForeachTernaryOp_cu_5285c63625multi_tensor_apply_kernelINS1_28TensorListScalarListMetadataIN3c107complexIfEELi2EEENS1_26TernaryOpScalarListFunctorIS6_Li2ELi2ELi0EEEJNS0_11LerpFunctorIS6_EEEEEvT_T0_DpT1_ --------------------------
	.section	.nv.info._ZN2at6native52_GLOBAL__N__ff984223_19_ForeachTernaryOp_cu_5285c63625multi_tensor_apply_kernelINS1_28TensorListScalarListMetadataIN3c107complexIfEELi2EEENS1_26TernaryOpScalarListFunctorIS6_Li2ELi2ELi0EEEJNS0_11LerpFunctorIS6_EEEEEvT_T0_DpT1_,"",@"SHT_CUDA_INFO"
	.sectionflags	@""
	.align	4


	//----- nvinfo : EIATTR_CUDA_API_VERSION
	.align		4
        /*0000*/ 	.byte	0x04, 0x37
        /*0002*/ 	.short	(.L_281 - .L_280)
.L_280:
        /*0004*/ 	.word	0x00000082


	//----- nvinfo : EIATTR_KPARAM_INFO
	.align		4
.L_281:
        /*0008*/ 	.byte	0x04, 0x17
        /*000a*/ 	.short	(.L_283 - .L_282)
.L_282:
        /*000c*/ 	.word	0x00000000
        /*0010*/ 	.short	0x0002
        /*0012*/ 	.short	0x0e41
        /*0014*/ 	.byte	0x00, 0xf0, 0x05, 0x00


	//----- nvinfo : EIATTR_KPARAM_INFO
	.align		4
.L_283:
        /*0018*/ 	.byte	0x04, 0x17
        /*001a*/ 	.short	(.L_285 - .L_284)
.L_284:
        /*001c*/ 	.word	0x00000000
        /*0020*/ 	.short	0x0001
        /*0022*/ 	.short	0x0e40
        /*0024*/ 	.byte	0x00, 0xf0, 0x05, 0x00


	//----- nvinfo : EIATTR_KPARAM_INFO
	.align		4
.L_285:
        /*0028*/ 	.byte	0x04, 0x17
        /*002a*/ 	.short	(.L_287 - .L_286)
.L_286:
        /*002c*/ 	.word	0x00000000
        /*0030*/ 	.short	0x0000
        /*0032*/ 	.short	0x0000
        /*0034*/ 	.byte	0x00, 0xf0, 0x01, 0x39


	//----- nvinfo : EIATTR_SPARSE_MMA_MASK
	.align		4
.L_287:
        /*0038*/ 	.byte	0x03, 0x50
        /*003a*/ 	.short	0x0000


	//----- nvinfo : EIATTR_MAXREG_COUNT
	.align		4
        /*003c*/ 	.byte	0x03, 0x1b
        /*003e*/ 	.short	0x0080


	//----- nvinfo : EIATTR_MERCURY_ISA_VERSION
	.align		4
        /*0040*/ 	.byte	0x03, 0x5f
        /*0042*/ 	.short	0x0101


	//----- nvinfo : EIATTR_VRC_CTA_INIT_COUNT
	.align		4
        /*0044*/ 	.byte	0x02, 0x4a
	.zero		1
	.zero		1


	//----- nvinfo : EIATTR_EXIT_INSTR_OFFSETS
	.align		4
        /*0048*/ 	.byte	0x04, 0x1c
        /*004a*/ 	.short	(.L_289 - .L_288)


	//   ....[0]....
.L_288:
        /*004c*/ 	.word	0x00000180


	//   ....[1]....
        /*0050*/ 	.word	0x00000d20


	//   ....[2]....
        /*0054*/ 	.word	0x00000d70


	//   ....[3]....
        /*0058*/ 	.word	0x000013e0


	//----- nvinfo : EIATTR_MAX_THREADS
	.align		4
.L_289:
        /*005c*/ 	.byte	0x04, 0x05
        /*005e*/ 	.short	(.L_291 - .L_290)
.L_290:
        /*0060*/ 	.word	0x00000200
        /*0064*/ 	.word	0x00000001
        /*0068*/ 	.word	0x00000001


	//----- nvinfo : EIATTR_CRS_STACK_SIZE
	.align		4
.L_291:
        /*006c*/ 	.byte	0x04, 0x1e
        /*006e*/ 	.short	(.L_293 - .L_292)
.L_292:
        /*0070*/ 	.word	0x00000000


	//----- nvinfo : EIATTR_CBANK_PARAM_SIZE
	.align		4
.L_293:
        /*0074*/ 	.byte	0x03, 0x19
        /*0076*/ 	.short	0x0e42


	//----- nvinfo : EIATTR_PARAM_CBANK
	.align		4
        /*0078*/ 	.byte	0x04, 0x0a
        /*007a*/ 	.short	(.L_295 - .L_294)
	.align		4
.L_294:
        /*007c*/ 	.word	index@(.nv.constant0._ZN2at6native52_GLOBAL__N__ff984223_19_ForeachTernaryOp_cu_5285c63625multi_tensor_apply_kernelINS1_28TensorListScalarListMetadataIN3c107complexIfEELi2EEENS1_26TernaryOpScalarListFunctorIS6_Li2ELi2ELi0EEEJNS0_11LerpFunctorIS6_EEEEEvT_T0_DpT1_)
        /*0080*/ 	.short	0x0380
        /*0082*/ 	.short	0x0e42


	//----- nvinfo : EIATTR_SW_WAR
	.align		4
.L_295:
        /*0084*/ 	.byte	0x04, 0x36
        /*0086*/ 	.short	(.L_297 - .L_296)
.L_296:
        /*0088*/ 	.word	0x00000008
.L_297:


//--------------------- .nv.info._ZN2at6native52_GLOBAL__N__ff984223_19_ForeachTernaryOp_cu_5285c63625multi_tensor_apply_kernelINS1_28TensorListScalarListMetadataIN3c107complexIdEELi2EEENS1_26TernaryOpScalarListFunctorIS6_Li2ELi2ELi0EEEJNS0_11LerpFunctorIS6_EEEEEvT_T0_DpT1_ --------------------------
	.section	.nv.info._ZN2at6native52_GLOBAL__N__ff984223_19_ForeachTernaryOp_cu_5285c63625multi_tensor_apply_kernelINS1_28TensorListScalarListMetadataIN3c107complexIdEELi2EEENS1_26TernaryOpScalarListFunctorIS6_Li2ELi2ELi0EEEJNS0_11LerpFunctorIS6_EEEEEvT_T0_DpT1_,"",@"SHT_CUDA_INFO"
	.sectionflags	@""
	.align	4


	//----- nvinfo : EIATTR_CUDA_API_VERSION
	.align		4
        /*0000*/ 	.byte	0x04, 0x37
        /*0002*/ 	.short	(.L_299 - .L_298)
.L_298:
        /*0004*/ 	.word	0x00000082


	//----- nvinfo : EIATTR_KPARAM_INFO
	.align		4
.L_299:
        /*0008*/ 	.byte	0x04, 0x17
        /*000a*/ 	.short	(.L_301 - .L_300)
.L_300:
        /*000c*/ 	.word	0x00000000
        /*0010*/ 	.short	0x0002
        /*0012*/ 	.short	0x0fa1
        /*0014*/ 	.byte	0x00, 0xf0, 0x05, 0x00


	//----- nvinfo : EIATTR_KPARAM_INFO
	.align		4
.L_301:
        /*0018*/ 	.byte	0x04, 0x17
        /*001a*/ 	.short	(.L_303 - .L_302)
.L_302:
        /*001c*/ 	.word	0x00000000
        /*0020*/ 	.short	0x0001
        /*0022*/ 	.short	0x0fa0
        /*0024*/ 	.byte	0x00, 0xf0, 0x05, 0x00


	//----- nvinfo : EIATTR_KPARAM_INFO
	.align		4
.L_303:
        /*0028*/ 	.byte	0x04, 0x17
        /*002a*/ 	.short	(.L_305 - .L_304)
.L_304:
        /*002c*/ 	.word	0x00000000
        /*0030*/ 	.short	0x0000
        /*0032*/ 	.short	0x0000
        /*0034*/ 	.byte	0x00, 0xf0, 0x81, 0x3e


	//----- nvinfo : EIATTR_SPARSE_MMA_MASK
	.align		4
.L_305:
        /*0038*/ 	.byte	0x03, 0x50
        /*003a*/ 	.short	0x0000


	//----- nvinfo : EIATTR_MAXREG_COUNT
	.align		4
        /*003c*/ 	.byte	0x03, 0x1b
        /*003e*/ 	.short	0x0080


	//----- nvinfo : EIATTR_MERCURY_ISA_VERSION
	.align		4
        /*0040*/ 	.byte	0x03, 0x5f
        /*0042*/ 	.short	0x0101


	//----- nvinfo : EIATTR_VRC_CTA_INIT_COUNT
	.align		4
        /*0044*/ 	.byte	0x02, 0x4a
	.zero		1
	.zero		1


	//----- nvinfo : EIATTR_EXIT_INSTR_OFFSETS
	.align		4
        /*0048*/ 	.byte	0x04, 0x1c
        /*004a*/ 	.short	(.L_307 - .L_306)


	//   ....[0]....
.L_306:
        /*004c*/ 	.word	0x000001a0


	//   ....[1]....
        /*0050*/ 	.word	0x00000e20


	//   ....[2]....
        /*0054*/ 	.word	0x00000e70


	//   ....[3]....
        /*0058*/ 	.word	0x00001550


	//----- nvinfo : EIATTR_MAX_THREADS
	.align		4
.L_307:
        /*005c*/ 	.byte	0x04, 0x05
        /*005e*/ 	.short	(.L_309 - .L_308)
.L_308:
        /*0060*/ 	.word	0x00000200
        /*0064*/ 	.word	0x00000001
        /*0068*/ 	.word	0x00000001


	//----- nvinfo : EIATTR_CRS_STACK_SIZE
	.align		4
.L_309:
        /*006c*/ 	.byte	0x04, 0x1e
        /*006e*/ 	.short	(.L_311 - .L_310)
.L_310:
        /*0070*/ 	.word	0x00000000


	//----- nvinfo : EIATTR_CBANK_PARAM_SIZE
	.align		4
.L_311:
        /*0074*/ 	.byte	0x03, 0x19
        /*0076*/ 	.short	0x0fa2


	//----- nvinfo : EIATTR_PARAM_CBANK
	.align		4
        /*0078*/ 	.byte	0x04, 0x0a
        /*007a*/ 	.short	(.L_313 - .L_312)
	.align		4
.L_312:
        /*007c*/ 	.word	index@(.nv.constant0._ZN2at6native52_GLOBAL__N__ff984223_19_ForeachTernaryOp_cu_5285c63625multi_tensor_apply_kernelINS1_28TensorListScalarListMetadataIN3c107complexIdEELi2EEENS1_26TernaryOpScalarListFunctorIS6_Li2ELi2ELi0EEEJNS0_11LerpFunctorIS6_EEEEEvT_T0_DpT1_)
        /*0080*/ 	.short	0x0380
        /*0082*/ 	.short	0x0fa2


	//----- nvinfo : EIATTR_SW_WAR
	.align		4
.L_313:
        /*0084*/ 	.byte	0x04, 0x36
        /*0086*/ 	.short	(.L_315 - .L_314)
.L_314:
        /*0088*/ 	.word	0x00000008
.L_315:


//--------------------- .nv.info._ZN2at6native52_GLOBAL__N__ff984223_19_ForeachTernaryOp_cu_5285c63625multi_tensor_apply_kernelINS1_28TensorListScalarListMetadataIfLi2EEENS1_26TernaryOpScalarListFunctorIfLi2ELi2ELi0EEEJNS0_11LerpFunctorIfEEEEEvT_T0_DpT1_ --------------------------
	.section	.nv.info._ZN2at6native52_GLOBAL__N__ff984223_19_ForeachTernaryOp_cu_5285c63625multi_tensor_apply_kernelINS1_28TensorListScalarListMetadataIfLi2EEENS1_26TernaryOpScalarListFunctorIfLi2ELi2ELi0EEEJNS0_11LerpFunctorIfEEEEEvT_T0_DpT1_,"",@"SHT_CUDA_INFO"
	.sectionflags	@""
	.align	4


	//----- nvinfo : EIATTR_CUDA_API_VERSION
	.align		4
        /*0000*/ 	.byte	0x04, 0x37
        /*0002*/ 	.short	(.L_317 - .L_316)
.L_316:
        /*0004*/ 	.word	0x00000082


	//----- nvinfo : EIATTR_KPARAM_INFO
	.align		4
.L_317:
        /*0008*/ 	.byte	0x04, 0x17
        /*000a*/ 	.short	(.L_319 - .L_318)
.L_318:
        /*000c*/ 	.word	0x00000000
        /*0010*/ 	.short	0x0002
        /*0012*/ 	.short	0x0d41
        /*0014*/ 	.byte	0x00, 0xf0, 0x05, 0x00


	//----- nvinfo : EIATTR_KPARAM_INFO
	.align		4
.L_319:
        /*0018*/ 	.byte	0x04, 0x17
        /*001a*/ 	.short	(.L_321 - .L_320)
.L_320:
        /*001c*/ 	.word	0x00000000
        /*0020*/ 	.short	0x0001
        /*0022*/ 	.short	0x0d40
        /*0024*/ 	.byte	0x00, 0xf0, 0x05, 0x00


	//----- nvinfo : EIATTR_KPARAM_INFO
	.align		4
.L_321:
        /*0028*/ 	.byte	0x04, 0x17
        /*002a*/ 	.short	(.L_323 - .L_322)
.L_322:
        /*002c*/ 	.word	0x00000000
        /*0030*/ 	.short	0x0000
        /*0032*/ 	.short	0x0000
        /*0034*/ 	.byte	0x00, 0xf0, 0x01, 0x35


	//----- nvinfo : EIATTR_SPARSE_MMA_MASK
	.align		4
.L_323:
        /*0038*/ 	.byte	0x03, 0x50
        /*003a*/ 	.short	0x0000


	//----- nvinfo : EIATTR_MAXREG_COUNT
	.align		4
        /*003c*/ 	.byte	0x03, 0x1b
        /*003e*/ 	.short	0x0080


	//----- nvinfo : EIATTR_MERCURY_ISA_VERSION
	.align		4
        /*0040*/ 	.byte	0x03, 0x5f
        /*0042*/ 	.short	0x0101


	//----- nvinfo : EIATTR_VRC_CTA_INIT_COUNT
	.align		4
        /*0044*/ 	.byte	0x02, 0x4a
	.zero		1
	.zero		1


	//----- nvinfo : EIATTR_EXIT_INSTR_OFFSETS
	.align		4
        /*0048*/ 	.byte	0x04, 0x1c
        /*004a*/ 	.short	(.L_325 - .L_324)


	//   ....[0]....
.L_324:
        /*004c*/ 	.word	0x00000190


	//   ....[1]....
        /*0050*/ 	.word	0x000006c0


	//   ....[2]....
        /*0054*/ 	.word	0x00000710


	//   ....[3]....
        /*0058*/ 	.word	0x000009c0


	//----- nvinfo : EIATTR_MAX_THREADS
	.align		4
.L_325:
        /*005c*/ 	.byte	0x04, 0x05
        /*005e*/ 	.short	(.L_327 - .L_326)
.L_326:
        /*0060*/ 	.word	0x00000200
        /*0064*/ 	.word	0x00000001
        /*0068*/ 	.word	0x00000001


	//----- nvinfo : EIATTR_CRS_STACK_SIZE
	.align		4
.L_327:
        /*006c*/ 	.byte	0x04, 0x1e
        /*006e*/ 	.short	(.L_329 - .L_328)
.L_328:
        /*0070*/ 	.word	0x00000000


	//----- nvinfo : EIATTR_CBANK_PARAM_SIZE
	.align		4
.L_329:
        /*0074*/ 	.byte	0x03, 0x19
        /*0076*/ 	.short	0x0d42


	//----- nvinfo : EIATTR_PARAM_CBANK
	.align		4
        /*0078*/ 	.byte	0x04, 0x0a
        /*007a*/ 	.short	(.L_331 - .L_330)
	.align		4
.L_330:
        /*007c*/ 	.word	index@(.nv.constant0._ZN2at6native52_GLOBAL__N__ff984223_19_ForeachTernaryOp_cu_5285c63625multi_tensor_apply_kernelINS1_28TensorListScalarListMetadataIfLi2EEENS1_26TernaryOpScalarListFunctorIfLi2ELi2ELi0EEEJNS0_11LerpFunctorIfEEEEEvT_T0_DpT1_)
        /*0080*/ 	.short	0x0380
        /*0082*/ 	.short	0x0d42


	//----- nvinfo : EIATTR_SW_WAR
	.align		4
.L_331:
        /*0084*/ 	.byte	0x04, 0x36
        /*0086*/ 	.short	(.L_333 - .L_332)
.L_332:
        /*0088*/ 	.word	0x00000008
.L_333:


//--------------------- .nv.info._ZN2at6native52_GLOBAL__N__ff984223_19_ForeachTernaryOp_cu_5285c63625multi_tensor_apply_kernelINS1_28TensorListScalarListMetadataIdLi2EEENS1_26TernaryOpScalarListFunctorIdLi2ELi2ELi0EEEJNS0_11LerpFunctorIdEEEEEvT_T0_DpT1_ --------------------------
	.section	.nv.info._ZN2at6native52_GLOBAL__N__ff984223_19_ForeachTernaryOp_cu_5285c63625multi_tensor_apply_kernelINS1_28TensorListScalarListMetadataIdLi2EEENS1_26TernaryOpScalarListFunctorIdLi2ELi2ELi0EEEJNS0_11LerpFunctorIdEEEEEvT_T0_DpT1_,"",@"SHT_CUDA_INFO"
	.sectionflags	@""
	.align	4


	//----- nvinfo : EIATTR_CUDA_API_VERSION
	.align		4
        /*0000*/ 	.byte	0x04, 0x37
        /*0002*/ 	.short	(.L_335 - .L_334)
.L_334:
        /*0004*/ 	.word	0x00000082


	//----- nvinfo : EIATTR_KPARAM_INFO
	.align		4
.L_335:
        /*0008*/ 	.byte	0x04, 0x17
        /*000a*/ 	.short	(.L_337 - .L_336)
.L_336:
        /*000c*/ 	.word	0x00000000
        /*0010*/ 	.short	0x0002
        /*0012*/ 	.short	0x0e41
        /*0014*/ 	.byte	0x00, 0xf0, 0x05, 0x00


	//----- nvinfo : EIATTR_KPARAM_INFO
	.align		4
.L_337:
        /*0018*/ 	.byte	0x04, 0x17
        /*001a*/ 	.short	(.L_339 - .L_338)
.L_338:
        /*001c*/ 	.word	0x00000000
        /*0020*/ 	.short	0x0001
        /*0022*/ 	.short	0x0e40
        /*0024*/ 	.byte	0x00, 0xf0, 0x05, 0x00


	//----- nvinfo : EIATTR_KPARAM_INFO
	.align		4
.L_339:
        /*0028*/ 	.byte	0x04, 0x17
        /*002a*/ 	.short	(.L_341 - .L_340)
.L_340:
        /*002c*/ 	.word	0x00000000
        /*0030*/ 	.short	0x0000
        /*0032*/ 	.short	0x0000
        /*0034*/ 	.byte	0x00, 0xf0, 0x01, 0x39


	//----- nvinfo : EIATTR_SPARSE_MMA_MASK
	.align		4
.L_341:
        /*0038*/ 	.byte	0x03, 0x50
        /*003a*/ 	.short	0x0000


	//----- nvinfo : EIATTR_MAXREG_COUNT
	.align		4
        /*003c*/ 	.byte	0x03, 0x1b
        /*003e*/ 	.short	0x0080


	//----- nvinfo : EIATTR_MERCURY_ISA_VERSION
	.align		4
        /*0040*/ 	.byte	0x03, 0x5f
        /*0042*/ 	.short	0x0101


	//----- nvinfo : EIATTR_VRC_CTA_INIT_COUNT
	.align		4
        /*0044*/ 	.byte	0x02, 0x4a
	.zero		1
	.zero		1


	//----- nvinfo : EIATTR_EXIT_INSTR_OFFSETS
	.align		4
        /*0048*/ 	.byte	0x04, 0x1c
        /*004a*/ 	.short	(.L_343 - .L_342)


	//   ....[0]....
.L_342:
        /*004c*/ 	.word	0x00000180


	//   ....[1]....
        /*0050*/ 	.word	0x00000910


	//   ....[2]....
        /*0054*/ 	.word	0x00000960


	//   ....[3]....
        /*0058*/ 	.word	0x00000c30


	//----- nvinfo : EIATTR_MAX_THREADS
	.align		4
.L_343:
        /*005c*/ 	.byte	0x04, 0x05
        /*005e*/ 	.short	(.L_345 - .L_344)
.L_344:
        /*0060*/ 	.word	0x00000200
        /*0064*/ 	.word	0x00000001
        /*0068*/ 	.word	0x00000001


	//----- nvinfo : EIATTR_CRS_STACK_SIZE
	.align		4
.L_345:
        /*006c*/ 	.byte	0x04, 0x1e
        /*006e*/ 	.short	(.L_347 - .L_346)
.L_346:
        /*0070*/ 	.word	0x00000000


	//----- nvinfo : EIATTR_CBANK_PARAM_SIZE
	.align		4
.L_347:
        /*0074*/ 	.byte	0x03, 0x19
        /*0076*/ 	.short	0x0e42


	//----- nvinfo : EIATTR_PARAM_CBANK
	.align		4
        /*0078*/ 	.byte	0x04, 0x0a
        /*007a*/ 	.short	(.L_349 - .L_348)
	.align		4
.L_348:
        /*007c*/ 	.word	index@(.nv.constant0._ZN2at6native52_GLOBAL__N__ff984223_19_ForeachTernaryOp_cu_5285c63625multi_tensor_apply_kernelINS1_28TensorListScalarListMetadataIdLi2EEENS1_26TernaryOpScalarListFunctorIdLi2ELi2ELi0EEEJNS0_11LerpFunctorIdEEEEEvT_T0_DpT1_)
        /*0080*/ 	.short	0x0380
        /*0082*/ 	.short	0x0e42


	//----- nvinfo : EIATTR_SW_WAR
	.align		4
.L_349:
        /*0084*/ 	.byte	0x04, 0x36
        /*0086*/ 	.short	(.L_351 - .L_350)
.L_350:
        /*0088*/ 	.word	0x00000008
.L_351:


//--------------------- .nv.info._ZN2at6native52_GLOBAL__N__ff984223_19_ForeachTernaryOp_cu_5285c63625multi_tensor_apply_kernelINS1_28TensorListScalarListMetadataIfLi3EEENS1_26TernaryOpScalarListFunctorIN3c108BFloat16ELi3ELi2ELi2EEEJNS0_11LerpFunctorIfEEEEEvT_T0_DpT1_ --------------------------
	.section	.nv.info._ZN2at6native52_GLOBAL__N__ff984223_19_ForeachTernaryOp_cu_5285c63625multi_tensor_apply_kernelINS1_28TensorListScalarListMetadataIfLi3EEENS1_26TernaryOpScalarListFunctorIN3c108BFloat16ELi3ELi2ELi2EEEJNS0_11LerpFunctorIfEEEEEvT_T0_DpT1_,"",@"SHT_CUDA_INFO"
	.sectionflags	@""
	.align	4


	//----- nvinfo : EIATTR_CUDA_API_VERSION
	.align		4
        /*0000*/ 	.byte	0x04, 0x37
        /*0002*/ 	.short	(.L_353 - .L_352)
.L_352:
        /*0004*/ 	.word	0x00000082


	//----- nvinfo : EIATTR_KPARAM_INFO
	.align		4
.L_353:
        /*0008*/ 	.byte	0x04, 0x17
        /*000a*/ 	.short	(.L_355 - .L_354)
.L_354:
        /*000c*/ 	.word	0x00000000
        /*0010*/ 	.short	0x0002
        /*0012*/ 	.short	0x0d01
        /*0014*/ 	.byte	0x00, 0xf0, 0x05, 0x00


	//----- nvinfo : EIATTR_KPARAM_INFO
	.align		4
.L_355:
        /*0018*/ 	.byte	0x04, 0x17
        /*001a*/ 	.short	(.L_357 - .L_356)
.L_356:
        /*001c*/ 	.word	0x00000000
        /*0020*/ 	.short	0x0001
        /*0022*/ 	.short	0x0d00
        /*0024*/ 	.byte	0x00, 0xf0, 0x05, 0x00


	//----- nvinfo : EIATTR_KPARAM_INFO
	.align		4
.L_357:
        /*0028*/ 	.byte	0x04, 0x17
        /*002a*/ 	.short	(.L_359 - .L_358)
.L_358:
        /*002c*/ 	.word	0x00000000
        /*0030*/ 	.short	0x0000
        /*0032*/ 	.short	0x0000
        /*0034*/ 	.byte	0x00, 0xf0, 0x01, 0x34


	//----- nvinfo : EIATTR_SPARSE_MMA_MASK
	.align		4
.L_359:
        /*0038*/ 	.byte	0x03, 0x50
        /*003a*/ 	.short	0x0000


	//----- nvinfo : EIATTR_MAXREG_COUNT
	.align		4
        /*003c*/ 	.byte	0x03, 0x1b
        /*003e*/ 	.short	0x0080


	//----- nvinfo : EIATTR_MERCURY_ISA_VERSION
	.align		4
        /*0040*/ 	.byte	0x03, 0x5f
        /*0042*/ 	.short	0x0101


	//----- nvinfo : EIATTR_VRC_CTA_INIT_COUNT
	.align		4
        /*0044*/ 	.byte	0x02, 0x4a
	.zero		1
	.zero		1


	//----- nvinfo : EIATTR_EXIT_INSTR_OFFSETS
	.align		4
        /*0048*/ 	.byte	0x04, 0x1c
        /*004a*/ 	.short	(.L_361 - .L_360)


	//   ....[0]....
.L_360:
        /*004c*/ 	.word	0x000001c0


	//   ....[1]....
        /*0050*/ 	.word	0x00000880


	//   ....[2]....
        /*0054*/ 	.word	0x000008d0


	//   ....[3]....
        /*0058*/ 	.word	0x00000c70


	//----- nvinfo : EIATTR_MAX_THREADS
	.align		4
.L_361:
        /*005c*/ 	.byte	0x04, 0x05
        /*005e*/ 	.short	(.L_363 - .L_362)
.L_362:
        /*0060*/ 	.word	0x00000200
        /*0064*/ 	.word	0x00000001
        /*0068*/ 	.word	0x00000001


	//----- nvinfo : EIATTR_CRS_STACK_SIZE
	.align		4
.L_363:
        /*006c*/ 	.byte	0x04, 0x1e
        /*006e*/ 	.short	(.L_365 - .L_364)
.L_364:
        /*0070*/ 	.word	0x00000000


	//----- nvinfo : EIATTR_CBANK_PARAM_SIZE
	.align		4
.L_365:
        /*0074*/ 	.byte	0x03, 0x19
        /*0076*/ 	.short	0x0d02


	//----- nvinfo : EIATTR_PARAM_CBANK
	.align		4
        /*0078*/ 	.byte	0x04, 0x0a
        /*007a*/ 	.short	(.L_367 - .L_366)
	.align		4
.L_366:
        /*007c*/ 	.word	index@(.nv.constant0._ZN2at6native52_GLOBAL__N__ff984223_19_ForeachTernaryOp_cu_5285c63625multi_tensor_apply_kernelINS1_28TensorListScalarListMetadataIfLi3EEENS1_26TernaryOpScalarListFunctorIN3c108BFloat16ELi3ELi2ELi2EEEJNS0_11LerpFunctorIfEEEEEvT_T0_DpT1_)
        /*0080*/ 	.short	0x0380
        /*0082*/ 	.short	0x0d02


	//----- nvinfo : EIATTR_SW_WAR
	.align		4
.L_367:
        /*0084*/ 	.byte	0x04, 0x36
        /*0086*/ 	.short	(.L_369 - .L_368)
.L_368:
        /*0088*/ 	.word	0x00000008
.L_369:


//--------------------- .nv.info._ZN2at6native52_GLOBAL__N__ff984223_19_ForeachTernaryOp_cu_5285c63625multi_tensor_apply_kernelINS1_28TensorListScalarListMetadataIfLi3EEENS1_26TernaryOpScalarListFunctorIN3c104HalfELi3ELi2ELi2EEEJNS0_11LerpFunctorIfEEEEEvT_T0_DpT1_ --------------------------
	.section	.nv.info._ZN2at6native52_GLOBAL__N__ff984223_19_ForeachTernaryOp_cu_5285c63625multi_tensor_apply_kernelINS1_28TensorListScalarListMetadataIfLi3EEENS1_26TernaryOpScalarListFunctorIN3c104HalfELi3ELi2ELi2EEEJNS0_11LerpFunctorIfEEEEEvT_T0_DpT1_,"",@"SHT_CUDA_INFO"
	.sectionflags	@""
	.align	4


	//----- nvinfo : EIATTR_CUDA_API_VERSION
	.align		4
        /*0000*/ 	.byte	0x04, 0x37
        /*0002*/ 	.short	(.L_371 - .L_370)
.L_370:
        /*0004*/ 	.word	0x00000082


	//----- nvinfo : EIATTR_KPARAM_INFO
	.align		4
.L_371:
        /*0008*/ 	.byte	0x04, 0x17
        /*000a*/ 	.short	(.L_373 - .L_372)
.L_372:
        /*000c*/ 	.word	0x00000000
        /*0010*/ 	.short	0x0002
        /*0012*/ 	.short	0x0d01
        /*0014*/ 	.byte	0x00, 0xf0, 0x05, 0x00


	//----- nvinfo : EIATTR_KPARAM_INFO
	.align		4
.L_373:
        /*0018*/ 	.byte	0x04, 0x17
        /*001a*/ 	.short	(.L_375 - .L_374)
.L_374:
        /*001c*/ 	.word	0x00000000
        /*0020*/ 	.short	0x0001
        /*0022*/ 	.short	0x0d00
        /*0024*/ 	.byte	0x00, 0xf0, 0x05, 0x00


	//----- nvinfo : EIATTR_KPARAM_INFO
	.align		4
.L_375:
        /*0028*/ 	.byte	0x04, 0x17
        /*002a*/ 	.short	(.L_377 - .L_376)
.L_376:
        /*002c*/ 	.word	0x00000000
        /*0030*/ 	.short	0x0000
        /*0032*/ 	.short	0x0000
        /*0034*/ 	.byte	0x00, 0xf0, 0x01, 0x34


	//----- nvinfo : EIATTR_SPARSE_MMA_MASK
	.align		4
.L_377:
        /*0038*/ 	.byte	0x03, 0x50
        /*003a*/ 	.short	0x0000


	//----- nvinfo : EIATTR_MAXREG_COUNT
	.align		4
        /*003c*/ 	.byte	0x03, 0x1b
        /*003e*/ 	.short	0x0080


	//----- nvinfo : EIATTR_MERCURY_ISA_VERSION
	.align		4
        /*0040*/ 	.byte	0x03, 0x5f
        /*0042*/ 	.short	0x0101


	//----- nvinfo : EIATTR_VRC_CTA_INIT_COUNT
	.align		4
        /*0044*/ 	.byte	0x02, 0x4a
	.zero		1
	.zero		1


	//----- nvinfo : EIATTR_EXIT_INSTR_OFFSETS
	.align		4
        /*0048*/ 	.byte	0x04, 0x1c
        /*004a*/ 	.short	(.L_379 - .L_378)


	//   ....[0]....
.L_378:
        /*004c*/ 	.word	0x000001c0


	//   ....[1]....
        /*0050*/ 	.word	0x00000880


	//   ....[2]....
        /*0054*/ 	.word	0x000008d0


	//   ....[3]....
        /*0058*/ 	.word	0x00000c30


	//----- nvinfo : EIATTR_MAX_THREADS
	.align		4
.L_379:
        /*005c*/ 	.byte	0x04, 0x05
        /*005e*/ 	.short	(.L_381 - .L_380)
.L_380:
        /*0060*/ 	.word	0x00000200
        /*0064*/ 	.word	0x00000001
        /*0068*/ 	.word	0x00000001


	//----- nvinfo : EIATTR_CRS_STACK_SIZE
	.align		4
.L_381:
        /*006c*/ 	.byte	0x04, 0x1e
        /*006e*/ 	.short	(.L_383 - .L_382)
.L_382:
        /*0070*/ 	.word	0x00000000


	//----- nvinfo : EIATTR_CBANK_PARAM_SIZE
	.align		4
.L_383:
        /*0074*/ 	.byte	0x03, 0x19
        /*0076*/ 	.short	0x0d02


	//----- nvinfo : EIATTR_PARAM_CBANK
	.align		4
        /*0078*/ 	.byte	0x04, 0x0a
        /*007a*/ 	.short	(.L_385 - .L_384)
	.align		4
.L_384:
        /*007c*/ 	.word	index@(.nv.constant0._ZN2at6native52_GLOBAL__N__ff984223_19_ForeachTernaryOp_cu_5285c63625multi_tensor_apply_kernelINS1_28TensorListScalarListMetadataIfLi3EEENS1_26TernaryOpScalarListFunctorIN3c104HalfELi3ELi2ELi2EEEJNS0_11LerpFunctorIfEEEEEvT_T0_DpT1_)
        /*0080*/ 	.short	0x0380
        /*0082*/ 	.short	0x0d02


	//----- nvinfo : EIATTR_SW_WAR
	.align		4
.L_385:
        /*0084*/ 	.byte	0x04, 0x36
        /*0086*/ 	.short	(.L_387 - .L_386)
.L_386:
        /*0088*/ 	.word	0x00000008
.L_387:


//--------------------- .nv.info._ZN2at6native52_GLOBAL__N__ff984223_19_ForeachTernaryOp_cu_5285c63625multi_tensor_apply_kernelINS1_28TensorListScalarListMetadataIN3c107complexIfEELi3EEENS1_26TernaryOpScalarListFunctorIS6_Li3ELi2ELi2EEEJNS0_11LerpFunctorIS6_EEEEEvT_T0_DpT1_ --------------------------
	.section	.nv.info._ZN2at6native52_GLOBAL__N__ff984223_19_ForeachTernaryOp_cu_5285c63625multi_tensor_apply_kernelINS1_28TensorListScalarListMetadataIN3c107complexIfEELi3EEENS1_26TernaryOpScalarListFunctorIS6_Li3ELi2ELi2EEEJNS0_11LerpFunctorIS6_EEEEEvT_T0_DpT1_,"",@"SHT_CUDA_INFO"
	.sectionflags	@""
	.align	4


	//----- nvinfo : EIATTR_CUDA_API_VERSION
	.align		4
        /*0000*/ 	.byte	0x04, 0x37
        /*0002*/ 	.short	(.L_389 - .L_388)
.L_388:
        /*0004*/ 	.word	0x00000082


	//----- nvinfo : EIATTR_KPARAM_INFO
	.align		4
.L_389:
        /*0008*/ 	.byte	0x04, 0x17
        /*000a*/ 	.short	(.L_391 - .L_390)
.L_390:
        /*000c*/ 	.word	0x00000000
        /*0010*/ 	.short	0x0002
        /*0012*/ 	.short	0x0dc1
        /*0014*/ 	.byte	0x00, 0xf0, 0x05, 0x00


	//----- nvinfo : EIATTR_KPARAM_INFO
	.align		4
.L_391:
        /*0018*/ 	.byte	0x04, 0x17
        /*001a*/ 	.short	(.L_393 - .L_392)
.L_392:
        /*001c*/ 	.word	0x00000000
        /*0020*/ 	.short	0x0001
        /*0022*/ 	.short	0x0dc0
        /*0024*/ 	.byte	0x00, 0xf0, 0x05, 0x00


	//----- nvinfo : EIATTR_KPARAM_INFO
	.align		4
.L_393:
        /*0028*/ 	.byte	0x04, 0x17
        /*002a*/ 	.short	(.L_395 - .L_394)
.L_394:
        /*002c*/ 	.word	0x00000000
        /*0030*/ 	.short	0x0000
        /*0032*/ 	.short	0x0000
        /*0034*/ 	.byte	0x00, 0xf0, 0x01, 0x37


	//----- nvinfo : EIATTR_SPARSE_MMA_MASK
	.align		4
.L_395:
        /*0038*/ 	.byte	0x03, 0x50
        /*003a*/ 	.short	0x0000


	//----- nvinfo : EIATTR_MAXREG_COUNT
	.align		4
        /*003c*/ 	.byte	0x03, 0x1b
        /*003e*/ 	.short	0x0080


	//----- nvinfo : EIATTR_MERCURY_ISA_VERSION
	.align		4
        /*0040*/ 	.byte	0x03, 0x5f
        /*0042*/ 	.short	0x0101


	//----- nvinfo : EIATTR_VRC_CTA_INIT_COUNT
	.align		4
        /*0044*/ 	.byte	0x02, 0x4a
	.zero		1
	.zero		1


	//----- nvinfo : EIATTR_EXIT_INSTR_OFFSETS
	.align		4
        /*0048*/ 	.byte	0x04, 0x1c
        /*004a*/ 	.short	(.L_397 - .L_396)


	//   ....[0]....
.L_396:
        /*004c*/ 	.word	0x000001b0


	//   ....[1]....
        /*0050*/ 	.word	0x00000be0


	//   ....[2]....
        /*0054*/ 	.word	0x00000c30


	//   ....[3]....
        /*0058*/ 	.word	0x000012c0


	//----- nvinfo : EIATTR_MAX_THREADS
	.align		4
.L_397:
        /*005c*/ 	.byte	0x04, 0x05
        /*005e*/ 	.short	(.L_399 - .L_398)
.L_398:
        /*0060*/ 	.word	0x00000200
        /*0064*/ 	.word	0x00000001
        /*0068*/ 	.word	0x00000001


	//----- nvinfo : EIATTR_CRS_STACK_SIZE
	.align		4
.L_399:
        /*006c*/ 	.byte	0x04, 0x1e
        /*006e*/ 	.short	(.L_401 - .L_400)
.L_400:
        /*0070*/ 	.word	0x00000000


	//----- nvinfo : EIATTR_CBANK_PARAM_SIZE
	.align		4
.L_401:
        /*0074*/ 	.byte	0x03, 0x19
        /*0076*/ 	.short	0x0dc2


	//----- nvinfo : EIATTR_PARAM_CBANK
	.align		4
        /*0078*/ 	.byte	0x04, 0x0a
        /*007a*/ 	.short	(.L_403 - .L_402)
	.align		4
.L_402:
        /*007c*/ 	.word	index@(.nv.constant0._ZN2at6native52_GLOBAL__N__ff984223_19_ForeachTernaryOp_cu_5285c63625multi_tensor_apply_kernelINS1_28TensorListScalarListMetadataIN3c107complexIfEELi3EEENS1_26TernaryOpScalarListFunctorIS6_Li3ELi2ELi2EEEJNS0_11LerpFunctorIS6_EEEEEvT_T0_DpT1_)
        /*0080*/ 	.short	0x0380
        /*0082*/ 	.short	0x0dc2


	//----- nvinfo : EIATTR_SW_WAR
	.align		4
.L_403:
        /*0084*/ 	.byte	0x04, 0x36
        /*0086*/ 	.short	(.L_405 - .L_404)
.L_404:
        /*0088*/ 	.word	0x00000008
.L_405:


//--------------------- .nv.info._ZN2at6native52_GLOBAL__N__ff984223_19_ForeachTernaryOp_cu_5285c63625multi_tensor_apply_kernelINS1_28TensorListScalarListMetadataIN3c107complexIdEELi3EEENS1_26TernaryOpScalarListFunctorIS6_Li3ELi2ELi2EEEJNS0_11LerpFunctorIS6_EEEEEvT_T0_DpT1_ --------------------------
	.section	.nv.info._ZN2at6native52_GLOBAL__N__ff984223_19_ForeachTernaryOp_cu_5285c63625multi_tensor_apply_kernelINS1_28TensorListScalarListMetadataIN3c107complexIdEELi3EEENS1_26TernaryOpScalarListFunctorIS6_Li3ELi2ELi2EEEJNS0_11LerpFunctorIS6_EEEEEvT_T0_DpT1_,"",@"SHT_CUDA_INFO"
	.sectionflags	@""
	.align	4


	//----- nvinfo : EIATTR_CUDA_API_VERSION
	.align		4
        /*0000*/ 	.byte	0x04, 0x37
        /*0002*/ 	.short	(.L_407 - .L_406)
.L_406:
        /*0004*/ 	.word	0x00000082


	//----- nvinfo : EIATTR_KPARAM_INFO
	.align		4
.L_407:
        /*0008*/ 	.byte	0x04, 0x17
        /*000a*/ 	.short	(.L_409 - .L_408)
.L_408:
        /*000c*/ 	.word	0x00000000
        /*0010*/ 	.short	0x0002
        /*0012*/ 	.short	0x0f41
        /*0014*/ 	.byte	0x00, 0xf0, 0x05, 0x00


	//----- nvinfo : EIATTR_KPARAM_INFO
	.align		4
.L_409:
        /*0018*/ 	.byte	0x04, 0x17
        /*001a*/ 	.short	(.L_411 - .L_410)
.L_410:
        /*001c*/ 	.word	0x00000000
        /*0020*/ 	.short	0x0001
        /*0022*/ 	.short	0x0f40
        /*0024*/ 	.byte	0x00, 0xf0, 0x05, 0x00


	//----- nvinfo : EIATTR_KPARAM_INFO
	.align		4
.L_411:
        /*0028*/ 	.byte	0x04, 0x17
        /*002a*/ 	.short	(.L_413 - .L_412)
.L_412:
        /*002c*/ 	.word	0x00000000
        /*0030*/ 	.short	0x0000
        /*0032*/ 	.short	0x0000
        /*0034*/ 	.byte	0x00, 0xf0, 0x01, 0x3d


	//----- nvinfo : EIATTR_SPARSE_MMA_MASK
	.align		4
.L_413:
        /*0038*/ 	.byte	0x03, 0x50
        /*003a*/ 	.short	0x0000


	//----- nvinfo : EIATTR_MAXREG_COUNT
	.align		4
        /*003c*/ 	.byte	0x03, 0x1b
        /*003e*/ 	.short	0x0080


	//----- nvinfo : EIATTR_MERCURY_ISA_VERSION
	.align		4
        /*0040*/ 	.byte	0x03, 0x5f
        /*0042*/ 	.short	0x0101


	//----- nvinfo : EIATTR_VRC_CTA_INIT_COUNT
	.align		4
        /*0044*/ 	.byte	0x02, 0x4a
	.zero		1
	.zero		1


	//----- nvinfo : EIATTR_EXIT_INSTR_OFFSETS
	.align		4
        /*0048*/ 	.byte	0x04, 0x1c
        /*004a*/ 	.short	(.L_415 - .L_414)


	//   ....[0]....
.L_414:
        /*004c*/ 	.word	0x000001d0


	//   ....[1]....
        /*0050*/ 	.word	0x00000cb0


	//   ....[2]....
        /*0054*/ 	.word	0x00000d00


	//   ....[3]....
        /*0058*/ 	.word	0x00001400


	//----- nvinfo : EIATTR_MAX_THREADS
	.align		4
.L_415:
        /*005c*/ 	.byte	0x04, 0x05
        /*005e*/ 	.short	(.L_417 - .L_416)
.L_416:
        /*0060*/ 	.word	0x00000200
        /*0064*/ 	.word	0x00000001
        /*0068*/ 	.word	0x00000001


	//----- nvinfo : EIATTR_CRS_STACK_SIZE
	.align		4
.L_417:
        /*006c*/ 	.byte	0x04, 0x1e
        /*006e*/ 	.short	(.L_419 - .L_418)
.L_418:
        /*0070*/ 	.word	0x00000000


	//----- nvinfo : EIATTR_CBANK_PARAM_SIZE
	.align		4
.L_419:
        /*0074*/ 	.byte	0x03, 0x19
        /*0076*/ 	.short	0x0f42


	//----- nvinfo : EIATTR_PARAM_CBANK
	.align		4
        /*0078*/ 	.byte	0x04, 0x0a
        /*007a*/ 	.short	(.L_421 - .L_420)
	.align		4
.L_420:
        /*007c*/ 	.word	index@(.nv.constant0._ZN2at6native52_GLOBAL__N__ff984223_19_ForeachTernaryOp_cu_5285c63625multi_tensor_apply_kernelINS1_28TensorListScalarListMetadataIN3c107complexIdEELi3EEENS1_26TernaryOpScalarListFunctorIS6_Li3ELi2ELi2EEEJNS0_11LerpFunctorIS6_EEEEEvT_T0_DpT1_)
        /*0080*/ 	.short	0x0380
        /*0082*/ 	.short	0x0f42


	//----- nvinfo : EIATTR_SW_WAR
	.align		4
.L_421:
        /*0084*/ 	.byte	0x04, 0x36
        /*0086*/ 	.short	(.L_423 - .L_422)
.L_422:
        /*0088*/ 	.word	0x00000008
.L_423:


//--------------------- .nv.info._ZN2at6native52_GLOBAL__N__ff984223_19_ForeachTernaryOp_cu_5285c63625multi_tensor_apply_kernelINS1_28TensorListScalarListMetadataIfLi3EEENS1_26TernaryOpScalarListFunctorIfLi3ELi2ELi2EEEJNS0_11LerpFunctorIfEEEEEvT_T0_DpT1_ --------------------------
	.section	.nv.info._ZN2at6native52_GLOBAL__N__ff984223_19_ForeachTernaryOp_cu_5285c63625multi_tensor_apply_kernelINS1_28TensorListScalarListMetadataIfLi3EEENS1_26TernaryOpScalarListFunctorIfLi3ELi2ELi2EEEJNS0_11LerpFunctorIfEEEEEvT_T0_DpT1_,"",@"SHT_CUDA_INFO"
	.sectionflags	@""
	.align	4


	//----- nvinfo : EIATTR_CUDA_API_VERSION
	.align		4
        /*0000*/ 	.byte	0x04, 0x37
        /*0002*/ 	.short	(.L_425 - .L_424)
.L_424:
        /*0004*/ 	.word	0x00000082


	//----- nvinfo : EIATTR_KPARAM_INFO
	.align		4
.L_425:
        /*0008*/ 	.byte	0x04, 0x17
        /*000a*/ 	.short	(.L_427 - .L_426)
.L_426:
        /*000c*/ 	.word	0x00000000
        /*0010*/ 	.short	0x0002
        /*0012*/ 	.short	0x0d01
        /*0014*/ 	.byte	0x00, 0xf0, 0x05, 0x00


	//----- nvinfo : EIATTR_KPARAM_INFO
	.align		4
.L_427:
        /*0018*/ 	.byte	0x04, 0x17
        /*001a*/ 	.short	(.L_429 - .L_428)
.L_428:
        /*001c*/ 	.word	0x00000000
        /*0020*/ 	.short	0x0001
        /*0022*/ 	.short	0x0d00
        /*0024*/ 	.byte	0x00, 0xf0, 0x05, 0x00


	//----- nvinfo : EIATTR_KPARAM_INFO
	.align		4
.L_429:
        /*0028*/ 	.byte	0x04, 0x17
        /*002a*/ 	.short	(.L_431 - .L_430)
.L_430:
        /*002c*/ 	.word	0x00000000
        /*0030*/ 	.short	0x0000
        /*0032*/ 	.short	0x0000
        /*0034*/ 	.byte	0x00, 0xf0, 0x01, 0x34


	//----- nvinfo : EIATTR_SPARSE_MMA_MASK
	.align		4
.L_431:
        /*0038*/ 	.byte	0x03, 0x50
        /*003a*/ 	.short	0x0000


	//----- nvinfo : EIATTR_MAXREG_COUNT
	.align		4
        /*003c*/ 	.byte	0x03, 0x1b
        /*003e*/ 	.short	0x0080


	//----- nvinfo : EIATTR_MERCURY_ISA_VERSION
	.align		4
        /*0040*/ 	.byte	0x03, 0x5f
        /*0042*/ 	.short	0x0101


	//----- nvinfo : EIATTR_VRC_CTA_INIT_COUNT
	.align		4
        /*0044*/ 	.byte	0x02, 0x4a
	.zero		1
	.zero		1


	//----- nvinfo : EIATTR_EXIT_INSTR_OFFSETS
	.align		4
        /*0048*/ 	.byte	0x04, 0x1c
        /*004a*/ 	.short	(.L_433 - .L_432)


	//   ....[0]....
.L_432:
        /*004c*/ 	.word	0x000001c0


	//   ....[1]....
        /*0050*/ 	.word	0x00000790


	//   ....[2]....
        /*0054*/ 	.word	0x000007e0


	//   ....[3]....
        /*0058*/ 	.word	0x00000ab0


	//----- nvinfo : EIATTR_MAX_THREADS
	.align		4
.L_433:
        /*005c*/ 	.byte	0x04, 0x05
        /*005e*/ 	.short	(.L_435 - .L_434)
.L_434:
        /*0060*/ 	.word	0x00000200
        /*0064*/ 	.word	0x00000001
        /*0068*/ 	.word	0x00000001


	//----- nvinfo : EIATTR_CRS_STACK_SIZE
	.align		4
.L_435:
        /*006c*/ 	.byte	0x04, 0x1e
        /*006e*/ 	.short	(.L_437 - .L_436)
.L_436:
        /*0070*/ 	.word	0x00000000


	//----- nvinfo : EIATTR_CBANK_PARAM_SIZE
	.align		4
.L_437:
        /*0074*/ 	.byte	0x03, 0x19
        /*0076*/ 	.short	0x0d02


	//----- nvinfo : EIATTR_PARAM_CBANK
	.align		4
        /*0078*/ 	.byte	0x04, 0x0a
        /*007a*/ 	.short	(.L_439 - .L_438)
	.align		4
.L_438:
        /*007c*/ 	.word	index@(.nv.constant0._ZN2at6native52_GLOBAL__N__ff984223_19_ForeachTernaryOp_cu_5285c63625multi_tensor_apply_kernelINS1_28TensorListScalarListMetadataIfLi3EEENS1_26TernaryOpScalarListFunctorIfLi3ELi2ELi2EEEJNS0_11LerpFunctorIfEEEEEvT_T0_DpT1_)
        /*0080*/ 	.short	0x0380
        /*0082*/ 	.short	0x0d02


	//----- nvinfo : EIATTR_SW_WAR
	.align		4
.L_439:
        /*0084*/ 	.byte	0x04, 0x36
        /*0086*/ 	.short	(.L_441 - .L_440)
.L_440:
        /*0088*/ 	.word	0x00000008
.L_441:


//--------------------- .nv.info._ZN2at6native52_GLOBAL__N__ff984223_19_ForeachTernaryOp_cu_5285c63625multi_tensor_apply_kernelINS1_28TensorListScalarListMetadataIdLi3EEENS1_26TernaryOpScalarListFunctorIdLi3ELi2ELi2EEEJNS0_11LerpFunctorIdEEEEEvT_T0_DpT1_ --------------------------
	.section	.nv.info._ZN2at6native52_GLOBAL__N__ff984223_19_ForeachTernaryOp_cu_5285c63625multi_tensor_apply_kernelINS1_28TensorListScalarListMetadataIdLi3EEENS1_26TernaryOpScalarListFunctorIdLi3ELi2ELi2EEEJNS0_11LerpFunctorIdEEEEEvT_T0_DpT1_,"",@"SHT_CUDA_INFO"
	.sectionflags	@""
	.align	4


	//----- nvinfo : EIATTR_CUDA_API_VERSION
	.align		4
        /*0000*/ 	.byte	0x04, 0x37
        /*0002*/ 	.short	(.L_443 - .L_442)
.L_442:
        /*0004*/ 	.word	0x00000082


	//----- nvinfo : EIATTR_KPARAM_INFO
	.align		4
.L_443:
        /*0008*/ 	.byte	0x04, 0x17
        /*000a*/ 	.short	(.L_445 - .L_444)
.L_444:
        /*000c*/ 	.word	0x00000000
        /*0010*/ 	.short	0x0002
        /*0012*/ 	.short	0x0dc1
        /*0014*/ 	.byte	0x00, 0xf0, 0x05, 0x00


	//----- nvinfo : EIATTR_KPARAM_INFO
	.align		4
.L_445:
        /*0018*/ 	.byte	0x04, 0x17
        /*001a*/ 	.short	(.L_447 - .L_446)
.L_446:
        /*001c*/ 	.word	0x00000000
        /*0020*/ 	.short	0x0001
        /*0022*/ 	.short	0x0dc0
        /*0024*/ 	.byte	0x00, 0xf0, 0x05, 0x00


	//----- nvinfo : EIATTR_KPARAM_INFO
	.align		4
.L_447:
        /*0028*/ 	.byte	0x04, 0x17
        /*002a*/ 	.short	(.L_449 - .L_448)
.L_448:
        /*002c*/ 	.word	0x00000000
        /*0030*/ 	.short	0x0000
        /*0032*/ 	.short	0x0000
        /*0034*/ 	.byte	0x00, 0xf0, 0x01, 0x37


	//----- nvinfo : EIATTR_SPARSE_MMA_MASK
	.align		4
.L_449:
        /*0038*/ 	.byte	0x03, 0x50
        /*003a*/ 	.short	0x0000


	//----- nvinfo : EIATTR_MAXREG_COUNT
	.align		4
        /*003c*/ 	.byte	0x03, 0x1b
        /*003e*/ 	.short	0x0080


	//----- nvinfo : EIATTR_MERCURY_ISA_VERSION
	.align		4
        /*0040*/ 	.byte	0x03, 0x5f
        /*0042*/ 	.short	0x0101


	//----- nvinfo : EIATTR_VRC_CTA_INIT_COUNT
	.align		4
        /*0044*/ 	.byte	0x02, 0x4a
	.zero		1
	.zero		1


	//----- nvinfo : EIATTR_EXIT_INSTR_OFFSETS
	.align		4
        /*0048*/ 	.byte	0x04, 0x1c
        /*004a*/ 	.short	(.L_451 - .L_450)


	//   ....[0]....
.L_450:
        /*004c*/ 	.word	0x000001b0


	//   ....[1]....
        /*0050*/ 	.word	0x00000800


	//   ....[2]....
        /*0054*/ 	.word	0x00000850


	//   ....[3]....
        /*0058*/ 	.word	0x00000b40


	//----- nvinfo : EIATTR_MAX_THREADS
	.align		4
.L_451:
        /*005c*/ 	.byte	0x04, 0x05
        /*005e*/ 	.short	(.L_453 - .L_452)
.L_452:
        /*0060*/ 	.word	0x00000200
        /*0064*/ 	.word	0x00000001
        /*0068*/ 	.word	0x00000001


	//----- nvinfo : EIATTR_CRS_STACK_SIZE
	.align		4
.L_453:
        /*006c*/ 	.byte	0x04, 0x1e
        /*006e*/ 	.short	(.L_455 - .L_454)
.L_454:
        /*0070*/ 	.word	0x00000000


	//----- nvinfo : EIATTR_CBANK_PARAM_SIZE
	.align		4
.L_455:
        /*0074*/ 	.byte	0x03, 0x19
        /*0076*/ 	.short	0x0dc2


	//----- nvinfo : EIATTR_PARAM_CBANK
	.align		4
        /*0078*/ 	.byte	0x04, 0x0a
        /*007a*/ 	.short	(.L_457 - .L_456)
	.align		4
.L_456:
        /*007c*/ 	.word	index@(.nv.constant0._ZN2at6native52_GLOBAL__N__ff984223_19_ForeachTernaryOp_cu_5285c63625multi_tensor_apply_kernelINS1_28TensorListScalarListMetadataIdLi3EEENS1_26TernaryOpScalarListFunctorIdLi3ELi2ELi2EEEJNS0_11LerpFunctorIdEEEEEvT_T0_DpT1_)
        /*0080*/ 	.short	0x0380
        /*0082*/ 	.short	0x0dc2


	//----- nvinfo : EIATTR_SW_WAR
	.align		4
.L_457:
        /*0084*/ 	.byte	0x04, 0x36
        /*0086*/ 	.short	(.L_459 - .L_458)
.L_458:
        /*0088*/ 	.word	0x00000008
.L_459:


//--------------------- .nv.info._ZN2at6native52_GLOBAL__N__ff984223_19_ForeachTernaryOp_cu_5285c63625multi_tensor_apply_kernelINS1_18TensorListMetadataILi2EEENS1_22TernaryOpScalarFunctorIN3c108BFloat16ELi2ELi2ELi0EEEJNS0_11LerpFunctorIfEEfEEEvT_T0_DpT1_ --------------------------
	.section	.nv.info._ZN2at6native52_GLOBAL__N__ff984223_19_ForeachTernaryOp_cu_5285c63625multi_tensor_apply_kernelINS1_18TensorListMetadataILi2EEENS1_22TernaryOpScalarFunctorIN3c108BFloat16ELi2ELi2ELi0EEEJNS0_11LerpFunctorIfEEfEEEvT_T0_DpT1_,"",@"SHT_CUDA_INFO"
	.sectionflags	@""
	.align	4


	//----- nvinfo : EIATTR_CUDA_API_VERSION
	.align		4
        /*0000*/ 	.byte	0x04, 0x37
        /*0002*/ 	.short	(.L_461 - .L_460)
.L_460:
        /*0004*/ 	.word	0x00000082


	//----- nvinfo : EIATTR_KPARAM_INFO
	.align		4
.L_461:
        /*0008*/ 	.byte	0x04, 0x17
        /*000a*/ 	.short	(.L_463 - .L_462)
.L_462:
        /*000c*/ 	.word	0x00000000
        /*0010*/ 	.short	0x0003
        /*0012*/ 	.short	0x0c4c
        /*0014*/ 	.byte	0x00, 0xf0, 0x11, 0x00


	//----- nvinfo : EIATTR_KPARAM_INFO
	.align		4
.L_463:
        /*0018*/ 	.byte	0x04, 0x17
        /*001a*/ 	.short	(.L_465 - .L_464)
.L_464:
        /*001c*/ 	.word	0x00000000
        /*0020*/ 	.short	0x0002
        /*0022*/ 	.short	0x0c49
        /*0024*/ 	.byte	0x00, 0xf0, 0x05, 0x00


	//----- nvinfo : EIATTR_KPARAM_INFO
	.align		4
.L_465:
        /*0028*/ 	.byte	0x04, 0x17
        /*002a*/ 	.short	(.L_467 - .L_466)
.L_466:
        /*002c*/ 	.word	0x00000000
        /*0030*/ 	.short	0x0001
        /*0032*/ 	.short	0x0c48
        /*0034*/ 	.byte	0x00, 0xf0, 0x05, 0x00


	//----- nvinfo : EIATTR_KPARAM_INFO
	.align		4
.L_467:
        /*0038*/ 	.byte	0x04, 0x17
        /*003a*/ 	.short	(.L_469 - .L_468)
.L_468:
        /*003c*/ 	.word	0x00000000
        /*0040*/ 	.short	0x0000
        /*0042*/ 	.short	0x0000
        /*0044*/ 	.byte	0x00, 0xf0, 0x21, 0x31


	//----- nvinfo : EIATTR_SPARSE_MMA_MASK
	.align		4
.L_469:
        /*0048*/ 	.byte	0x03, 0x50
        /*004a*/ 	.short	0x0000


	//----- nvinfo : EIATTR_MAXREG_COUNT
	.align		4
        /*004c*/ 	.byte	0x03, 0x1b
        /*004e*/ 	.short	0x0080


	//----- nvinfo : EIATTR_MERCURY_ISA_VERSION
	.align		4
        /*0050*/ 	.byte	0x03, 0x5f
        /*0052*/ 	.short	0x0101


	//----- nvinfo : EIATTR_VRC_CTA_INIT_COUNT
	.align		4
        /*0054*/ 	.byte	0x02, 0x4a
	.zero		1
	.zero		1


	//----- nvinfo : EIATTR_EXIT_INSTR_OFFSETS
	.align		4
        /*0058*/ 	.byte	0x04, 0x1c
        /*005a*/ 	.short	(.L_471 - .L_470)


	//   ....[0]....
.L_470:
        /*005c*/ 	.word	0x00000170


	//   ....[1]....
        /*0060*/ 	.word	0x00000790


	//   ....[2]....
        /*0064*/ 	.word	0x000007e0


	//   ....[3]....
        /*0068*/ 	.word	0x00000b50


	//----- nvinfo : EIATTR_MAX_THREADS
	.align		4
.L_471:
        /*006c*/ 	.byte	0x04, 0x05
        /*006e*/ 	.short	(.L_473 - .L_472)
.L_472:
        /*0070*/ 	.word	0x00000200
        /*0074*/ 	.word	0x00000001
        /*0078*/ 	.word	0x00000001


	//----- nvinfo : EIATTR_CRS_STACK_SIZE
	.align		4
.L_473:
        /*007c*/ 	.byte	0x04, 0x1e
        /*007e*/ 	.short	(.L_475 - .L_474)
.L_474:
        /*0080*/ 	.word	0x00000000


	//----- nvinfo : EIATTR_CBANK_PARAM_SIZE
	.align		4
.L_475:
        /*0084*/ 	.byte	0x03, 0x19
        /*0086*/ 	.short	0x0c50


	//----- nvinfo : EIATTR_PARAM_CBANK
	.align		4
        /*0088*/ 	.byte	0x04, 0x0a
        /*008a*/ 	.short	(.L_477 - .L_476)
	.align		4
.L_476:
        /*008c*/ 	.word	index@(.nv.constant0._ZN2at6native52_GLOBAL__N__ff984223_19_ForeachTernaryOp_cu_5285c63625multi_tensor_apply_kernelINS1_18TensorListMetadataILi2EEENS1_22TernaryOpScalarFunctorIN3c108BFloat16ELi2ELi2ELi0EEEJNS0_11LerpFunctorIfEEfEEEvT_T0_DpT1_)
        /*0090*/ 	.short	0x0380
        /*0092*/ 	.short	0x0c50


	//----- nvinfo : EIATTR_SW_WAR
	.align		4
.L_477:
        /*0094*/ 	.byte	0x04, 0x36
        /*0096*/ 	.short	(.L_479 - .L_478)
.L_478:
        /*0098*/ 	.word	0x00000008
.L_479:


//--------------------- .nv.info._ZN2at6native52_GLOBAL__N__ff984223_19_ForeachTernaryOp_cu_5285c63625multi_tensor_apply_kernelINS1_18TensorListMetadataILi2EEENS1_22TernaryOpScalarFunctorIN3c104HalfELi2ELi2ELi0EEEJNS0_11LerpFunctorIfEEfEEEvT_T0_DpT1_ --------------------------
	.section	.nv.info._ZN2at6native52_GLOBAL__N__ff984223_19_ForeachTernaryOp_cu_5285c63625multi_tensor_apply_kernelINS1_18TensorListMetadataILi2EEENS1_22TernaryOpScalarFunctorIN3c104HalfELi2ELi2ELi0EEEJNS0_11LerpFunctorIfEEfEEEvT_T0_DpT1_,"",@"SHT_CUDA_INFO"
	.sectionflags	@""
	.align	4


	//----- nvinfo : EIATTR_CUDA_API_VERSION
	.align		4
        /*0000*/ 	.byte	0x04, 0x37
        /*0002*/ 	.short	(.L_481 - .L_480)
.L_480:
        /*0004*/ 	.word	0x00000082


	//----- nvinfo : EIATTR_KPARAM_INFO
	.align		4
.L_481:
        /*0008*/ 	.byte	0x04, 0x17
        /*000a*/ 	.short	(.L_483 - .L_482)
.L_482:
        /*000c*/ 	.word	0x00000000
        /*0010*/ 	.short	0x0003
        /*0012*/ 	.short	0x0c4c
        /*0014*/ 	.byte	0x00, 0xf0, 0x11, 0x00


	//----- nvinfo : EIATTR_KPARAM_INFO
	.align		4
.L_483:
        /*0018*/ 	.byte	0x04, 0x17
        /*001a*/ 	.short	(.L_485 - .L_484)
.L_484:
        /*001c*/ 	.word	0x00000000
        /*0020*/ 	.short	0x0002
        /*0022*/ 	.short	0x0c49
        /*0024*/ 	.byte	0x00, 0xf0, 0x05, 0x00


	//----- nvinfo : EIATTR_KPARAM_INFO
	.align		4
.L_485:
        /*0028*/ 	.byte	0x04, 0x17
        /*002a*/ 	.short	(.L_487 - .L_486)
.L_486:
        /*002c*/ 	.word	0x00000000
        /*0030*/ 	.short	0x0001
        /*0032*/ 	.short	0x0c48
        /*0034*/ 	.byte	0x00, 0xf0, 0x05, 0x00


	//----- nvinfo : EIATTR_KPARAM_INFO
	.align		4
.L_487:
        /*0038*/ 	.byte	0x04, 0x17
        /*003a*/ 	.short	(.L_489 - .L_488)
.L_488:
        /*003c*/ 	.word	0x00000000
        /*0040*/ 	.short	0x0000
        /*0042*/ 	.short	0x0000
        /*0044*/ 	.byte	0x00, 0xf0, 0x21, 0x31


	//----- nvinfo : EIATTR_SPARSE_MMA_MASK
	.align		4
.L_489:
        /*0048*/ 	.byte	0x03, 0x50
        /*004a*/ 	.short	0x0000


	//----- nvinfo : EIATTR_MAXREG_COUNT
	.align		4
        /*004c*/ 	.byte	0x03, 0x1b
        /*004e*/ 	.short	0x0080


	//----- nvinfo : EIATTR_MERCURY_ISA_VERSION
	.align		4
        /*0050*/ 	.byte	0x03, 0x5f
        /*0052*/ 	.short	0x0101


	//----- nvinfo : EIATTR_VRC_CTA_INIT_COUNT
	.align		4
        /*0054*/ 	.byte	0x02, 0x4a
	.zero		1
	.zero		1


	//----- nvinfo : EIATTR_EXIT_INSTR_OFFSETS
	.align		4
        /*0058*/ 	.byte	0x04, 0x1c
        /*005a*/ 	.short	(.L_491 - .L_490)


	//   ....[0]....
.L_490:
        /*005c*/ 	.word	0x00000170


	//   ....[1]....
        /*0060*/ 	.word	0x00000790


	//   ....[2]....
        /*0064*/ 	.word	0x000007e0


	//   ....[3]....
        /*0068*/ 	.word	0x00000b10


	//----- nvinfo : EIATTR_MAX_THREADS
	.align		4
.L_491:
        /*006c*/ 	.byte	0x04, 0x05
        /*006e*/ 	.short	(.L_493 - .L_492)
.L_492:
        /*0070*/ 	.word	0x00000200
        /*0074*/ 	.word	0x00000001
        /*0078*/ 	.word	0x00000001


	//----- nvinfo : EIATTR_CRS_STACK_SIZE
	.align		4
.L_493:
        /*007c*/ 	.byte	0x04, 0x1e
        /*007e*/ 	.short	(.L_495 - .L_494)
.L_494:
        /*0080*/ 	.word	0x00000000


	//----- nvinfo : EIATTR_CBANK_PARAM_SIZE
	.align		4
.L_495:
        /*0084*/ 	.byte	0x03, 0x19
        /*0086*/ 	.short	0x0c50


	//----- nvinfo : EIATTR_PARAM_CBANK
	.align		4
        /*0088*/ 	.byte	0x04, 0x0a
        /*008a*/ 	.short	(.L_497 - .L_496)
	.align		4
.L_496:
        /*008c*/ 	.word	index@(.nv.constant0._ZN2at6native52_GLOBAL__N__ff984223_19_ForeachTernaryOp_cu_5285c63625multi_tensor_apply_kernelINS1_18TensorListMetadataILi2EEENS1_22TernaryOpScalarFunctorIN3c104HalfELi2ELi2ELi0EEEJNS0_11LerpFunctorIfEEfEEEvT_T0_DpT1_)
        /*0090*/ 	.short	0x0380
        /*0092*/ 	.short	0x0c50


	//----- nvinfo : EIATTR_SW_WAR
	.align		4
.L_497:
        /*0094*/ 	.byte	0x04, 0x36
        /*0096*/ 	.short	(.L_499 - .L_498)
.L_498:
        /*0098*/ 	.word	0x00000008
.L_499:


//--------------------- .nv.info._ZN2at6native52_GLOBAL__N__ff984223_19_ForeachTernaryOp_cu_5285c63625multi_tensor_apply_kernelINS1_18TensorListMetadataILi2EEENS1_22TernaryOpScalarFunctorIN3c107complexIfEELi2ELi2ELi0EEEJNS0_11LerpFunctorIS8_EES8_EEEvT_T0_DpT1_ --------------------------
	.section	.nv.info._ZN2at6native52_GLOBAL__N__ff984223_19_ForeachTernaryOp_cu_5285c63625multi_tensor_apply_kernelINS1_18TensorListMetadataILi2EEENS1_22TernaryOpScalarFunctorIN3c107complexIfEELi2ELi2ELi0EEEJNS0_11LerpFunctorIS8_EES8_EEEvT_T0_DpT1_,"",@"SHT_CUDA_INFO"
	.sectionflags	@""
	.align	4


	//----- nvinfo : EIATTR_CUDA_API_VERSION
	.align		4
        /*0000*/ 	.byte	0x04, 0x37
        /*0002*/ 	.short	(.L_501 - .L_500)
.L_500:
        /*0004*/ 	.word	0x00000082


	//----- nvinfo : EIATTR_KPARAM_INFO
	.align		4
.L_501:
        /*0008*/ 	.byte	0x04, 0x17
        /*000a*/ 	.short	(.L_503 - .L_502)
.L_502:
        /*000c*/ 	.word	0x00000000
        /*0010*/ 	.short	0x0003
        /*0012*/ 	.short	0x0c50
        /*0014*/ 	.byte	0x00, 0xf0, 0x21, 0x00


	//----- nvinfo : EIATTR_KPARAM_INFO
	.align		4
.L_503:
        /*0018*/ 	.byte	0x04, 0x17
        /*001a*/ 	.short	(.L_505 - .L_504)
.L_504:
        /*001c*/ 	.word	0x00000000
        /*0020*/ 	.short	0x0002
        /*0022*/ 	.short	0x0c49
        /*0024*/ 	.byte	0x00, 0xf0, 0x05, 0x00


	//----- nvinfo : EIATTR_KPARAM_INFO
	.align		4
.L_505:
        /*0028*/ 	.byte	0x04, 0x17
        /*002a*/ 	.short	(.L_507 - .L_506)
.L_506:
        /*002c*/ 	.word	0x00000000
        /*0030*/ 	.short	0x0001
        /*0032*/ 	.short	0x0c48
        /*0034*/ 	.byte	0x00, 0xf0, 0x05, 0x00


	//----- nvinfo : EIATTR_KPARAM_INFO
	.align		4
.L_507:
        /*0038*/ 	.byte	0x04, 0x17
        /*003a*/ 	.short	(.L_509 - .L_508)
.L_508:
        /*003c*/ 	.word	0x00000000
        /*0040*/ 	.short	0x0000
        /*0042*/ 	.short	0x0000
        /*0044*/ 	.byte	0x00, 0xf0, 0x21, 0x31


	//----- nvinfo : EIATTR_SPARSE_MMA_MASK
	.align		4
.L_509:
        /*0048*/ 	.byte	0x03, 0x50
        /*004a*/ 	.short	0x0000


	//----- nvinfo : EIATTR_MAXREG_COUNT
	.align		4
        /*004c*/ 	.byte	0x03, 0x1b
        /*004e*/ 	.short	0x0080


	//----- nvinfo : EIATTR_MERCURY_ISA_VERSION
	.align		4
        /*0050*/ 	.byte	0x03, 0x5f
        /*0052*/ 	.short	0x0101


	//----- nvinfo : EIATTR_VRC_CTA_INIT_COUNT
	.align		4
        /*0054*/ 	.byte	0x02, 0x4a
	.zero		1
	.zero		1


	//----- nvinfo : EIATTR_EXIT_INSTR_OFFSETS
	.align		4
        /*0058*/ 	.byte	0x04, 0x1c
        /*005a*/ 	.short	(.L_511 - .L_510)


	//   ....[0]....
.L_510:
        /*005c*/ 	.word	0x00000170


	//   ....[1]....
        /*0060*/ 	.word	0x00000a00


	//   ....[2]....
        /*0064*/ 	.word	0x00001260


	//   ....[3]....
        /*0068*/ 	.word	0x000012b0


	//   ....[4]....
        /*006c*/ 	.word	0x00001670


	//   ....[5]....
        /*0070*/ 	.word	0x000019d0


	//----- nvinfo : EIATTR_MAX_THREADS
	.align		4
.L_511:
        /*0074*/ 	.byte	0x04, 0x05
        /*0076*/ 	.short	(.L_513 - .L_512)
.L_512:
        /*0078*/ 	.word	0x00000200
        /*007c*/ 	.word	0x00000001
        /*0080*/ 	.word	0x00000001


	//----- nvinfo : EIATTR_CRS_STACK_SIZE
	.align		4
.L_513:
        /*0084*/ 	.byte	0x04, 0x1e
        /*0086*/ 	.short	(.L_515 - .L_514)
.L_514:
        /*0088*/ 	.word	0x00000000


	//----- nvinfo : EIATTR_CBANK_PARAM_SIZE
	.align		4
.L_515:
        /*008c*/ 	.byte	0x03, 0x19
        /*008e*/ 	.short	0x0c58


	//----- nvinfo : EIATTR_PARAM_CBANK
	.align		4
        /*0090*/ 	.byte	0x04, 0x0a
        /*0092*/ 	.short	(.L_517 - .L_516)
	.align		4
.L_516:
        /*0094*/ 	.word	index@(.nv.constant0._ZN2at6native52_GLOBAL__N__ff984223_19_ForeachTernaryOp_cu_5285c63625multi_tensor_apply_kernelINS1_18TensorListMetadataILi2EEENS1_22TernaryOpScalarFunctorIN3c107complexIfEELi2ELi2ELi0EEEJNS0_11LerpFunctorIS8_EES8_EEEvT_T0_DpT1_)
        /*0098*/ 	.short	0x0380
        /*009a*/ 	.short	0x0c58


	//----- nvinfo : EIATTR_SW_WAR
	.align		4
.L_517:
        /*009c*/ 	.byte	0x04, 0x36
        /*009e*/ 	.short	(.L_519 - .L_518)
.L_518:
        /*00a0*/ 	.word	0x00000008
.L_519:


//--------------------- .nv.info._ZN2at6native52_GLOBAL__N__ff984223_19_ForeachTernaryOp_cu_5285c63625multi_tensor_apply_kernelINS1_18TensorListMetadataILi2EEENS1_22TernaryOpScalarFunctorIN3c107complexIdEELi2ELi2ELi0EEEJNS0_11LerpFunctorIS8_EES8_EEEvT_T0_DpT1_ --------------------------
	.section	.nv.info._ZN2at6native52_GLOBAL__N__ff984223_19_ForeachTernaryOp_cu_5285c63625multi_tensor_apply_kernelINS1_18TensorListMetadataILi2EEENS1_22TernaryOpScalarFunctorIN3c107complexIdEELi2ELi2ELi0EEEJNS0_11LerpFunctorIS8_EES8_EEEvT_T0_DpT1_,"",@"SHT_CUDA_INFO"
	.sectionflags	@""
	.align	4


	//----- nvinfo : EIATTR_CUDA_API_VERSION
	.align		4
        /*0000*/ 	.byte	0x04, 0x37
        /*0002*/ 	.short	(.L_521 - .L_520)
.L_520:
        /*0004*/ 	.word	0x00000082


	//----- nvinfo : EIATTR_KPARAM_INFO
	.align		4
.L_521:
        /*0008*/ 	.byte	0x04, 0x17
        /*000a*/ 	.short	(.L_523 - .L_522)
.L_522:
        /*000c*/ 	.word	0x00000000
        /*0010*/ 	.short	0x0003
        /*0012*/ 	.short	0x0c50
        /*0014*/ 	.byte	0x00, 0xf0, 0x41, 0x00


	//----- nvinfo : EIATTR_KPARAM_INFO
	.align		4
.L_523:
        /*0018*/ 	.byte	0x04, 0x17
        /*001a*/ 	.short	(.L_525 - .L_524)
.L_524:
        /*001c*/ 	.word	0x00000000
        /*0020*/ 	.short	0x0002
        /*0022*/ 	.short	0x0c49
        /*0024*/ 	.byte	0x00, 0xf0, 0x05, 0x00


	//----- nvinfo : EIATTR_KPARAM_INFO
	.align		4
.L_525:
        /*0028*/ 	.byte	0x04, 0x17
        /*002a*/ 	.short	(.L_527 - .L_526)
.L_526:
        /*002c*/ 	.word	0x00000000
        /*0030*/ 	.short	0x0001
        /*0032*/ 	.short	0x0c48
        /*0034*/ 	.byte	0x00, 0xf0, 0x05, 0x00


	//----- nvinfo : EIATTR_KPARAM_INFO
	.align		4
.L_527:
        /*0038*/ 	.byte	0x04, 0x17
        /*003a*/ 	.short	(.L_529 - .L_528)
.L_528:
        /*003c*/ 	.word	0x00000000
        /*0040*/ 	.short	0x0000
        /*0042*/ 	.short	0x0000
        /*0044*/ 	.byte	0x00, 0xf0, 0x21, 0x31


	//----- nvinfo : EIATTR_SPARSE_MMA_MASK
	.align		4
.L_529:
        /*0048*/ 	.byte	0x03, 0x50
        /*004a*/ 	.short	0x0000


	//----- nvinfo : EIATTR_MAXREG_COUNT
	.align		4
        /*004c*/ 	.byte	0x03, 0x1b
        /*004e*/ 	.short	0x0080


	//----- nvinfo : EIATTR_MERCURY_ISA_VERSION
	.align		4
        /*0050*/ 	.byte	0x03, 0x5f
        /*0052*/ 	.short	0x0101


	//----- nvinfo : EIATTR_VRC_CTA_INIT_COUNT
	.align		4
        /*0054*/ 	.byte	0x02, 0x4a
	.zero		1
	.zero		1


	//----- nvinfo : EIATTR_EXIT_INSTR_OFFSETS
	.align		4
        /*0058*/ 	.byte	0x04, 0x1c
        /*005a*/ 	.short	(.L_531 - .L_530)


	//   ....[0]....
.L_530:
        /*005c*/ 	.word	0x00000160


	//   ....[1]....
        /*0060*/ 	.word	0x00000970


	//   ....[2]....
        /*0064*/ 	.word	0x000010a0


	//   ....[3]....
        /*0068*/ 	.word	0x000010f0


	//   ....[4]....
        /*006c*/ 	.word	0x000014d0


	//   ....[5]....
        /*0070*/ 	.word	0x00001850


	//----- nvinfo : EIATTR_MAX_THREADS
	.align		4
.L_531:
        /*0074*/ 	.byte	0x04, 0x05
        /*0076*/ 	.short	(.L_533 - .L_532)
.L_532:
        /*0078*/ 	.word	0x00000200
        /*007c*/ 	.word	0x00000001
        /*0080*/ 	.word	0x00000001


	//----- nvinfo : EIATTR_CRS_STACK_SIZE
	.align		4
.L_533:
        /*0084*/ 	.byte	0x04, 0x1e
        /*0086*/ 	.short	(.L_535 - .L_534)
.L_534:
        /*0088*/ 	.word	0x00000000


	//----- nvinfo : EIATTR_CBANK_PARAM_SIZE
	.align		4
.L_535:
        /*008c*/ 	.byte	0x03, 0x19
        /*008e*/ 	.short	0x0c60


	//----- nvinfo : EIATTR_PARAM_CBANK
	.align		4
        /*0090*/ 	.byte	0x04, 0x0a
        /*0092*/ 	.short	(.L_537 - .L_536)
	.align		4
.L_536:
        /*0094*/ 	.word	index@(.nv.constant0._ZN2at6native52_GLOBAL__N__ff984223_19_ForeachTernaryOp_cu_5285c63625multi_tensor_apply_kernelINS1_18TensorListMetadataILi2EEENS1_22TernaryOpScalarFunctorIN3c107complexIdEELi2ELi2ELi0EEEJNS0_11LerpFunctorIS8_EES8_EEEvT_T0_DpT1_)
        /*0098*/ 	.short	0x0380
        /*009a*/ 	.short	0x0c60


	//----- nvinfo : EIATTR_SW_WAR
	.align		4
.L_537:
        /*009c*/ 	.byte	0x04, 0x36
        /*009e*/ 	.short	(.L_539 - .L_538)
.L_538:
        /*00a0*/ 	.word	0x00000008
.L_539:


//--------------------- .nv.info._ZN2at6native52_GLOBAL__N__ff984223_19_ForeachTernaryOp_cu_5285c63625multi_tensor_apply_kernelINS1_18TensorListMetadataILi2EEENS1_22TernaryOpScalarFunctorIfLi2ELi2ELi0EEEJNS0_11LerpFunctorIfEEfEEEvT_T0_DpT1_ --------------------------
	.section	.nv.info._ZN2at6native52_GLOBAL__N__ff984223_19_ForeachTernaryOp_cu_5285c63625multi_tensor_apply_kernelINS1_18TensorListMetadataILi2EEENS1_22TernaryOpScalarFunctorIfLi2ELi2ELi0EEEJNS0_11LerpFunctorIfEEfEEEvT_T0_DpT1_,"",@"SHT_CUDA_INFO"
	.sectionflags	@""
	.align	4


	//----- nvinfo : EIATTR_CUDA_API_VERSION
	.align		4
        /*0000*/ 	.byte	0x04, 0x37
        /*0002*/ 	.short	(.L_541 - .L_540)
.L_540:
        /*0004*/ 	.word	0x00000082


	//----- nvinfo : EIATTR_KPARAM_INFO
	.align		4
.L_541:
        /*0008*/ 	.byte	0x04, 0x17
        /*000a*/ 	.short	(.L_543 - .L_542)
.L_542:
        /*000c*/ 	.word	0x00000000
        /*0010*/ 	.short	0x0003
        /*0012*/ 	.short	0x0c4c
        /*0014*/ 	.byte	0x00, 0xf0, 0x11, 0x00


	//----- nvinfo : EIATTR_KPARAM_INFO
	.align		4
.L_543:
        /*0018*/ 	.byte	0x04, 0x17
        /*001a*/ 	.short	(.L_545 - .L_544)
.L_544:
        /*001c*/ 	.word	0x00000000
        /*0020*/ 	.short	0x0002
        /*0022*/ 	.short	0x0c49
        /*0024*/ 	.byte	0x00, 0xf0, 0x05, 0x00


	//----- nvinfo : EIATTR_KPARAM_INFO
	.align		4
.L_545:
        /*0028*/ 	.byte	0x04, 0x17
        /*002a*/ 	.short	(.L_547 - .L_546)
.L_546:
        /*002c*/ 	.word	0x00000000
        /*0030*/ 	.short	0x0001
        /*0032*/ 	.short	0x0c48
        /*0034*/ 	.byte	0x00, 0xf0, 0x05, 0x00


	//----- nvinfo : EIATTR_KPARAM_INFO
	.align		4
.L_547:
        /*0038*/ 	.byte	0x04, 0x17
        /*003a*/ 	.short	(.L_549 - .L_548)
.L_548:
        /*003c*/ 	.word	0x00000000
        /*0040*/ 	.short	0x0000
        /*0042*/ 	.short	0x0000
        /*0044*/ 	.byte	0x00, 0xf0, 0x21, 0x31


	//----- nvinfo : EIATTR_SPARSE_MMA_MASK
	.align		4
.L_549:
        /*0048*/ 	.byte	0x03, 0x50
        /*004a*/ 	.short	0x0000


	//----- nvinfo : EIATTR_MAXREG_COUNT
	.align		4
        /*004c*/ 	.byte	0x03, 0x1b
        /*004e*/ 	.short	0x0080


	//----- nvinfo : EIATTR_MERCURY_ISA_VERSION
	.align		4
        /*0050*/ 	.byte	0x03, 0x5f
        /*0052*/ 	.short	0x0101


	//----- nvinfo : EIATTR_VRC_CTA_INIT_COUNT
	.align		4
        /*0054*/ 	.byte	0x02, 0x4a
	.zero		1
	.zero		1


	//----- nvinfo : EIATTR_EXIT_INSTR_OFFSETS
	.align		4
        /*0058*/ 	.byte	0x04, 0x1c
        /*005a*/ 	.short	(.L_551 - .L_550)


	//   ....[0]....
.L_550:
        /*005c*/ 	.word	0x00000170


	//   ....[1]....
        /*0060*/ 	.word	0x000006a0


	//   ....[2]....
        /*0064*/ 	.word	0x000006f0


	//   ....[3]....
        /*0068*/ 	.word	0x00000980


	//----- nvinfo : EIATTR_MAX_THREADS
	.align		4
.L_551:
        /*006c*/ 	.byte	0x04, 0x05
        /*006e*/ 	.short	(.L_553 - .L_552)
.L_552:
        /*0070*/ 	.word	0x00000200
        /*0074*/ 	.word	0x00000001
        /*0078*/ 	.word	0x00000001


	//----- nvinfo : EIATTR_CRS_STACK_SIZE
	.align		4
.L_553:
        /*007c*/ 	.byte	0x04, 0x1e
        /*007e*/ 	.short	(.L_555 - .L_554)
.L_554:
        /*0080*/ 	.word	0x00000000


	//----- nvinfo : EIATTR_CBANK_PARAM_SIZE
	.align		4
.L_555:
        /*0084*/ 	.byte	0x03, 0x19
        /*0086*/ 	.short	0x0c50


	//----- nvinfo : EIATTR_PARAM_CBANK
	.align		4
        /*0088*/ 	.byte	0x04, 0x0a
        /*008a*/ 	.short	(.L_557 - .L_556)
	.align		4
.L_556:
        /*008c*/ 	.word	index@(.nv.constant0._ZN2at6native52_GLOBAL__N__ff984223_19_ForeachTernaryOp_cu_5285c63625multi_tensor_apply_kernelINS1_18TensorListMetadataILi2EEENS1_22TernaryOpScalarFunctorIfLi2ELi2ELi0EEEJNS0_11LerpFunctorIfEEfEEEvT_T0_DpT1_)
        /*0090*/ 	.short	0x0380
        /*0092*/ 	.short	0x0c50


	//----- nvinfo : EIATTR_SW_WAR
	.align		4
.L_557:
        /*0094*/ 	.byte	0x04, 0x36
        /*0096*/ 	.short	(.L_559 - .L_558)
.L_558:
        /*0098*/ 	.word	0x00000008
.L_559:


//--------------------- .nv.info._ZN2at6native52_GLOBAL__N__ff984223_19_ForeachTernaryOp_cu_5285c63625multi_tensor_apply_kernelINS1_18TensorListMetadataILi2EEENS1_22TernaryOpScalarFunctorIdLi2ELi2ELi0EEEJNS0_11LerpFunctorIdEEdEEEvT_T0_DpT1_ --------------------------
	.section	.nv.info._ZN2at6native52_GLOBAL__N__ff984223_19_ForeachTernaryOp_cu_5285c63625multi_tensor_apply_kernelINS1_18TensorListMetadataILi2EEENS1_22TernaryOpScalarFunctorIdLi2ELi2ELi0EEEJNS0_11LerpFunctorIdEEdEEEvT_T0_DpT1_,"",@"SHT_CUDA_INFO"
	.sectionflags	@""
	.align	4


	//----- nvinfo : EIATTR_CUDA_API_VERSION
	.align		4
        /*0000*/ 	.byte	0x04, 0x37
        /*0002*/ 	.short	(.L_561 - .L_560)
.L_560:
        /*0004*/ 	.word	0x00000082


	//----- nvinfo : EIATTR_KPARAM_INFO
	.align		4
.L_561:
        /*0008*/ 	.byte	0x04, 0x17
        /*000a*/ 	.short	(.L_563 - .L_562)
.L_562:
        /*000c*/ 	.word	0x00000000
        /*0010*/ 	.short	0x0003
        /*0012*/ 	.short	0x0c50
        /*0014*/ 	.byte	0x00, 0xf0, 0x21, 0x00


	//----- nvinfo : EIATTR_KPARAM_INFO
	.align		4
.L_563:
        /*0018*/ 	.byte	0x04, 0x17
        /*001a*/ 	.short	(.L_565 - .L_564)
.L_564:
        /*001c*/ 	.word	0x00000000
        /*0020*/ 	.short	0x0002
        /*0022*/ 	.short	0x0c49
        /*0024*/ 	.byte	0x00, 0xf0, 0x05, 0x00


	//----- nvinfo : EIATTR_KPARAM_INFO
	.align		4
.L_565:
        /*0028*/ 	.byte	0x04, 0x17
        /*002a*/ 	.short	(.L_567 - .L_566)
.L_566:
        /*002c*/ 	.word	0x00000000
        /*0030*/ 	.short	0x0001
        /*0032*/ 	.short	0x0c48
        /*0034*/ 	.byte	0x00, 0xf0, 0x05, 0x00


	//----- nvinfo : EIATTR_KPARAM_INFO
	.align		4
.L_567:
        /*0038*/ 	.byte	0x04, 0x17
        /*003a*/ 	.short	(.L_569 - .L_568)
.L_568:
        /*003c*/ 	.word	0x00000000
        /*0040*/ 	.short	0x0000
        /*0042*/ 	.short	0x0000
        /*0044*/ 	.byte	0x00, 0xf0, 0x21, 0x31


	//----- nvinfo : EIATTR_SPARSE_MMA_MASK
	.align		4
.L_569:
        /*0048*/ 	.byte	0x03, 0x50
        /*004a*/ 	.short	0x0000


	//----- nvinfo : EIATTR_MAXREG_COUNT
	.align		4
        /*004c*/ 	.byte	0x03, 0x1b
        /*004e*/ 	.short	0x0080


	//----- nvinfo : EIATTR_MERCURY_ISA_VERSION
	.align		4
        /*0050*/ 	.byte	0x03, 0x5f
        /*0052*/ 	.short	0x0101


	//----- nvinfo : EIATTR_VRC_CTA_INIT_COUNT
	.align		4
        /*0054*/ 	.byte	0x02, 0x4a
	.zero		1
	.zero		1


	//----- nvinfo : EIATTR_EXIT_INSTR_OFFSETS
	.align		4
        /*0058*/ 	.byte	0x04, 0x1c
        /*005a*/ 	.short	(.L_571 - .L_570)


	//   ....[0]....
.L_570:
        /*005c*/ 	.word	0x00000170


	//   ....[1]....
        /*0060*/ 	.word	0x000008f0


	//   ....[2]....
        /*0064*/ 	.word	0x00000940


	//   ....[3]....
        /*0068*/ 	.word	0x00000bd0


	//----- nvinfo : EIATTR_MAX_THREADS
	.align		4
.L_571:
        /*006c*/ 	.byte	0x04, 0x05
        /*006e*/ 	.short	(.L_573 - .L_572)
.L_572:
        /*0070*/ 	.word	0x00000200
        /*0074*/ 	.word	0x00000001
        /*0078*/ 	.word	0x00000001


	//----- nvinfo : EIATTR_CRS_STACK_SIZE
	.align		4
.L_573:
        /*007c*/ 	.byte	0x04, 0x1e
        /*007e*/ 	.short	(.L_575 - .L_574)
.L_574:
        /*0080*/ 	.word	0x00000000


	//----- nvinfo : EIATTR_CBANK_PARAM_SIZE
	.align		4
.L_575:
        /*0084*/ 	.byte	0x03, 0x19
        /*0086*/ 	.short	0x0c58


	//----- nvinfo : EIATTR_PARAM_CBANK
	.align		4
        /*0088*/ 	.byte	0x04, 0x0a
        /*008a*/ 	.short	(.L_577 - .L_576)
	.align		4
.L_576:
        /*008c*/ 	.word	index@(.nv.constant0._ZN2at6native52_GLOBAL__N__ff984223_19_ForeachTernaryOp_cu_5285c63625multi_tensor_apply_kernelINS1_18TensorListMetadataILi2EEENS1_22TernaryOpScalarFunctorIdLi2ELi2ELi0EEEJNS0_11LerpFunctorIdEEdEEEvT_T0_DpT1_)
        /*0090*/ 	.short	0x0380
        /*0092*/ 	.short	0x0c58


	//----- nvinfo : EIATTR_SW_WAR
	.align		4
.L_577:
        /*0094*/ 	.byte	0x04, 0x36
        /*0096*/ 	.short	(.L_579 - .L_578)
.L_578:
        /*0098*/ 	.word	0x00000008
.L_579:


//--------------------- .nv.info._ZN2at6native52_GLOBAL__N__ff984223_19_ForeachTernaryOp_cu_5285c63625multi_tensor_apply_kernelINS1_18TensorListMetadataILi3EEENS1_22TernaryOpScalarFunctorIN3c108BFloat16ELi3ELi2ELi2EEEJNS0_11LerpFunctorIfEEfEEEvT_T0_DpT1_ --------------------------
	.section	.nv.info._ZN2at6native52_GLOBAL__N__ff984223_19_ForeachTernaryOp_cu_5285c63625multi_tensor_apply_kernelINS1_18TensorListMetadataILi3EEENS1_22TernaryOpScalarFunctorIN3c108BFloat16ELi3ELi2ELi2EEEJNS0_11LerpFunctorIfEEfEEEvT_T0_DpT1_,"",@"SHT_CUDA_INFO"
	.sectionflags	@""
	.align	4


	//----- nvinfo : EIATTR_CUDA_API_VERSION
	.align		4
        /*0000*/ 	.byte	0x04, 0x37
        /*0002*/ 	.short	(.L_581 - .L_580)
.L_580:
        /*0004*/ 	.word	0x00000082


	//----- nvinfo : EIATTR_KPARAM_INFO
	.align		4
.L_581:
        /*0008*/ 	.byte	0x04, 0x17
        /*000a*/ 	.short	(.L_583 - .L_582)
.L_582:
        /*000c*/ 	.word	0x00000000
        /*0010*/ 	.short	0x0003
        /*0012*/ 	.short	0x0c4c
        /*0014*/ 	.byte	0x00, 0xf0, 0x11, 0x00


	//----- nvinfo : EIATTR_KPARAM_INFO
	.align		4
.L_583:
        /*0018*/ 	.byte	0x04, 0x17
        /*001a*/ 	.short	(.L_585 - .L_584)
.L_584:
        /*001c*/ 	.word	0x00000000
        /*0020*/ 	.short	0x0002
        /*0022*/ 	.short	0x0c49
        /*0024*/ 	.byte	0x00, 0xf0, 0x05, 0x00


	//----- nvinfo : EIATTR_KPARAM_INFO
	.align		4
.L_585:
        /*0028*/ 	.byte	0x04, 0x17
        /*002a*/ 	.short	(.L_587 - .L_586)
.L_586:
        /*002c*/ 	.word	0x00000000
        /*0030*/ 	.short	0x0001
        /*0032*/ 	.short	0x0c48
        /*0034*/ 	.byte	0x00, 0xf0, 0x05, 0x00


	//----- nvinfo : EIATTR_KPARAM_INFO
	.align		4
.L_587:
        /*0038*/ 	.byte	0x04, 0x17
        /*003a*/ 	.short	(.L_589 - .L_588)
.L_588:
        /*003c*/ 	.word	0x00000000
        /*0040*/ 	.short	0x0000
        /*0042*/ 	.short	0x0000
        /*0044*/ 	.byte	0x00, 0xf0, 0x21, 0x31


	//----- nvinfo : EIATTR_SPARSE_MMA_MASK
	.align		4
.L_589:
        /*0048*/ 	.byte	0x03, 0x50
        /*004a*/ 	.short	0x0000


	//----- nvinfo : EIATTR_MAXREG_COUNT
	.align		4
        /*004c*/ 	.byte	0x03, 0x1b
        /*004e*/ 	.short	0x0080


	//----- nvinfo : EIATTR_MERCURY_ISA_VERSION
	.align		4
        /*0050*/ 	.byte	0x03, 0x5f
        /*0052*/ 	.short	0x0101


	//----- nvinfo : EIATTR_VRC_CTA_INIT_COUNT
	.align		4
        /*0054*/ 	.byte	0x02, 0x4a
	.zero		1
	.zero		1


	//----- nvinfo : EIATTR_EXIT_INSTR_OFFSETS
	.align		4
        /*0058*/ 	.byte	0x04, 0x1c
        /*005a*/ 	.short	(.L_591 - .L_590)


	//   ....[0]....
.L_590:
        /*005c*/ 	.word	0x000001a0


	//   ....[1]....
        /*0060*/ 	.word	0x00000800


	//   ....[2]....
        /*0064*/ 	.word	0x00000850


	//   ....[3]....
        /*0068*/ 	.word	0x00000be0


	//----- nvinfo : EIATTR_MAX_THREADS
	.align		4
.L_591:
        /*006c*/ 	.byte	0x04, 0x05
        /*006e*/ 	.short	(.L_593 - .L_592)
.L_592:
        /*0070*/ 	.word	0x00000200
        /*0074*/ 	.word	0x00000001
        /*0078*/ 	.word	0x00000001


	//----- nvinfo : EIATTR_CRS_STACK_SIZE
	.align		4
.L_593:
        /*007c*/ 	.byte	0x04, 0x1e
        /*007e*/ 	.short	(.L_595 - .L_594)
.L_594:
        /*0080*/ 	.word	0x00000000


	//----- nvinfo : EIATTR_CBANK_PARAM_SIZE
	.align		4
.L_595:
        /*0084*/ 	.byte	0x03, 0x19
        /*0086*/ 	.short	0x0c50


	//----- nvinfo : EIATTR_PARAM_CBANK
	.align		4
        /*0088*/ 	.byte	0x04, 0x0a
        /*008a*/ 	.short	(.L_597 - .L_596)
	.align		4
.L_596:
        /*008c*/ 	.word	index@(.nv.constant0._ZN2at6native52_GLOBAL__N__ff984223_19_ForeachTernaryOp_cu_5285c63625multi_tensor_apply_kernelINS1_18TensorListMetadataILi3EEENS1_22TernaryOpScalarFunctorIN3c108BFloat16ELi3ELi2ELi2EEEJNS0_11LerpFunctorIfEEfEEEvT_T0_DpT1_)
        /*0090*/ 	.short	0x0380
        /*0092*/ 	.short	0x0c50


	//----- nvinfo : EIATTR_SW_WAR
	.align		4
.L_597:
        /*0094*/ 	.byte	0x04, 0x36
        /*0096*/ 	.short	(.L_599 - .L_598)
.L_598:
        /*0098*/ 	.word	0x00000008
.L_599:


//--------------------- .nv.info._ZN2at6native52_GLOBAL__N__ff984223_19_ForeachTernaryOp_cu_5285c63625multi_tensor_apply_kernelINS1_18TensorListMetadataILi3EEENS1_22TernaryOpScalarFunctorIN3c104HalfELi3ELi2ELi2EEEJNS0_11LerpFunctorIfEEfEEEvT_T0_DpT1_ --------------------------
	.section	.nv.info._ZN2at6native52_GLOBAL__N__ff984223_19_ForeachTernaryOp_cu_5285c63625multi_tensor_apply_kernelINS1_18TensorListMetadataILi3EEENS1_22TernaryOpScalarFunctorIN3c104HalfELi3ELi2ELi2EEEJNS0_11LerpFunctorIfEEfEEEvT_T0_DpT1_,"",@"SHT_CUDA_INFO"
	.sectionflags	@""
	.align	4


	//----- nvinfo : EIATTR_CUDA_API_VERSION
	.align		4
        /*0000*/ 	.byte	0x04, 0x37
        /*0002*/ 	.short	(.L_601 - .L_600)
.L_600:
        /*0004*/ 	.word	0x00000082


	//----- nvinfo : EIATTR_KPARAM_INFO
	.align		4
.L_601:
        /*0008*/ 	.byte	0x04, 0x17
        /*000a*/ 	.short	(.L_603 - .L_602)
.L_602:
        /*000c*/ 	.word	0x00000000
        /*0010*/ 	.short	0x0003
        /*0012*/ 	.short	0x0c4c
        /*0014*/ 	.byte	0x00, 0xf0, 0x11, 0x00


	//----- nvinfo : EIATTR_KPARAM_INFO
	.align		4
.L_603:
        /*0018*/ 	.byte	0x04, 0x17
        /*001a*/ 	.short	(.L_605 - .L_604)
.L_604:
        /*001c*/ 	.word	0x00000000
        /*0020*/ 	.short	0x0002
        /*0022*/ 	.short	0x0c49
        /*0024*/ 	.byte	0x00, 0xf0, 0x05, 0x00


	//----- nvinfo : EIATTR_KPARAM_INFO
	.align		4
.L_605:
        /*0028*/ 	.byte	0x04, 0x17
        /*002a*/ 	.short	(.L_607 - .L_606)
.L_606:
        /*002c*/ 	.word	0x00000000
        /*0030*/ 	.short	0x0001
        /*0032*/ 	.short	0x0c48
        /*0034*/ 	.byte	0x00, 0xf0, 0x05, 0x00


	//----- nvinfo : EIATTR_KPARAM_INFO
	.align		4
.L_607:
        /*0038*/ 	.byte	0x04, 0x17
        /*003a*/ 	.short	(.L_609 - .L_608)
.L_608:
        /*003c*/ 	.word	0x00000000
        /*0040*/ 	.short	0x0000
        /*0042*/ 	.short	0x0000
        /*0044*/ 	.byte	0x00, 0xf0, 0x21, 0x31


	//----- nvinfo : EIATTR_SPARSE_MMA_MASK
	.align		4
.L_609:
        /*0048*/ 	.byte	0x03, 0x50
        /*004a*/ 	.short	0x0000


	//----- nvinfo : EIATTR_MAXREG_COUNT
	.align		4
        /*004c*/ 	.byte	0x03, 0x1b
        /*004e*/ 	.short	0x0080


	//----- nvinfo : EIATTR_MERCURY_ISA_VERSION
	.align		4
        /*0050*/ 	.byte	0x03, 0x5f
        /*0052*/ 	.short	0x0101


	//----- nvinfo : EIATTR_VRC_CTA_INIT_COUNT
	.align		4
        /*0054*/ 	.byte	0x02, 0x4a
	.zero		1
	.zero		1


	//----- nvinfo : EIATTR_EXIT_INSTR_OFFSETS
	.align		4
        /*0058*/ 	.byte	0x04, 0x1c
        /*005a*/ 	.short	(.L_611 - .L_610)


	//   ....[0]....
.L_610:
        /*005c*/ 	.word	0x000001a0


	//   ....[1]....
        /*0060*/ 	.word	0x00000800


	//   ....[2]....
        /*0064*/ 	.word	0x00000850


	//   ....[3]....
        /*0068*/ 	.word	0x00000ba0


	//----- nvinfo : EIATTR_MAX_THREADS
	.align		4
.L_611:
        /*006c*/ 	.byte	0x04, 0x05
        /*006e*/ 	.short	(.L_613 - .L_612)
.L_612:
        /*0070*/ 	.word	0x00000200
        /*0074*/ 	.word	0x00000001
        /*0078*/ 	.word	0x00000001


	//----- nvinfo : EIATTR_CRS_STACK_SIZE
	.align		4
.L_613:
        /*007c*/ 	.byte	0x04, 0x1e
        /*007e*/ 	.short	(.L_615 - .L_614)
.L_614:
        /*0080*/ 	.word	0x00000000


	//----- nvinfo : EIATTR_CBANK_PARAM_SIZE
	.align		4
.L_615:
        /*0084*/ 	.byte	0x03, 0x19
        /*0086*/ 	.short	0x0c50


	//----- nvinfo : EIATTR_PARAM_CBANK
	.align		4
        /*0088*/ 	.byte	0x04, 0x0a
        /*008a*/ 	.short	(.L_617 - .L_616)
	.align		4
.L_616:
        /*008c*/ 	.word	index@(.nv.constant0._ZN2at6native52_GLOBAL__N__ff984223_19_ForeachTernaryOp_cu_5285c63625multi_tensor_apply_kernelINS1_18TensorListMetadataILi3EEENS1_22TernaryOpScalarFunctorIN3c104HalfELi3ELi2ELi2EEEJNS0_11LerpFunctorIfEEfEEEvT_T0_DpT1_)
        /*0090*/ 	.short	0x0380
        /*0092*/ 	.short	0x0c50


	//----- nvinfo : EIATTR_SW_WAR
	.align		4
.L_617:
        /*0094*/ 	.byte	0x04, 0x36
        /*0096*/ 	.short	(.L_619 - .L_618)
.L_618:
        /*0098*/ 	.word	0x00000008
.L_619:


//--------------------- .nv.info._ZN2at6native52_GLOBAL__N__ff984223_19_ForeachTernaryOp_cu_5285c63625multi_tensor_apply_kernelINS1_18TensorListMetadataILi3EEENS1_22TernaryOpScalarFunctorIN3c107complexIfEELi3ELi2ELi2EEEJNS0_11LerpFunctorIS8_EES8_EEEvT_T0_DpT1_ --------------------------
	.section	.nv.info._ZN2at6native52_GLOBAL__N__ff984223_19_ForeachTernaryOp_cu_5285c63625multi_tensor_apply_kernelINS1_18TensorListMetadataILi3EEENS1_22TernaryOpScalarFunctorIN3c107complexIfEELi3ELi2ELi2EEEJNS0_11LerpFunctorIS8_EES8_EEEvT_T0_DpT1_,"",@"SHT_CUDA_INFO"
	.sectionflags	@""
	.align	4


	//----- nvinfo : EIATTR_CUDA_API_VERSION
	.align		4
        /*0000*/ 	.byte	0x04, 0x37
        /*0002*/ 	.short	(.L_621 - .L_620)
.L_620:
        /*0004*/ 	.word	0x00000082


	//----- nvinfo : EIATTR_KPARAM_INFO
	.align		4
.L_621:
        /*0008*/ 	.byte	0x04, 0x17
        /*000a*/ 	.short	(.L_623 - .L_622)
.L_622:
        /*000c*/ 	.word	0x00000000
        /*0010*/ 	.short	0x0003
        /*0012*/ 	.short	0x0c50
        /*0014*/ 	.byte	0x00, 0xf0, 0x21, 0x00


	//----- nvinfo : EIATTR_KPARAM_INFO
	.align		4
.L_623:
        /*0018*/ 	.byte	0x04, 0x17
        /*001a*/ 	.short	(.L_625 - .L_624)
.L_624:
        /*001c*/ 	.word	0x00000000
        /*0020*/ 	.short	0x0002
        /*0022*/ 	.short	0x0c49
        /*0024*/ 	.byte	0x00, 0xf0, 0x05, 0x00


	//----- nvinfo : EIATTR_KPARAM_INFO
	.align		4
.L_625:
        /*0028*/ 	.byte	0x04, 0x17
        /*002a*/ 	.short	(.L_627 - .L_626)
.L_626:
        /*002c*/ 	.word	0x00000000
        /*0030*/ 	.short	0x0001
        /*0032*/ 	.short	0x0c48
        /*0034*/ 	.byte	0x00, 0xf0, 0x05, 0x00


	//----- nvinfo : EIATTR_KPARAM_INFO
	.align		4
.L_627:
        /*0038*/ 	.byte	0x04, 0x17
        /*003a*/ 	.short	(.L_629 - .L_628)
.L_628:
        /*003c*/ 	.word	0x00000000
        /*0040*/ 	.short	0x0000
        /*0042*/ 	.short	0x0000
        /*0044*/ 	.byte	0x00, 0xf0, 0x21, 0x31


	//----- nvinfo : EIATTR_SPARSE_MMA_MASK
	.align		4
.L_629:
        /*0048*/ 	.byte	0x03, 0x50
        /*004a*/ 	.short	0x0000


	//----- nvinfo : EIATTR_MAXREG_COUNT
	.align		4
        /*004c*/ 	.byte	0x03, 0x1b
        /*004e*/ 	.short	0x0080


	//----- nvinfo : EIATTR_MERCURY_ISA_VERSION
	.align		4
        /*0050*/ 	.byte	0x03, 0x5f
        /*0052*/ 	.short	0x0101


	//----- nvinfo : EIATTR_VRC_CTA_INIT_COUNT
	.align		4
        /*0054*/ 	.byte	0x02, 0x4a
	.zero		1
	.zero		1


	//----- nvinfo : EIATTR_EXIT_INSTR_OFFSETS
	.align		4
        /*0058*/ 	.byte	0x04, 0x1c
        /*005a*/ 	.short	(.L_631 - .L_630)


	//   ....[0]....
.L_630:
        /*005c*/ 	.word	0x000001a0


	//   ....[1]....
        /*0060*/ 	.word	0x000008a0


	//   ....[2]....
        /*0064*/ 	.word	0x00000f40


	//   ....[3]....
        /*0068*/ 	.word	0x00000f90


	//   ....[4]....
        /*006c*/ 	.word	0x00001370


	//   ....[5]....
        /*0070*/ 	.word	0x000016f0


	//----- nvinfo : EIATTR_MAX_THREADS
	.align		4
.L_631:
        /*0074*/ 	.byte	0x04, 0x05
        /*0076*/ 	.short	(.L_633 - .L_632)
.L_632:
        /*0078*/ 	.word	0x00000200
        /*007c*/ 	.word	0x00000001
        /*0080*/ 	.word	0x00000001


	//----- nvinfo : EIATTR_CRS_STACK_SIZE
	.align		4
.L_633:
        /*0084*/ 	.byte	0x04, 0x1e
        /*0086*/ 	.short	(.L_635 - .L_634)
.L_634:
        /*0088*/ 	.word	0x00000000


	//----- nvinfo : EIATTR_CBANK_PARAM_SIZE
	.align		4
.L_635:
        /*008c*/ 	.byte	0x03, 0x19
        /*008e*/ 	.short	0x0c58


	//----- nvinfo : EIATTR_PARAM_CBANK
	.align		4
        /*0090*/ 	.byte	0x04, 0x0a
        /*0092*/ 	.short	(.L_637 - .L_636)
	.align		4
.L_636:
        /*0094*/ 	.word	index@(.nv.constant0._ZN2at6native52_GLOBAL__N__ff984223_19_ForeachTernaryOp_cu_5285c63625multi_tensor_apply_kernelINS1_18TensorListMetadataILi3EEENS1_22TernaryOpScalarFunctorIN3c107complexIfEELi3ELi2ELi2EEEJNS0_11LerpFunctorIS8_EES8_EEEvT_T0_DpT1_)
        /*0098*/ 	.short	0x0380
        /*009a*/ 	.short	0x0c58


	//----- nvinfo : EIATTR_SW_WAR
	.align		4
.L_637:
        /*009c*/ 	.byte	0x04, 0x36
        /*009e*/ 	.short	(.L_639 - .L_638)
.L_638:
        /*00a0*/ 	.word	0x00000008
.L_639:


//--------------------- .nv.info._ZN2at6native52_GLOBAL__N__ff984223_19_ForeachTernaryOp_cu_5285c63625multi_tensor_apply_kernelINS1_18TensorListMetadataILi3EEENS1_22TernaryOpScalarFunctorIN3c107complexIdEELi3ELi2ELi2EEEJNS0_11LerpFunctorIS8_EES8_EEEvT_T0_DpT1_ --------------------------
	.section	.nv.info._ZN2at6native52_GLOBAL__N__ff984223_19_ForeachTernaryOp_cu_5285c63625multi_tensor_apply_kernelINS1_18TensorListMetadataILi3EEENS1_22TernaryOpScalarFunctorIN3c107complexIdEELi3ELi2ELi2EEEJNS0_11LerpFunctorIS8_EES8_EEEvT_T0_DpT1_,"",@"SHT_CUDA_INFO"
	.sectionflags	@""
	.align	4


	//----- nvinfo : EIATTR_CUDA_API_VERSION
	.align		4
        /*0000*/ 	.byte	0x04, 0x37
        /*0002*/ 	.short	(.L_641 - .L_640)
.L_640:
        /*0004*/ 	.word	0x00000082


	//----- nvinfo : EIATTR_KPARAM_INFO
	.align		4
.L_641:
        /*0008*/ 	.byte	0x04, 0x17
        /*000a*/ 	.short	(.L_643 - .L_642)
.L_642:
        /*000c*/ 	.word	0x00000000
        /*0010*/ 	.short	0x0003
        /*0012*/ 	.short	0x0c50
        /*0014*/ 	.byte	0x00, 0xf0, 0x41, 0x00


	//----- nvinfo : EIATTR_KPARAM_INFO
	.align		4
.L_643:
        /*0018*/ 	.byte	0x04, 0x17
        /*001a*/ 	.short	(.L_645 - .L_644)
.L_644:
        /*001c*/ 	.word	0x00000000
        /*0020*/ 	.short	0x0002
        /*0022*/ 	.short	0x0c49
        /*0024*/ 	.byte	0x00, 0xf0, 0x05, 0x00


	//----- nvinfo : EIATTR_KPARAM_INFO
	.align		4
.L_645:
        /*0028*/ 	.byte	0x04, 0x17
        /*002a*/ 	.short	(.L_647 - .L_646)
.L_646:
        /*002c*/ 	.word	0x00000000
        /*0030*/ 	.short	0x0001
        /*0032*/ 	.short	0x0c48
        /*0034*/ 	.byte	0x00, 0xf0, 0x05, 0x00


	//----- nvinfo : EIATTR_KPARAM_INFO
	.align		4
.L_647:
        /*0038*/ 	.byte	0x04, 0x17
        /*003a*/ 	.short	(.L_649 - .L_648)
.L_648:
        /*003c*/ 	.word	0x00000000
        /*0040*/ 	.short	0x0000
        /*0042*/ 	.short	0x0000
        /*0044*/ 	.byte	0x00, 0xf0, 0x21, 0x31


	//----- nvinfo : EIATTR_SPARSE_MMA_MASK
	.align		4
.L_649:
        /*0048*/ 	.byte	0x03, 0x50
        /*004a*/ 	.short	0x0000


	//----- nvinfo : EIATTR_MAXREG_COUNT
	.align		4
        /*004c*/ 	.byte	0x03, 0x1b
        /*004e*/ 	.short	0x0080


	//----- nvinfo : EIATTR_MERCURY_ISA_VERSION
	.align		4
        /*0050*/ 	.byte	0x03, 0x5f
        /*0052*/ 	.short	0x0101


	//----- nvinfo : EIATTR_VRC_CTA_INIT_COUNT
	.align		4
        /*0054*/ 	.byte	0x02, 0x4a
	.zero		1
	.zero		1


	//----- nvinfo : EIATTR_EXIT_INSTR_OFFSETS
	.align		4
        /*0058*/ 	.byte	0x04, 0x1c
        /*005a*/ 	.short	(.L_651 - .L_650)


	//   ....[0]....
.L_650:
        /*005c*/ 	.word	0x00000190


	//   ....[1]....
        /*0060*/ 	.word	0x00000940


	//   ....[2]....
        /*0064*/ 	.word	0x00001080


	//   ....[3]....
        /*0068*/ 	.word	0x000010d0


	//   ....[4]....
        /*006c*/ 	.word	0x000014e0


	//   ....[5]....
        /*0070*/ 	.word	0x00001880


	//----- nvinfo : EIATTR_MAX_THREADS
	.align		4
.L_651:
        /*0074*/ 	.byte	0x04, 0x05
        /*0076*/ 	.short	(.L_653 - .L_652)
.L_652:
        /*0078*/ 	.word	0x00000200
        /*007c*/ 	.word	0x00000001
        /*0080*/ 	.word	0x00000001


	//----- nvinfo : EIATTR_CRS_STACK_SIZE
	.align		4
.L_653:
        /*0084*/ 	.byte	0x04, 0x1e
        /*0086*/ 	.short	(.L_655 - .L_654)
.L_654:
        /*0088*/ 	.word	0x00000000


	//----- nvinfo : EIATTR_CBANK_PARAM_SIZE
	.align		4
.L_655:
        /*008c*/ 	.byte	0x03, 0x19
        /*008e*/ 	.short	0x0c60


	//----- nvinfo : EIATTR_PARAM_CBANK
	.align		4
        /*0090*/ 	.byte	0x04, 0x0a
        /*0092*/ 	.short	(.L_657 - .L_656)
	.align		4
.L_656:
        /*0094*/ 	.word	index@(.nv.constant0._ZN2at6native52_GLOBAL__N__ff984223_19_ForeachTernaryOp_cu_5285c63625multi_tensor_apply_kernelINS1_18TensorListMetadataILi3EEENS1_22TernaryOpScalarFunctorIN3c107complexIdEELi3ELi2ELi2EEEJNS0_11LerpFunctorIS8_EES8_EEEvT_T0_DpT1_)
        /*0098*/ 	.short	0x0380
        /*009a*/ 	.short	0x0c60


	//----- nvinfo : EIATTR_SW_WAR
	.align		4
.L_657:
        /*009c*/ 	.byte	0x04, 0x36
        /*009e*/ 	.short	(.L_659 - .L_658)
.L_658:
        /*00a0*/ 	.word	0x00000008
.L_659:


//--------------------- .nv.info._ZN2at6native52_GLOBAL__N__ff984223_19_ForeachTernaryOp_cu_5285c63625multi_tensor_apply_kernelINS1_18TensorListMetadataILi3EEENS1_22TernaryOpScalarFunctorIfLi3ELi2ELi2EEEJNS0_11LerpFunctorIfEEfEEEvT_T0_DpT1_ --------------------------
	.section	.nv.info._ZN2at6native52_GLOBAL__N__ff984223_19_ForeachTernaryOp_cu_5285c63625multi_tensor_apply_kernelINS1_18TensorListMetadataILi3EEENS1_22TernaryOpScalarFunctorIfLi3ELi2ELi2EEEJNS0_11LerpFunctorIfEEfEEEvT_T0_DpT1_,"",@"SHT_CUDA_INFO"
	.sectionflags	@""
	.align	4


	//----- nvinfo : EIATTR_CUDA_API_VERSION
	.align		4
        /*0000*/ 	.byte	0x04, 0x37
        /*0002*/ 	.short	(.L_661 - .L_660)
.L_660:
        /*0004*/ 	.word	0x00000082


	//----- nvinfo : EIATTR_KPARAM_INFO
	.align		4
.L_661:
        /*0008*/ 	.byte	0x04, 0x17
        /*000a*/ 	.short	(.L_663 - .L_662)
.L_662:
        /*000c*/ 	.word	0x00000000
        /*0010*/ 	.short	0x0003
        /*0012*/ 	.short	0x0c4c
        /*0014*/ 	.byte	0x00, 0xf0, 0x11, 0x00


	//----- nvinfo : EIATTR_KPARAM_INFO
	.align		4
.L_663:
        /*0018*/ 	.byte	0x04, 0x17
        /*001a*/ 	.short	(.L_665 - .L_664)
.L_664:
        /*001c*/ 	.word	0x00000000
        /*0020*/ 	.short	0x0002
        /*0022*/ 	.short	0x0c49
        /*0024*/ 	.byte	0x00, 0xf0, 0x05, 0x00


	//----- nvinfo : EIATTR_KPARAM_INFO
	.align		4
.L_665:
        /*0028*/ 	.byte	0x04, 0x17
        /*002a*/ 	.short	(.L_667 - .L_666)
.L_666:
        /*002c*/ 	.word	0x00000000
        /*0030*/ 	.short	0x0001
        /*0032*/ 	.short	0x0c48
        /*0034*/ 	.byte	0x00, 0xf0, 0x05, 0x00


	//----- nvinfo : EIATTR_KPARAM_INFO
	.align		4
.L_667:
        /*0038*/ 	.byte	0x04, 0x17
        /*003a*/ 	.short	(.L_669 - .L_668)
.L_668:
        /*003c*/ 	.word	0x00000000
        /*0040*/ 	.short	0x0000
        /*0042*/ 	.short	0x0000
        /*0044*/ 	.byte	0x00, 0xf0, 0x21, 0x31


	//----- nvinfo : EIATTR_SPARSE_MMA_MASK
	.align		4
.L_669:
        /*0048*/ 	.byte	0x03, 0x50
        /*004a*/ 	.short	0x0000


	//----- nvinfo : EIATTR_MAXREG_COUNT
	.align		4
        /*004c*/ 	.byte	0x03, 0x1b
        /*004e*/ 	.short	0x0080


	//----- nvinfo : EIATTR_MERCURY_ISA_VERSION
	.align		4
        /*0050*/ 	.byte	0x03, 0x5f
        /*0052*/ 	.short	0x0101


	//----- nvinfo : EIATTR_VRC_CTA_INIT_COUNT
	.align		4
        /*0054*/ 	.byte	0x02, 0x4a
	.zero		1
	.zero		1


	//----- nvinfo : EIATTR_EXIT_INSTR_OFFSETS
	.align		4
        /*0058*/ 	.byte	0x04, 0x1c
        /*005a*/ 	.short	(.L_671 - .L_670)


	//   ....[0]....
.L_670:
        /*005c*/ 	.word	0x000001a0


	//   ....[1]....
        /*0060*/ 	.word	0x00000720


	//   ....[2]....
        /*0064*/ 	.word	0x00000770


	//   ....[3]....
        /*0068*/ 	.word	0x00000a20


	//----- nvinfo : EIATTR_MAX_THREADS
	.align		4
.L_671:
        /*006c*/ 	.byte	0x04, 0x05
        /*006e*/ 	.short	(.L_673 - .L_672)
.L_672:
        /*0070*/ 	.word	0x00000200
        /*0074*/ 	.word	0x00000001
        /*0078*/ 	.word	0x00000001


	//----- nvinfo : EIATTR_CRS_STACK_SIZE
	.align		4
.L_673:
        /*007c*/ 	.byte	0x04, 0x1e
        /*007e*/ 	.short	(.L_675 - .L_674)
.L_674:
        /*0080*/ 	.word	0x00000000


	//----- nvinfo : EIATTR_CBANK_PARAM_SIZE
	.align		4
.L_675:
        /*0084*/ 	.byte	0x03, 0x19
        /*0086*/ 	.short	0x0c50


	//----- nvinfo : EIATTR_PARAM_CBANK
	.align		4
        /*0088*/ 	.byte	0x04, 0x0a
        /*008a*/ 	.short	(.L_677 - .L_676)
	.align		4
.L_676:
        /*008c*/ 	.word	index@(.nv.constant0._ZN2at6native52_GLOBAL__N__ff984223_19_ForeachTernaryOp_cu_5285c63625multi_tensor_apply_kernelINS1_18TensorListMetadataILi3EEENS1_22TernaryOpScalarFunctorIfLi3ELi2ELi2EEEJNS0_11LerpFunctorIfEEfEEEvT_T0_DpT1_)
        /*0090*/ 	.short	0x0380
        /*0092*/ 	.short	0x0c50


	//----- nvinfo : EIATTR_SW_WAR
	.align		4
.L_677:
        /*0094*/ 	.byte	0x04, 0x36
        /*0096*/ 	.short	(.L_679 - .L_678)
.L_678:
        /*0098*/ 	.word	0x00000008
.L_679:


//--------------------- .nv.info._ZN2at6native52_GLOBAL__N__ff984223_19_ForeachTernaryOp_cu_5285c63625multi_tensor_apply_kernelINS1_18TensorListMetadataILi3EEENS1_22TernaryOpScalarFunctorIdLi3ELi2ELi2EEEJNS0_11LerpFunctorIdEEdEEEvT_T0_DpT1_ --------------------------
	.section	.nv.info._ZN2at6native52_GLOBAL__N__ff984223_19_ForeachTernaryOp_cu_5285c63625multi_tensor_apply_kernelINS1_18TensorListMetadataILi3EEENS1_22TernaryOpScalarFunctorIdLi3ELi2ELi2EEEJNS0_11LerpFunctorIdEEdEEEvT_T0_DpT1_,"",@"SHT_CUDA_INFO"
	.sectionflags	@""
	.align	4


	//----- nvinfo : EIATTR_CUDA_API_VERSION
	.align		4
        /*0000*/ 	.byte	0x04, 0x37
        /*0002*/ 	.short	(.L_681 - .L_680)
.L_680:
        /*0004*/ 	.word	0x00000082


	//----- nvinfo : EIATTR_KPARAM_INFO
	.align		4
.L_681:
        /*0008*/ 	.byte	0x04, 0x17
        /*000a*/ 	.short	(.L_683 - .L_682)
.L_682:
        /*000c*/ 	.word	0x00000000
        /*0010*/ 	.short	0x0003
        /*0012*/ 	.short	0x0c50
        /*0014*/ 	.byte	0x00, 0xf0, 0x21, 0x00


	//----- nvinfo : EIATTR_KPARAM_INFO
	.align		4
.L_683:
        /*0018*/ 	.byte	0x04, 0x17
        /*001a*/ 	.short	(.L_685 - .L_684)
.L_684:
        /*001c*/ 	.word	0x00000000
        /*0020*/ 	.short	0x0002
        /*0022*/ 	.short	0x0c49
        /*0024*/ 	.byte	0x00, 0xf0, 0x05, 0x00


	//----- nvinfo : EIATTR_KPARAM_INFO
	.align		4
.L_685:
        /*0028*/ 	.byte	0x04, 0x17
        /*002a*/ 	.short	(.L_687 - .L_686)
.L_686:
        /*002c*/ 	.word	0x00000000
        /*0030*/ 	.short	0x0001
        /*0032*/ 	.short	0x0c48
        /*0034*/ 	.byte	0x00, 0xf0, 0x05, 0x00


	//----- nvinfo : EIATTR_KPARAM_INFO
	.align		4
.L_687:
        /*0038*/ 	.byte	0x04, 0x17
        /*003a*/ 	.short	(.L_689 - .L_688)
.L_688:
        /*003c*/ 	.word	0x00000000
        /*0040*/ 	.short	0x0000
        /*0042*/ 	.short	0x0000
        /*0044*/ 	.byte	0x00, 0xf0, 0x21, 0x31


	//----- nvinfo : EIATTR_SPARSE_MMA_MASK
	.align		4
.L_689:
        /*0048*/ 	.byte	0x03, 0x50
        /*004a*/ 	.short	0x0000


	//----- nvinfo : EIATTR_MAXREG_COUNT
	.align		4
        /*004c*/ 	.byte	0x03, 0x1b
        /*004e*/ 	.short	0x0080


	//----- nvinfo : EIATTR_MERCURY_ISA_VERSION
	.align		4
        /*0050*/ 	.byte	0x03, 0x5f
        /*0052*/ 	.short	0x0101


	//----- nvinfo : EIATTR_VRC_CTA_INIT_COUNT
	.align		4
        /*0054*/ 	.byte	0x02, 0x4a
	.zero		1
	.zero		1


	//----- nvinfo : EIATTR_EXIT_INSTR_OFFSETS
	.align		4
        /*0058*/ 	.byte	0x04, 0x1c
        /*005a*/ 	.short	(.L_691 - .L_690)


	//   ....[0]....
.L_690:
        /*005c*/ 	.word	0x000001a0


	//   ....[1]....
        /*0060*/ 	.word	0x00000770


	//   ....[2]....
        /*0064*/ 	.word	0x000007c0


	//   ....[3]....
        /*0068*/ 	.word	0x00000a70


	//----- nvinfo : EIATTR_MAX_THREADS
	.align		4
.L_691:
        /*006c*/ 	.byte	0x04, 0x05
        /*006e*/ 	.short	(.L_693 - .L_692)
.L_692:
        /*0070*/ 	.word	0x00000200
        /*0074*/ 	.word	0x00000001
        /*0078*/ 	.word	0x00000001


	//----- nvinfo : EIATTR_CRS_STACK_SIZE
	.align		4
.L_693:
        /*007c*/ 	.byte	0x04, 0x1e
        /*007e*/ 	.short	(.L_695 - .L_694)
.L_694:
        /*0080*/ 	.word	0x00000000


	//----- nvinfo : EIATTR_CBANK_PARAM_SIZE
	.align		4
.L_695:
        /*0084*/ 	.byte	0x03, 0x19
        /*0086*/ 	.short	0x0c58


	//----- nvinfo : EIATTR_PARAM_CBANK
	.align		4
        /*0088*/ 	.byte	0x04, 0x0a
        /*008a*/ 	.short	(.L_697 - .L_696)
	.align		4
.L_696:
        /*008c*/ 	.word	index@(.nv.constant0._ZN2at6native52_GLOBAL__N__ff984223_19_ForeachTernaryOp_cu_5285c63625multi_tensor_apply_kernelINS1_18TensorListMetadataILi3EEENS1_22TernaryOpScalarFunctorIdLi3ELi2ELi2EEEJNS0_11LerpFunctorIdEEdEEEvT_T0_DpT1_)
        /*0090*/ 	.short	0x0380
        /*0092*/ 	.short	0x0c58


	//----- nvinfo : EIATTR_SW_WAR
	.align		4
.L_697:
        /*0094*/ 	.byte	0x04, 0x36
        /*0096*/ 	.short	(.L_699 - .L_698)
.L_698:
        /*0098*/ 	.word	0x00000008
.L_699:


//--------------------- .nv.info._ZN2at6native52_GLOBAL__N__ff984223_19_ForeachTernaryOp_cu_5285c63625multi_tensor_apply_kernelINS1_18TensorListMetadataILi3EEENS1_20TernaryOpListFunctorIN3c108BFloat16ELi3ELi3ELi0EEEJNS0_11LerpFunctorIfEEEEEvT_T0_DpT1_ --------------------------
	.section	.nv.info._ZN2at6native52_GLOBAL__N__ff984223_19_ForeachTernaryOp_cu_5285c63625multi_tensor_apply_kernelINS1_18TensorListMetadataILi3EEENS1_20TernaryOpListFunctorIN3c108BFloat16ELi3ELi3ELi0EEEJNS0_11LerpFunctorIfEEEEEvT_T0_DpT1_,"",@"SHT_CUDA_INFO"
	.sectionflags	@""
	.align	4


	//----- nvinfo : EIATTR_CUDA_API_VERSION
	.align		4
        /*0000*/ 	.byte	0x04, 0x37
        /*0002*/ 	.short	(.L_701 - .L_700)
.L_700:
        /*0004*/ 	.word	0x00000082


	//----- nvinfo : EIATTR_KPARAM_INFO
	.align		4
.L_701:
        /*0008*/ 	.byte	0x04, 0x17
        /*000a*/ 	.short	(.L_703 - .L_702)
.L_702:
        /*000c*/ 	.word	0x00000000
        /*0010*/ 	.short	0x0002
        /*0012*/ 	.short	0x0c49
        /*0014*/ 	.byte	0x00, 0xf0, 0x05, 0x00


	//----- nvinfo : EIATTR_KPARAM_INFO
	.align		4
.L_703:
        /*0018*/ 	.byte	0x04, 0x17
        /*001a*/ 	.short	(.L_705 - .L_704)
.L_704:
        /*001c*/ 	.word	0x00000000
        /*0020*/ 	.short	0x0001
        /*0022*/ 	.short	0x0c48
        /*0024*/ 	.byte	0x00, 0xf0, 0x05, 0x00


	//----- nvinfo : EIATTR_KPARAM_INFO
	.align		4
.L_705:
        /*0028*/ 	.byte	0x04, 0x17
        /*002a*/ 	.short	(.L_707 - .L_706)
.L_706:
        /*002c*/ 	.word	0x00000000
        /*0030*/ 	.short	0x0000
        /*0032*/ 	.short	0x0000
        /*0034*/ 	.byte	0x00, 0xf0, 0x21, 0x31


	//----- nvinfo : EIATTR_SPARSE_MMA_MASK
	.align		4
.L_707:
        /*0038*/ 	.byte	0x03, 0x50
        /*003a*/ 	.short	0x0000


	//----- nvinfo : EIATTR_MAXREG_COUNT
	.align		4
        /*003c*/ 	.byte	0x03, 0x1b
        /*003e*/ 	.short	0x0080


	//----- nvinfo : EIATTR_MERCURY_ISA_VERSION
	.align		4
        /*0040*/ 	.byte	0x03, 0x5f
        /*0042*/ 	.short	0x0101


	//----- nvinfo : EIATTR_VRC_CTA_INIT_COUNT
	.align		4
        /*0044*/ 	.byte	0x02, 0x4a
	.zero		1
	.zero		1


	//----- nvinfo : EIATTR_EXIT_INSTR_OFFSETS
	.align		4
        /*0048*/ 	.byte	0x04, 0x1c
        /*004a*/ 	.short	(.L_709 - .L_708)


	//   ....[0]....
.L_708:
        /*004c*/ 	.word	0x000001a0


	//   ....[1]....
        /*0050*/ 	.word	0x000009a0


	//   ....[2]....
        /*0054*/ 	.word	0x000009f0


	//   ....[3]....
        /*0058*/ 	.word	0x00000df0


	//----- nvinfo : EIATTR_MAX_THREADS
	.align		4
.L_709:
        /*005c*/ 	.byte	0x04, 0x05
        /*005e*/ 	.short	(.L_711 - .L_710)
.L_710:
        /*0060*/ 	.word	0x00000200
        /*0064*/ 	.word	0x00000001
        /*0068*/ 	.word	0x00000001


	//----- nvinfo : EIATTR_CRS_STACK_SIZE
	.align		4
.L_711:
        /*006c*/ 	.byte	0x04, 0x1e
        /*006e*/ 	.short	(.L_713 - .L_712)
.L_712:
        /*0070*/ 	.word	0x00000000


	//----- nvinfo : EIATTR_CBANK_PARAM_SIZE
	.align		4
.L_713:
        /*0074*/ 	.byte	0x03, 0x19
        /*0076*/ 	.short	0x0c4a


	//----- nvinfo : EIATTR_PARAM_CBANK
	.align		4
        /*0078*/ 	.byte	0x04, 0x0a
        /*007a*/ 	.short	(.L_715 - .L_714)
	.align		4
.L_714:
        /*007c*/ 	.word	index@(.nv.constant0._ZN2at6native52_GLOBAL__N__ff984223_19_ForeachTernaryOp_cu_5285c63625multi_tensor_apply_kernelINS1_18TensorListMetadataILi3EEENS1_20TernaryOpListFunctorIN3c108BFloat16ELi3ELi3ELi0EEEJNS0_11LerpFunctorIfEEEEEvT_T0_DpT1_)
        /*0080*/ 	.short	0x0380
        /*0082*/ 	.short	0x0c4a


	//----- nvinfo : EIATTR_SW_WAR
	.align		4
.L_715:
        /*0084*/ 	.byte	0x04, 0x36
        /*0086*/ 	.short	(.L_717 - .L_716)
.L_716:
        /*0088*/ 	.word	0x00000008
.L_717:


//--------------------- .nv.info._ZN2at6native52_GLOBAL__N__ff984223_19_ForeachTernaryOp_cu_5285c63625multi_tensor_apply_kernelINS1_18TensorListMetadataILi3EEENS1_20TernaryOpListFunctorIN3c104HalfELi3ELi3ELi0EEEJNS0_11LerpFunctorIfEEEEEvT_T0_DpT1_ --------------------------
	.section	.nv.info._ZN2at6native52_GLOBAL__N__ff984223_19_ForeachTernaryOp_cu_5285c63625multi_tensor_apply_kernelINS1_18TensorListMetadataILi3EEENS1_20TernaryOpListFunctorIN3c104HalfELi3ELi3ELi0EEEJNS0_11LerpFunctorIfEEEEEvT_T0_DpT1_,"",@"SHT_CUDA_INFO"
	.sectionflags	@""
	.align	4


	//----- nvinfo : EIATTR_CUDA_API_VERSION
	.align		4
        /*0000*/ 	.byte	0x04, 0x37
        /*0002*/ 	.short	(.L_719 - .L_718)
.L_718:
        /*0004*/ 	.word	0x00000082


	//----- nvinfo : EIATTR_KPARAM_INFO
	.align		4
.L_719:
        /*0008*/ 	.byte	0x04, 0x17
        /*000a*/ 	.short	(.L_721 - .L_720)
.L_720:
        /*000c*/ 	.word	0x00000000
        /*0010*/ 	.short	0x0002
        /*0012*/ 	.short	0x0c49
        /*0014*/ 	.byte	0x00, 0xf0, 0x05, 0x00


	//----- nvinfo : EIATTR_KPARAM_INFO
	.align		4
.L_721:
        /*0018*/ 	.byte	0x04, 0x17
        /*001a*/ 	.short	(.L_723 - .L_722)
.L_722:
        /*001c*/ 	.word	0x00000000
        /*0020*/ 	.short	0x0001
        /*0022*/ 	.short	0x0c48
        /*0024*/ 	.byte	0x00, 0xf0, 0x05, 0x00


	//----- nvinfo : EIATTR_KPARAM_INFO
	.align		4
.L_723:
        /*0028*/ 	.byte	0x04, 0x17
        /*002a*/ 	.short	(.L_725 - .L_724)
.L_724:
        /*002c*/ 	.word	0x00000000
        /*0030*/ 	.short	0x0000
        /*0032*/ 	.short	0x0000
        /*0034*/ 	.byte	0x00, 0xf0, 0x21, 0x31


	//----- nvinfo : EIATTR_SPARSE_MMA_MASK
	.align		4
.L_725:
        /*0038*/ 	.byte	0x03, 0x50
        /*003a*/ 	.short	0x0000


	//----- nvinfo : EIATTR_MAXREG_COUNT
	.align		4
        /*003c*/ 	.byte	0x03, 0x1b
        /*003e*/ 	.short	0x0080


	//----- nvinfo : EIATTR_MERCURY_ISA_VERSION
	.align		4
        /*0040*/ 	.byte	0x03, 0x5f
        /*0042*/ 	.short	0x0101


	//----- nvinfo : EIATTR_VRC_CTA_INIT_COUNT
	.align		4
        /*0044*/ 	.byte	0x02, 0x4a
	.zero		1
	.zero		1


	//----- nvinfo : EIATTR_EXIT_INSTR_OFFSETS
	.align		4
        /*0048*/ 	.byte	0x04, 0x1c
        /*004a*/ 	.short	(.L_727 - .L_726)


	//   ....[0]....
.L_726:
        /*004c*/ 	.word	0x000001a0


	//   ....[1]....
        /*0050*/ 	.word	0x000009a0


	//   ....[2]....
        /*0054*/ 	.word	0x000009f0


	//   ....[3]....
        /*0058*/ 	.word	0x00000d90


	//----- nvinfo : EIATTR_MAX_THREADS
	.align		4
.L_727:
        /*005c*/ 	.byte	0x04, 0x05
        /*005e*/ 	.short	(.L_729 - .L_728)
.L_728:
        /*0060*/ 	.word	0x00000200
        /*0064*/ 	.word	0x00000001
        /*0068*/ 	.word	0x00000001


	//----- nvinfo : EIATTR_CRS_STACK_SIZE
	.align		4
.L_729:
        /*006c*/ 	.byte	0x04, 0x1e
        /*006e*/ 	.short	(.L_731 - .L_730)
.L_730:
        /*0070*/ 	.word	0x00000000


	//----- nvinfo : EIATTR_CBANK_PARAM_SIZE
	.align		4
.L_731:
        /*0074*/ 	.byte	0x03, 0x19
        /*0076*/ 	.short	0x0c4a


	//----- nvinfo : EIATTR_PARAM_CBANK
	.align		4
        /*0078*/ 	.byte	0x04, 0x0a
        /*007a*/ 	.short	(.L_733 - .L_732)
	.align		4
.L_732:
        /*007c*/ 	.word	index@(.nv.constant0._ZN2at6native52_GLOBAL__N__ff984223_19_ForeachTernaryOp_cu_5285c63625multi_tensor_apply_kernelINS1_18TensorListMetadataILi3EEENS1_20TernaryOpListFunctorIN3c104HalfELi3ELi3ELi0EEEJNS0_11LerpFunctorIfEEEEEvT_T0_DpT1_)
        /*0080*/ 	.short	0x0380
        /*0082*/ 	.short	0x0c4a


	//----- nvinfo : EIATTR_SW_WAR
	.align		4
.L_733:
        /*0084*/ 	.byte	0x04, 0x36
        /*0086*/ 	.short	(.L_735 - .L_734)
.L_734:
        /*0088*/ 	.word	0x00000008
.L_735:


//--------------------- .nv.info._ZN2at6native52_GLOBAL__N__ff984223_19_ForeachTernaryOp_cu_5285c63625multi_tensor_apply_kernelINS1_18TensorListMetadataILi3EEENS1_20TernaryOpListFunctorIN3c107complexIfEELi3ELi3ELi0EEEJNS0_11LerpFunctorIS8_EEEEEvT_T0_DpT1_ --------------------------
	.section	.nv.info._ZN2at6native52_GLOBAL__N__ff984223_19_ForeachTernaryOp_cu_5285c63625multi_tensor_apply_kernelINS1_18TensorListMetadataILi3EEENS1_20TernaryOpListFunctorIN3c107complexIfEELi3ELi3ELi0EEEJNS0_11LerpFunctorIS8_EEEEEvT_T0_DpT1_,"",@"SHT_CUDA_INFO"
	.sectionflags	@""
	.align	4


	//----- nvinfo : EIATTR_CUDA_API_VERSION
	.align		4
        /*0000*/ 	.byte	0x04, 0x37
        /*0002*/ 	.short	(.L_737 - .L_736)
.L_736:
        /*0004*/ 	.word	0x00000082


	//----- nvinfo : EIATTR_KPARAM_INFO
	.align		4
.L_737:
        /*0008*/ 	.byte	0x04, 0x17
        /*000a*/ 	.short	(.L_739 - .L_738)
.L_738:
        /*000c*/ 	.word	0x00000000
        /*0010*/ 	.short	0x0002
        /*0012*/ 	.short	0x0c49
        /*0014*/ 	.byte	0x00, 0xf0, 0x05, 0x00


	//----- nvinfo : EIATTR_KPARAM_INFO
	.align		4
.L_739:
        /*0018*/ 	.byte	0x04, 0x17
        /*001a*/ 	.short	(.L_741 - .L_740)
.L_740:
        /*001c*/ 	.word	0x00000000
        /*0020*/ 	.short	0x0001
        /*0022*/ 	.short	0x0c48
        /*0024*/ 	.byte	0x00, 0xf0, 0x05, 0x00


	//----- nvinfo : EIATTR_KPARAM_INFO
	.align		4
.L_741:
        /*0028*/ 	.byte	0x04, 0x17
        /*002a*/ 	.short	(.L_743 - .L_742)
.L_742:
        /*002c*/ 	.word	0x00000000
        /*0030*/ 	.short	0x0000
        /*0032*/ 	.short	0x0000
        /*0034*/ 	.byte	0x00, 0xf0, 0x21, 0x31


	//----- nvinfo : EIATTR_SPARSE_MMA_MASK
	.align		4
.L_743:
        /*0038*/ 	.byte	0x03, 0x50
        /*003a*/ 	.short	0x0000


	//----- nvinfo : EIATTR_MAXREG_COUNT
	.align		4
        /*003c*/ 	.byte	0x03, 0x1b
        /*003e*/ 	.short	0x0080


	//----- nvinfo : EIATTR_MERCURY_ISA_VERSION
	.align		4
        /*0040*/ 	.byte	0x03, 0x5f
        /*0042*/ 	.short	0x0101


	//----- nvinfo : EIATTR_VRC_CTA_INIT_COUNT
	.align		4
        /*0044*/ 	.byte	0x02, 0x4a
	.zero		1
	.zero		1


	//----- nvinfo : EIATTR_EXIT_INSTR_OFFSETS
	.align		4
        /*0048*/ 	.byte	0x04, 0x1c
        /*004a*/ 	.short	(.L_745 - .L_744)


	//   ....[0]....
.L_744:
        /*004c*/ 	.word	0x000001a0


	//   ....[1]....
        /*0050*/ 	.word	0x00000f90


	//   ....[2]....
        /*0054*/ 	.word	0x00000fe0


	//   ....[3]....
        /*0058*/ 	.word	0x00001760


	//----- nvinfo : EIATTR_MAX_THREADS
	.align		4
.L_745:
        /*005c*/ 	.byte	0x04, 0x05
        /*005e*/ 	.short	(.L_747 - .L_746)
.L_746:
        /*0060*/ 	.word	0x00000200
        /*0064*/ 	.word	0x00000001
        /*0068*/ 	.word	0x00000001


	//----- nvinfo : EIATTR_CRS_STACK_SIZE
	.align		4
.L_747:
        /*006c*/ 	.byte	0x04, 0x1e
        /*006e*/ 	.short	(.L_749 - .L_748)
.L_748:
        /*0070*/ 	.word	0x00000000


	//----- nvinfo : EIATTR_CBANK_PARAM_SIZE
	.align		4
.L_749:
        /*0074*/ 	.byte	0x03, 0x19
        /*0076*/ 	.short	0x0c4a


	//----- nvinfo : EIATTR_PARAM_CBANK
	.align		4
        /*0078*/ 	.byte	0x04, 0x0a
        /*007a*/ 	.short	(.L_751 - .L_750)
	.align		4
.L_750:
        /*007c*/ 	.word	index@(.nv.constant0._ZN2at6native52_GLOBAL__N__ff984223_19_ForeachTernaryOp_cu_5285c63625multi_tensor_apply_kernelINS1_18TensorListMetadataILi3EEENS1_20TernaryOpListFunctorIN3c107complexIfEELi3ELi3ELi0EEEJNS0_11LerpFunctorIS8_EEEEEvT_T0_DpT1_)
        /*0080*/ 	.short	0x0380
        /*0082*/ 	.short	0x0c4a


	//----- nvinfo : EIATTR_SW_WAR
	.align		4
.L_751:
        /*0084*/ 	.byte	0x04, 0x36
        /*0086*/ 	.short	(.L_753 - .L_752)
.L_752:
        /*0088*/ 	.word	0x00000008
.L_753:


//--------------------- .nv.info._ZN2at6native52_GLOBAL__N__ff984223_19_ForeachTernaryOp_cu_5285c63625multi_tensor_apply_kernelINS1_18TensorListMetadataILi3EEENS1_20TernaryOpListFunctorIN3c107complexIdEELi3ELi3ELi0EEEJNS0_11LerpFunctorIS8_EEEEEvT_T0_DpT1_ --------------------------
	.section	.nv.info._ZN2at6native52_GLOBAL__N__ff984223_19_ForeachTernaryOp_cu_5285c63625multi_tensor_apply_kernelINS1_18TensorListMetadataILi3EEENS1_20TernaryOpListFunctorIN3c107complexIdEELi3ELi3ELi0EEEJNS0_11LerpFunctorIS8_EEEEEvT_T0_DpT1_,"",@"SHT_CUDA_INFO"
	.sectionflags	@""
	.align	4


	//----- nvinfo : EIATTR_CUDA_API_VERSION
	.align		4
        /*0000*/ 	.byte	0x04, 0x37
        /*0002*/ 	.short	(.L_755 - .L_754)
.L_754:
        /*0004*/ 	.word	0x00000082


	//----- nvinfo : EIATTR_KPARAM_INFO
	.align		4
.L_755:
        /*0008*/ 	.byte	0x04, 0x17
        /*000a*/ 	.short	(.L_757 - .L_756)
.L_756:
        /*000c*/ 	.word	0x00000000
        /*0010*/ 	.short	0x0002
        /*0012*/ 	.short	0x0c49
        /*0014*/ 	.byte	0x00, 0xf0, 0x05, 0x00


	//----- nvinfo : EIATTR_KPARAM_INFO
	.align		4
.L_757:
        /*0018*/ 	.byte	0x04, 0x17
        /*001a*/ 	.short	(.L_759 - .L_758)
.L_758:
        /*001c*/ 	.word	0x00000000
        /*0020*/ 	.short	0x0001
        /*0022*/ 	.short	0x0c48
        /*0024*/ 	.byte	0x00, 0xf0, 0x05, 0x00


	//----- nvinfo : EIATTR_KPARAM_INFO
	.align		4
.L_759:
        /*0028*/ 	.byte	0x04, 0x17
        /*002a*/ 	.short	(.L_761 - .L_760)
.L_760:
        /*002c*/ 	.word	0x00000000
        /*0030*/ 	.short	0x0000
        /*0032*/ 	.short	0x0000
        /*0034*/ 	.byte	0x00, 0xf0, 0x21, 0x31


	//----- nvinfo : EIATTR_SPARSE_MMA_MASK
	.align		4
.L_761:
        /*0038*/ 	.byte	0x03, 0x50
        /*003a*/ 	.short	0x0000


	//----- nvinfo : EIATTR_MAXREG_COUNT
	.align		4
        /*003c*/ 	.byte	0x03, 0x1b
        /*003e*/ 	.short	0x0080


	//----- nvinfo : EIATTR_MERCURY_ISA_VERSION
	.align		4
        /*0040*/ 	.byte	0x03, 0x5f
        /*0042*/ 	.short	0x0101


	//----- nvinfo : EIATTR_VRC_CTA_INIT_COUNT
	.align		4
        /*0044*/ 	.byte	0x02, 0x4a
	.zero		1
	.zero		1


	//----- nvinfo : EIATTR_EXIT_INSTR_OFFSETS
	.align		4
        /*0048*/ 	.byte	0x04, 0x1c
        /*004a*/ 	.short	(.L_763 - .L_762)


	//   ....[0]....
.L_762:
        /*004c*/ 	.word	0x000001a0


	//   ....[1]....
        /*0050*/ 	.word	0x000010e0


	//   ....[2]....
        /*0054*/ 	.word	0x00001130


	//   ....[3]....
        /*0058*/ 	.word	0x000018f0


	//----- nvinfo : EIATTR_MAX_THREADS
	.align		4
.L_763:
        /*005c*/ 	.byte	0x04, 0x05
        /*005e*/ 	.short	(.L_765 - .L_764)
.L_764:
        /*0060*/ 	.word	0x00000200
        /*0064*/ 	.word	0x00000001
        /*0068*/ 	.word	0x00000001


	//----- nvinfo : EIATTR_CRS_STACK_SIZE
	.align		4
.L_765:
        /*006c*/ 	.byte	0x04, 0x1e
        /*006e*/ 	.short	(.L_767 - .L_766)
.L_766:
        /*0070*/ 	.word	0x00000000


	//----- nvinfo : EIATTR_CBANK_PARAM_SIZE
	.align		4
.L_767:
        /*0074*/ 	.byte	0x03, 0x19
        /*0076*/ 	.short	0x0c4a


	//----- nvinfo : EIATTR_PARAM_CBANK
	.align		4
        /*0078*/ 	.byte	0x04, 0x0a
        /*007a*/ 	.short	(.L_769 - .L_768)
	.align		4
.L_768:
        /*007c*/ 	.word	index@(.nv.constant0._ZN2at6native52_GLOBAL__N__ff984223_19_ForeachTernaryOp_cu_5285c63625multi_tensor_apply_kernelINS1_18TensorListMetadataILi3EEENS1_20TernaryOpListFunctorIN3c107complexIdEELi3ELi3ELi0EEEJNS0_11LerpFunctorIS8_EEEEEvT_T0_DpT1_)
        /*0080*/ 	.short	0x0380
        /*0082*/ 	.short	0x0c4a


	//----- nvinfo : EIATTR_SW_WAR
	.align		4
.L_769:
        /*0084*/ 	.byte	0x04, 0x36
        /*0086*/ 	.short	(.L_771 - .L_770)
.L_770:
        /*0088*/ 	.word	0x00000008
.L_771:


//--------------------- .nv.info._ZN2at6native52_GLOBAL__N__ff984223_19_ForeachTernaryOp_cu_5285c63625multi_tensor_apply_kernelINS1_18TensorListMetadataILi3EEENS1_20TernaryOpListFunctorIfLi3ELi3ELi0EEEJNS0_11LerpFunctorIfEEEEEvT_T0_DpT1_ --------------------------
	.section	.nv.info._ZN2at6native52_GLOBAL__N__ff984223_19_ForeachTernaryOp_cu_5285c63625multi_tensor_apply_kernelINS1_18TensorListMetadataILi3EEENS1_20TernaryOpListFunctorIfLi3ELi3ELi0EEEJNS0_11LerpFunctorIfEEEEEvT_T0_DpT1_,"",@"SHT_CUDA_INFO"
	.sectionflags	@""
	.align	4


	//----- nvinfo : EIATTR_CUDA_API_VERSION
	.align		4
        /*0000*/ 	.byte	0x04, 0x37
        /*0002*/ 	.short	(.L_773 - .L_772)
.L_772:
        /*0004*/ 	.word	0x00000082


	//----- nvinfo : EIATTR_KPARAM_INFO
	.align		4
.L_773:
        /*0008*/ 	.byte	0x04, 0x17
        /*000a*/ 	.short	(.L_775 - .L_774)
.L_774:
        /*000c*/ 	.word	0x00000000
        /*0010*/ 	.short	0x0002
        /*0012*/ 	.short	0x0c49
        /*0014*/ 	.byte	0x00, 0xf0, 0x05, 0x00


	//----- nvinfo : EIATTR_KPARAM_INFO
	.align		4
.L_775:
        /*0018*/ 	.byte	0x04, 0x17
        /*001a*/ 	.short	(.L_777 - .L_776)
.L_776:
        /*001c*/ 	.word	0x00000000
        /*0020*/ 	.short	0x0001
        /*0022*/ 	.short	0x0c48
        /*0024*/ 	.byte	0x00, 0xf0, 0x05, 0x00


	//----- nvinfo : EIATTR_KPARAM_INFO
	.align		4
.L_777:
        /*0028*/ 	.byte	0x04, 0x17
        /*002a*/ 	.short	(.L_779 - .L_778)
.L_778:
        /*002c*/ 	.word	0x00000000
        /*0030*/ 	.short	0x0000
        /*0032*/ 	.short	0x0000
        /*0034*/ 	.byte	0x00, 0xf0, 0x21, 0x31


	//----- nvinfo : EIATTR_SPARSE_MMA_MASK
	.align		4
.L_779:
        /*0038*/ 	.byte	0x03, 0x50
        /*003a*/ 	.short	0x0000


	//----- nvinfo : EIATTR_MAXREG_COUNT
	.align		4
        /*003c*/ 	.byte	0x03, 0x1b
        /*003e*/ 	.short	0x0080


	//----- nvinfo : EIATTR_MERCURY_ISA_VERSION
	.align		4
        /*0040*/ 	.byte	0x03, 0x5f
        /*0042*/ 	.short	0x0101


	//----- nvinfo : EIATTR_VRC_CTA_INIT_COUNT
	.align		4
        /*0044*/ 	.byte	0x02, 0x4a
	.zero		1
	.zero		1


	//----- nvinfo : EIATTR_EXIT_INSTR_OFFSETS
	.align		4
        /*0048*/ 	.byte	0x04, 0x1c
        /*004a*/ 	.short	(.L_781 - .L_780)


	//   ....[0]....
.L_780:
        /*004c*/ 	.word	0x000001a0


	//   ....[1]....
        /*0050*/ 	.word	0x00000860


	//   ....[2]....
        /*0054*/ 	.word	0x000008b0


	//   ....[3]....
        /*0058*/ 	.word	0x00000b70


	//----- nvinfo : EIATTR_MAX_THREADS
	.align		4
.L_781:
        /*005c*/ 	.byte	0x04, 0x05
        /*005e*/ 	.short	(.L_783 - .L_782)
.L_782:
        /*0060*/ 	.word	0x00000200
        /*0064*/ 	.word	0x00000001
        /*0068*/ 	.word	0x00000001


	//----- nvinfo : EIATTR_CRS_STACK_SIZE
	.align		4
.L_783:
        /*006c*/ 	.byte	0x04, 0x1e
        /*006e*/ 	.short	(.L_785 - .L_784)
.L_784:
        /*0070*/ 	.word	0x00000000


	//----- nvinfo : EIATTR_CBANK_PARAM_SIZE
	.align		4
.L_785:
        /*0074*/ 	.byte	0x03, 0x19
        /*0076*/ 	.short	0x0c4a


	//----- nvinfo : EIATTR_PARAM_CBANK
	.align		4
        /*0078*/ 	.byte	0x04, 0x0a
        /*007a*/ 	.short	(.L_787 - .L_786)
	.align		4
.L_786:
        /*007c*/ 	.word	index@(.nv.constant0._ZN2at6native52_GLOBAL__N__ff984223_19_ForeachTernaryOp_cu_5285c63625multi_tensor_apply_kernelINS1_18TensorListMetadataILi3EEENS1_20TernaryOpListFunctorIfLi3ELi3ELi0EEEJNS0_11LerpFunctorIfEEEEEvT_T0_DpT1_)
        /*0080*/ 	.short	0x0380
        /*0082*/ 	.short	0x0c4a


	//----- nvinfo : EIATTR_SW_WAR
	.align		4
.L_787:
        /*0084*/ 	.byte	0x04, 0x36
        /*0086*/ 	.short	(.L_789 - .L_788)
.L_788:
        /*0088*/ 	.word	0x00000008
.L_789:


//--------------------- .nv.info._ZN2at6native52_GLOBAL__N__ff984223_19_ForeachTernaryOp_cu_5285c63625multi_tensor_apply_kernelINS1_18TensorListMetadataILi3EEENS1_20TernaryOpListFunctorIdLi3ELi3ELi0EEEJNS0_11LerpFunctorIdEEEEEvT_T0_DpT1_ --------------------------
	.section	.nv.info._ZN2at6native52_GLOBAL__N__ff984223_19_ForeachTernaryOp_cu_5285c63625multi_tensor_apply_kernelINS1_18TensorListMetadataILi3EEENS1_20TernaryOpListFunctorIdLi3ELi3ELi0EEEJNS0_11LerpFunctorIdEEEEEvT_T0_DpT1_,"",@"SHT_CUDA_INFO"
	.sectionflags	@""
	.align	4


	//----- nvinfo : EIATTR_CUDA_API_VERSION
	.align		4
        /*0000*/ 	.byte	0x04, 0x37
        /*0002*/ 	.short	(.L_791 - .L_790)
.L_790:
        /*0004*/ 	.word	0x00000082


	//----- nvinfo : EIATTR_KPARAM_INFO
	.align		4
.L_791:
        /*0008*/ 	.byte	0x04, 0x17
        /*000a*/ 	.short	(.L_793 - .L_792)
.L_792:
        /*000c*/ 	.word	0x00000000
        /*0010*/ 	.short	0x0002
        /*0012*/ 	.short	0x0c49
        /*0014*/ 	.byte	0x00, 0xf0, 0x05, 0x00


	//----- nvinfo : EIATTR_KPARAM_INFO
	.align		4
.L_793:
        /*0018*/ 	.byte	0x04, 0x17
        /*001a*/ 	.short	(.L_795 - .L_794)
.L_794:
        /*001c*/ 	.word	0x00000000
        /*0020*/ 	.short	0x0001
        /*0022*/ 	.short	0x0c48
        /*0024*/ 	.byte	0x00, 0xf0, 0x05, 0x00


	//----- nvinfo : EIATTR_KPARAM_INFO
	.align		4
.L_795:
        /*0028*/ 	.byte	0x04, 0x17
        /*002a*/ 	.short	(.L_797 - .L_796)
.L_796:
        /*002c*/ 	.word	0x00000000
        /*0030*/ 	.short	0x0000
        /*0032*/ 	.short	0x0000
        /*0034*/ 	.byte	0x00, 0xf0, 0x21, 0x31


	//----- nvinfo : EIATTR_SPARSE_MMA_MASK
	.align		4
.L_797:
        /*0038*/ 	.byte	0x03, 0x50
        /*003a*/ 	.short	0x0000


	//----- nvinfo : EIATTR_MAXREG_COUNT
	.align		4
        /*003c*/ 	.byte	0x03, 0x1b
        /*003e*/ 	.short	0x0080


	//----- nvinfo : EIATTR_MERCURY_ISA_VERSION
	.align		4
        /*0040*/ 	.byte	0x03, 0x5f
        /*0042*/ 	.short	0x0101


	//----- nvinfo : EIATTR_VRC_CTA_INIT_COUNT
	.align		4
        /*0044*/ 	.byte	0x02, 0x4a
	.zero		1
	.zero		1


	//----- nvinfo : EIATTR_EXIT_INSTR_OFFSETS
	.align		4
        /*0048*/ 	.byte	0x04, 0x1c
        /*004a*/ 	.short	(.L_799 - .L_798)


	//   ....[0]....
.L_798:
        /*004c*/ 	.word	0x000001a0


	//   ....[1]....
        /*0050*/ 	.word	0x00000ac0


	//   ....[2]....
        /*0054*/ 	.word	0x00000b10


	//   ....[3]....
        /*0058*/ 	.word	0x00000dd0


	//----- nvinfo : EIATTR_MAX_THREADS
	.align		4
.L_799:
        /*005c*/ 	.byte	0x04, 0x05
        /*005e*/ 	.short	(.L_801 - .L_800)
.L_800:
        /*0060*/ 	.word	0x00000200
        /*0064*/ 	.word	0x00000001
        /*0068*/ 	.word	0x00000001


	//----- nvinfo : EIATTR_CRS_STACK_SIZE
	.align		4
.L_801:
        /*006c*/ 	.byte	0x04, 0x1e
        /*006e*/ 	.short	(.L_803 - .L_802)
.L_802:
        /*0070*/ 	.word	0x00000000


	//----- nvinfo : EIATTR_CBANK_PARAM_SIZE
	.align		4
.L_803:
        /*0074*/ 	.byte	0x03, 0x19
        /*0076*/ 	.short	0x0c4a


	//----- nvinfo : EIATTR_PARAM_CBANK
	.align		4
        /*0078*/ 	.byte	0x04, 0x0a
        /*007a*/ 	.short	(.L_805 - .L_804)
	.align		4
.L_804:
        /*007c*/ 	.word	index@(.nv.constant0._ZN2at6native52_GLOBAL__N__ff984223_19_ForeachTernaryOp_cu_5285c63625multi_tensor_apply_kernelINS1_18TensorListMetadataILi3EEENS1_20TernaryOpListFunctorIdLi3ELi3ELi0EEEJNS0_11LerpFunctorIdEEEEEvT_T0_DpT1_)
        /*0080*/ 	.short	0x0380
        /*0082*/ 	.short	0x0c4a


	//----- nvinfo : EIATTR_SW_WAR
	.align		4
.L_805:
        /*0084*/ 	.byte	0x04, 0x36
        /*0086*/ 	.short	(.L_807 - .L_806)
.L_806:
        /*0088*/ 	.word	0x00000008
.L_807:


//--------------------- .nv.info._ZN2at6native52_GLOBAL__N__ff984223_19_ForeachTernaryOp_cu_5285c63625multi_tensor_apply_kernelINS1_18TensorListMetadataILi4EEENS1_20TernaryOpListFunctorIN3c108BFloat16ELi4ELi3ELi3EEEJNS0_11LerpFunctorIfEEEEEvT_T0_DpT1_ --------------------------
	.section	.nv.info._ZN2at6native52_GLOBAL__N__ff984223_19_ForeachTernaryOp_cu_5285c63625multi_tensor_apply_kernelINS1_18TensorListMetadataILi4EEENS1_20TernaryOpListFunctorIN3c108BFloat16ELi4ELi3ELi3EEEJNS0_11LerpFunctorIfEEEEEvT_T0_DpT1_,"",@"SHT_CUDA_INFO"
	.sectionflags	@""
	.align	4


	//----- nvinfo : EIATTR_CUDA_API_VERSION
	.align		4
        /*0000*/ 	.byte	0x04, 0x37
        /*0002*/ 	.short	(.L_809 - .L_808)
.L_808:
        /*0004*/ 	.word	0x00000082


	//----- nvinfo : EIATTR_KPARAM_INFO
	.align		4
.L_809:
        /*0008*/ 	.byte	0x04, 0x17
        /*000a*/ 	.short	(.L_811 - .L_810)
.L_810:
        /*000c*/ 	.word	0x00000000
        /*0010*/ 	.short	0x0002
        /*0012*/ 	.short	0x0be9
        /*0014*/ 	.byte	0x00, 0xf0, 0x05, 0x00


	//----- nvinfo : EIATTR_KPARAM_INFO
	.align		4
.L_811:
        /*0018*/ 	.byte	0x04, 0x17
        /*001a*/ 	.short	(.L_813 - .L_812)
.L_812:
        /*001c*/ 	.word	0x00000000
        /*0020*/ 	.short	0x0001
        /*0022*/ 	.short	0x0be8
        /*0024*/ 	.byte	0x00, 0xf0, 0x05, 0x00


	//----- nvinfo : EIATTR_KPARAM_INFO
	.align		4
.L_813:
        /*0028*/ 	.byte	0x04, 0x17
        /*002a*/ 	.short	(.L_815 - .L_814)
.L_814:
        /*002c*/ 	.word	0x00000000
        /*0030*/ 	.short	0x0000
        /*0032*/ 	.short	0x0000
        /*0034*/ 	.byte	0x00, 0xf0, 0xa1, 0x2f


	//----- nvinfo : EIATTR_SPARSE_MMA_MASK
	.align		4
.L_815:
        /*0038*/ 	.byte	0x03, 0x50
        /*003a*/ 	.short	0x0000


	//----- nvinfo : EIATTR_MAXREG_COUNT
	.align		4
        /*003c*/ 	.byte	0x03, 0x1b
        /*003e*/ 	.short	0x0080


	//----- nvinfo : EIATTR_MERCURY_ISA_VERSION
	.align		4
        /*0040*/ 	.byte	0x03, 0x5f
        /*0042*/ 	.short	0x0101


	//----- nvinfo : EIATTR_VRC_CTA_INIT_COUNT
	.align		4
        /*0044*/ 	.byte	0x02, 0x4a
	.zero		1
	.zero		1


	//----- nvinfo : EIATTR_EXIT_INSTR_OFFSETS
	.align		4
        /*0048*/ 	.byte	0x04, 0x1c
        /*004a*/ 	.short	(.L_817 - .L_816)


	//   ....[0]....
.L_816:
        /*004c*/ 	.word	0x000001d0


	//   ....[1]....
        /*0050*/ 	.word	0x00000a10


	//   ....[2]....
        /*0054*/ 	.word	0x00000a60


	//   ....[3]....
        /*0058*/ 	.word	0x00000e80


	//----- nvinfo : EIATTR_MAX_THREADS
	.align		4
.L_817:
        /*005c*/ 	.byte	0x04, 0x05
        /*005e*/ 	.short	(.L_819 - .L_818)
.L_818:
        /*0060*/ 	.word	0x00000200
        /*0064*/ 	.word	0x00000001
        /*0068*/ 	.word	0x00000001


	//----- nvinfo : EIATTR_CRS_STACK_SIZE
	.align		4
.L_819:
        /*006c*/ 	.byte	0x04, 0x1e
        /*006e*/ 	.short	(.L_821 - .L_820)
.L_820:
        /*0070*/ 	.word	0x00000000


	//----- nvinfo : EIATTR_CBANK_PARAM_SIZE
	.align		4
.L_821:
        /*0074*/ 	.byte	0x03, 0x19
        /*0076*/ 	.short	0x0bea


	//----- nvinfo : EIATTR_PARAM_CBANK
	.align		4
        /*0078*/ 	.byte	0x04, 0x0a
        /*007a*/ 	.short	(.L_823 - .L_822)
	.align		4
.L_822:
        /*007c*/ 	.word	index@(.nv.constant0._ZN2at6native52_GLOBAL__N__ff984223_19_ForeachTernaryOp_cu_5285c63625multi_tensor_apply_kernelINS1_18TensorListMetadataILi4EEENS1_20TernaryOpListFunctorIN3c108BFloat16ELi4ELi3ELi3EEEJNS0_11LerpFunctorIfEEEEEvT_T0_DpT1_)
        /*0080*/ 	.short	0x0380
        /*0082*/ 	.short	0x0bea


	//----- nvinfo : EIATTR_SW_WAR
	.align		4
.L_823:
        /*0084*/ 	.byte	0x04, 0x36
        /*0086*/ 	.short	(.L_825 - .L_824)
.L_824:
        /*0088*/ 	.word	0x00000008
.L_825:


//--------------------- .nv.info._ZN2at6native52_GLOBAL__N__ff984223_19_ForeachTernaryOp_cu_5285c63625multi_tensor_apply_kernelINS1_18TensorListMetadataILi4EEENS1_20TernaryOpListFunctorIN3c104HalfELi4ELi3ELi3EEEJNS0_11LerpFunctorIfEEEEEvT_T0_DpT1_ --------------------------
	.section	.nv.info._ZN2at6native52_GLOBAL__N__ff984223_19_ForeachTernaryOp_cu_5285c63625multi_tensor_apply_kernelINS1_18TensorListMetadataILi4EEENS1_20TernaryOpListFunctorIN3c104HalfELi4ELi3ELi3EEEJNS0_11LerpFunctorIfEEEEEvT_T0_DpT1_,"",@"SHT_CUDA_INFO"
	.sectionflags	@""
	.align	4


	//----- nvinfo : EIATTR_CUDA_API_VERSION
	.align		4
        /*0000*/ 	.byte	0x04, 0x37
        /*0002*/ 	.short	(.L_827 - .L_826)
.L_826:
        /*0004*/ 	.word	0x00000082


	//----- nvinfo : EIATTR_KPARAM_INFO
	.align		4
.L_827:
        /*0008*/ 	.byte	0x04, 0x17
        /*000a*/ 	.short	(.L_829 - .L_828)
.L_828:
        /*000c*/ 	.word	0x00000000
        /*0010*/ 	.short	0x0002
        /*0012*/ 	.short	0x0be9
        /*0014*/ 	.byte	0x00, 0xf0, 0x05, 0x00


	//----- nvinfo : EIATTR_KPARAM_INFO
	.align		4
.L_829:
        /*0018*/ 	.byte	0x04, 0x17
        /*001a*/ 	.short	(.L_831 - .L_830)
.L_830:
        /*001c*/ 	.word	0x00000000
        /*0020*/ 	.short	0x0001
        /*0022*/ 	.short	0x0be8
        /*0024*/ 	.byte	0x00, 0xf0, 0x05, 0x00


	//----- nvinfo : EIATTR_KPARAM_INFO
	.align		4
.L_831:
        /*0028*/ 	.byte	0x04, 0x17
        /*002a*/ 	.short	(.L_833 - .L_832)
.L_832:
        /*002c*/ 	.word	0x00000000
        /*0030*/ 	.short	0x0000
        /*0032*/ 	.short	0x0000
        /*0034*/ 	.byte	0x00, 0xf0, 0xa1, 0x2f


	//----- nvinfo : EIATTR_SPARSE_MMA_MASK
	.align		4
.L_833:
        /*0038*/ 	.byte	0x03, 0x50
        /*003a*/ 	.short	0x0000


	//----- nvinfo : EIATTR_MAXREG_COUNT
	.align		4
        /*003c*/ 	.byte	0x03, 0x1b
        /*003e*/ 	.short	0x0080


	//----- nvinfo : EIATTR_MERCURY_ISA_VERSION
	.align		4
        /*0040*/ 	.byte	0x03, 0x5f
        /*0042*/ 	.short	0x0101


	//----- nvinfo : EIATTR_VRC_CTA_INIT_COUNT
	.align		4
        /*0044*/ 	.byte	0x02, 0x4a
	.zero		1
	.zero		1


	//----- nvinfo : EIATTR_EXIT_INSTR_OFFSETS
	.align		4
        /*0048*/ 	.byte	0x04, 0x1c
        /*004a*/ 	.short	(.L_835 - .L_834)


	//   ....[0]....
.L_834:
        /*004c*/ 	.word	0x000001d0


	//   ....[1]....
        /*0050*/ 	.word	0x00000a10


	//   ....[2]....
        /*0054*/ 	.word	0x00000a60


	//   ....[3]....
        /*0058*/ 	.word	0x00000e20


	//----- nvinfo : EIATTR_MAX_THREADS
	.align		4
.L_835:
        /*005c*/ 	.byte	0x04, 0x05
        /*005e*/ 	.short	(.L_837 - .L_836)
.L_836:
        /*0060*/ 	.word	0x00000200
        /*0064*/ 	.word	0x00000001
        /*0068*/ 	.word	0x00000001


	//----- nvinfo : EIATTR_CRS_STACK_SIZE
	.align		4
.L_837:
        /*006c*/ 	.byte	0x04, 0x1e
        /*006e*/ 	.short	(.L_839 - .L_838)
.L_838:
        /*0070*/ 	.word	0x00000000


	//----- nvinfo : EIATTR_CBANK_PARAM_SIZE
	.align		4
.L_839:
        /*0074*/ 	.byte	0x03, 0x19
        /*0076*/ 	.short	0x0bea


	//----- nvinfo : EIATTR_PARAM_CBANK
	.align		4
        /*0078*/ 	.byte	0x04, 0x0a
        /*007a*/ 	.short	(.L_841 - .L_840)
	.align		4
.L_840:
        /*007c*/ 	.word	index@(.nv.constant0._ZN2at6native52_GLOBAL__N__ff984223_19_ForeachTernaryOp_cu_5285c63625multi_tensor_apply_kernelINS1_18TensorListMetadataILi4EEENS1_20TernaryOpListFunctorIN3c104HalfELi4ELi3ELi3EEEJNS0_11LerpFunctorIfEEEEEvT_T0_DpT1_)
        /*0080*/ 	.short	0x0380
        /*0082*/ 	.short	0x0bea


	//----- nvinfo : EIATTR_SW_WAR
	.align		4
.L_841:
        /*0084*/ 	.byte	0x04, 0x36
        /*0086*/ 	.short	(.L_843 - .L_842)
.L_842:
        /*0088*/ 	.word	0x00000008
.L_843:


//--------------------- .nv.info._ZN2at6native52_GLOBAL__N__ff984223_19_ForeachTernaryOp_cu_5285c63625multi_tensor_apply_kernelINS1_18TensorListMetadataILi4EEENS1_20TernaryOpListFunctorIN3c107complexIfEELi4ELi3ELi3EEEJNS0_11LerpFunctorIS8_EEEEEvT_T0_DpT1_ --------------------------
	.section	.nv.info._ZN2at6native52_GLOBAL__N__ff984223_19_ForeachTernaryOp_cu_5285c63625multi_tensor_apply_kernelINS1_18TensorListMetadataILi4EEENS1_20TernaryOpListFunctorIN3c107complexIfEELi4ELi3ELi3EEEJNS0_11LerpFunctorIS8_EEEEEvT_T0_DpT1_,"",@"SHT_CUDA_INFO"
	.sectionflags	@""
	.align	4


	//----- nvinfo : EIATTR_CUDA_API_VERSION
	.align		4
        /*0000*/ 	.byte	0x04, 0x37
        /*0002*/ 	.short	(.L_845 - .L_844)
.L_844:
        /*0004*/ 	.word	0x00000082


	//----- nvinfo : EIATTR_KPARAM_INFO
	.align		4
.L_845:
        /*0008*/ 	.byte	0x04, 0x17
        /*000a*/ 	.short	(.L_847 - .L_846)
.L_846:
        /*000c*/ 	.word	0x00000000
        /*0010*/ 	.short	0x0002
        /*0012*/ 	.short	0x0be9
        /*0014*/ 	.byte	0x00, 0xf0, 0x05, 0x00


	//----- nvinfo : EIATTR_KPARAM_INFO
	.align		4
.L_847:
        /*0018*/ 	.byte	0x04, 0x17
        /*001a*/ 	.short	(.L_849 - .L_848)
.L_848:
        /*001c*/ 	.word	0x00000000
        /*0020*/ 	.short	0x0001
        /*0022*/ 	.short	0x0be8
        /*0024*/ 	.byte	0x00, 0xf0, 0x05, 0x00


	//----- nvinfo : EIATTR_KPARAM_INFO
	.align		4
.L_849:
        /*0028*/ 	.byte	0x04, 0x17
        /*002a*/ 	.short	(.L_851 - .L_850)
.L_850:
        /*002c*/ 	.word	0x00000000
        /*0030*/ 	.short	0x0000
        /*0032*/ 	.short	0x0000
        /*0034*/ 	.byte	0x00, 0xf0, 0xa1, 0x2f


	//----- nvinfo : EIATTR_SPARSE_MMA_MASK
	.align		4
.L_851:
        /*0038*/ 	.byte	0x03, 0x50
        /*003a*/ 	.short	0x0000


	//----- nvinfo : EIATTR_MAXREG_COUNT
	.align		4
        /*003c*/ 	.byte	0x03, 0x1b
        /*003e*/ 	.short	0x0080


	//----- nvinfo : EIATTR_MERCURY_ISA_VERSION
	.align		4
        /*0040*/ 	.byte	0x03, 0x5f
        /*0042*/ 	.short	0x0101


	//----- nvinfo : EIATTR_VRC_CTA_INIT_COUNT
	.align		4
        /*0044*/ 	.byte	0x02, 0x4a
	.zero		1
	.zero		1


	//----- nvinfo : EIATTR_EXIT_INSTR_OFFSETS
	.align		4
        /*0048*/ 	.byte	0x04, 0x1c
        /*004a*/ 	.short	(.L_853 - .L_852)


	//   ....[0]....
.L_852:
        /*004c*/ 	.word	0x000001d0


	//   ....[1]....
        /*0050*/ 	.word	0x00000e90


	//   ....[2]....
        /*0054*/ 	.word	0x00000ee0


	//   ....[3]....
        /*0058*/ 	.word	0x00001660


	//----- nvinfo : EIATTR_MAX_THREADS
	.align		4
.L_853:
        /*005c*/ 	.byte	0x04, 0x05
        /*005e*/ 	.short	(.L_855 - .L_854)
.L_854:
        /*0060*/ 	.word	0x00000200
        /*0064*/ 	.word	0x00000001
        /*0068*/ 	.word	0x00000001


	//----- nvinfo : EIATTR_CRS_STACK_SIZE
	.align		4
.L_855:
        /*006c*/ 	.byte	0x04, 0x1e
        /*006e*/ 	.short	(.L_857 - .L_856)
.L_856:
        /*0070*/ 	.word	0x00000000


	//----- nvinfo : EIATTR_CBANK_PARAM_SIZE
	.align		4
.L_857:
        /*0074*/ 	.byte	0x03, 0x19
        /*0076*/ 	.short	0x0bea


	//----- nvinfo : EIATTR_PARAM_CBANK
	.align		4
        /*0078*/ 	.byte	0x04, 0x0a
        /*007a*/ 	.short	(.L_859 - .L_858)
	.align		4
.L_858:
        /*007c*/ 	.word	index@(.nv.constant0._ZN2at6native52_GLOBAL__N__ff984223_19_ForeachTernaryOp_cu_5285c63625multi_tensor_apply_kernelINS1_18TensorListMetadataILi4EEENS1_20TernaryOpListFunctorIN3c107complexIfEELi4ELi3ELi3EEEJNS0_11LerpFunctorIS8_EEEEEvT_T0_DpT1_)
        /*0080*/ 	.short	0x0380
        /*0082*/ 	.short	0x0bea


	//----- nvinfo : EIATTR_SW_WAR
	.align		4
.L_859:
        /*0084*/ 	.byte	0x04, 0x36
        /*0086*/ 	.short	(.L_861 - .L_860)
.L_860:
        /*0088*/ 	.word	0x00000008
.L_861:


//--------------------- .nv.info._ZN2at6native52_GLOBAL__N__ff984223_19_ForeachTernaryOp_cu_5285c63625multi_tensor_apply_kernelINS1_18TensorListMetadataILi4EEENS1_20TernaryOpListFunctorIN3c107complexIdEELi4ELi3ELi3EEEJNS0_11LerpFunctorIS8_EEEEEvT_T0_DpT1_ --------------------------
	.section	.nv.info._ZN2at6native52_GLOBAL__N__ff984223_19_ForeachTernaryOp_cu_5285c63625multi_tensor_apply_kernelINS1_18TensorListMetadataILi4EEENS1_20TernaryOpListFunctorIN3c107complexIdEELi4ELi3ELi3EEEJNS0_11LerpFunctorIS8_EEEEEvT_T0_DpT1_,"",@"SHT_CUDA_INFO"
	.sectionflags	@""
	.align	4


	//----- nvinfo : EIATTR_CUDA_API_VERSION
	.align		4
        /*0000*/ 	.byte	0x04, 0x37
        /*0002*/ 	.short	(.L_863 - .L_862)
.L_862:
        /*0004*/ 	.word	0x00000082


	//----- nvinfo : EIATTR_KPARAM_INFO
	.align		4
.L_863:
        /*0008*/ 	.byte	0x04, 0x17
        /*000a*/ 	.short	(.L_865 - .L_864)
.L_864:
        /*000c*/ 	.word	0x00000000
        /*0010*/ 	.short	0x0002
        /*0012*/ 	.short	0x0be9
        /*0014*/ 	.byte	0x00, 0xf0, 0x05, 0x00


	//----- nvinfo : EIATTR_KPARAM_INFO
	.align		4
.L_865:
        /*0018*/ 	.byte	0x04, 0x17
        /*001a*/ 	.short	(.L_867 - .L_866)
.L_866:
        /*001c*/ 	.word	0x00000000
        /*0020*/ 	.short	0x0001
        /*0022*/ 	.short	0x0be8
        /*0024*/ 	.byte	0x00, 0xf0, 0x05, 0x00


	//----- nvinfo : EIATTR_KPARAM_INFO
	.align		4
.L_867:
        /*0028*/ 	.byte	0x04, 0x17
        /*002a*/ 	.short	(.L_869 - .L_868)
.L_868:
        /*002c*/ 	.word	0x00000000
        /*0030*/ 	.short	0x0000
        /*0032*/ 	.short	0x0000
        /*0034*/ 	.byte	0x00, 0xf0, 0xa1, 0x2f


	//----- nvinfo : EIATTR_SPARSE_MMA_MASK
	.align		4
.L_869:
        /*0038*/ 	.byte	0x03, 0x50
        /*003a*/ 	.short	0x0000


	//----- nvinfo : EIATTR_MAXREG_COUNT
	.align		4
        /*003c*/ 	.byte	0x03, 0x1b
        /*003e*/ 	.short	0x0080


	//----- nvinfo : EIATTR_MERCURY_ISA_VERSION
	.align		4
        /*0040*/ 	.byte	0x03, 0x5f
        /*0042*/ 	.short	0x0101


	//----- nvinfo : EIATTR_VRC_CTA_INIT_COUNT
	.align		4
        /*0044*/ 	.byte	0x02, 0x4a
	.zero		1
	.zero		1


	//----- nvinfo : EIATTR_EXIT_INSTR_OFFSETS
	.align		4
        /*0048*/ 	.byte	0x04, 0x1c
        /*004a*/ 	.short	(.L_871 - .L_870)


	//   ....[0]....
.L_870:
        /*004c*/ 	.word	0x000001d0


	//   ....[1]....
        /*0050*/ 	.word	0x00000f70


	//   ....[2]....
        /*0054*/ 	.word	0x00000fc0


	//   ....[3]....
        /*0058*/ 	.word	0x00001780


	//----- nvinfo : EIATTR_MAX_THREADS
	.align		4
.L_871:
        /*005c*/ 	.byte	0x04, 0x05
        /*005e*/ 	.short	(.L_873 - .L_872)
.L_872:
        /*0060*/ 	.word	0x00000200
        /*0064*/ 	.word	0x00000001
        /*0068*/ 	.word	0x00000001


	//----- nvinfo : EIATTR_CRS_STACK_SIZE
	.align		4
.L_873:
        /*006c*/ 	.byte	0x04, 0x1e
        /*006e*/ 	.short	(.L_875 - .L_874)
.L_874:
        /*0070*/ 	.word	0x00000000


	//----- nvinfo : EIATTR_CBANK_PARAM_SIZE
	.align		4
.L_875:
        /*0074*/ 	.byte	0x03, 0x19
        /*0076*/ 	.short	0x0bea


	//----- nvinfo : EIATTR_PARAM_CBANK
	.align		4
        /*0078*/ 	.byte	0x04, 0x0a
        /*007a*/ 	.short	(.L_877 - .L_876)
	.align		4
.L_876:
        /*007c*/ 	.word	index@(.nv.constant0._ZN2at6native52_GLOBAL__N__ff984223_19_ForeachTernaryOp_cu_5285c63625multi_tensor_apply_kernelINS1_18TensorListMetadataILi4EEENS1_20TernaryOpListFunctorIN3c107complexIdEELi4ELi3ELi3EEEJNS0_11LerpFunctorIS8_EEEEEvT_T0_DpT1_)
        /*0080*/ 	.short	0x0380
        /*0082*/ 	.short	0x0bea


	//----- nvinfo : EIATTR_SW_WAR
	.align		4
.L_877:
        /*0084*/ 	.byte	0x04, 0x36
        /*0086*/ 	.short	(.L_879 - .L_878)
.L_878:
        /*0088*/ 	.word	0x00000008
.L_879:


//--------------------- .nv.info._ZN2at6native52_GLOBAL__N__ff984223_19_ForeachTernaryOp_cu_5285c63625multi_tensor_apply_kernelINS1_18TensorListMetadataILi4EEENS1_20TernaryOpListFunctorIfLi4ELi3ELi3EEEJNS0_11LerpFunctorIfEEEEEvT_T0_DpT1_ --------------------------
	.section	.nv.info._ZN2at6native52_GLOBAL__N__ff984223_19_ForeachTernaryOp_cu_5285c63625multi_tensor_apply_kernelINS1_18TensorListMetadataILi4EEENS1_20TernaryOpListFunctorIfLi4ELi3ELi3EEEJNS0_11LerpFunctorIfEEEEEvT_T0_DpT1_,"",@"SHT_CUDA_INFO"
	.sectionflags	@""
	.align	4


	//----- nvinfo : EIATTR_CUDA_API_VERSION
	.align		4
        /*0000*/ 	.byte	0x04, 0x37
        /*0002*/ 	.short	(.L_881 - .L_880)
.L_880:
        /*0004*/ 	.word	0x00000082


	//----- nvinfo : EIATTR_KPARAM_INFO
	.align		4
.L_881:
        /*0008*/ 	.byte	0x04, 0x17
        /*000a*/ 	.short	(.L_883 - .L_882)
.L_882:
        /*000c*/ 	.word	0x00000000
        /*0010*/ 	.short	0x0002
        /*0012*/ 	.short	0x0be9
        /*0014*/ 	.byte	0x00, 0xf0, 0x05, 0x00


	//----- nvinfo : EIATTR_KPARAM_INFO
	.align		4
.L_883:
        /*0018*/ 	.byte	0x04, 0x17
        /*001a*/ 	.short	(.L_885 - .L_884)
.L_884:
        /*001c*/ 	.word	0x00000000
        /*0020*/ 	.short	0x0001
        /*0022*/ 	.short	0x0be8
        /*0024*/ 	.byte	0x00, 0xf0, 0x05, 0x00


	//----- nvinfo : EIATTR_KPARAM_INFO
	.align		4
.L_885:
        /*0028*/ 	.byte	0x04, 0x17
        /*002a*/ 	.short	(.L_887 - .L_886)
.L_886:
        /*002c*/ 	.word	0x00000000
        /*0030*/ 	.short	0x0000
        /*0032*/ 	.short	0x0000
        /*0034*/ 	.byte	0x00, 0xf0, 0xa1, 0x2f


	//----- nvinfo : EIATTR_SPARSE_MMA_MASK
	.align		4
.L_887:
        /*0038*/ 	.byte	0x03, 0x50
        /*003a*/ 	.short	0x0000


	//----- nvinfo : EIATTR_MAXREG_COUNT
	.align		4
        /*003c*/ 	.byte	0x03, 0x1b
        /*003e*/ 	.short	0x0080


	//----- nvinfo : EIATTR_MERCURY_ISA_VERSION
	.align		4
        /*0040*/ 	.byte	0x03, 0x5f
        /*0042*/ 	.short	0x0101


	//----- nvinfo : EIATTR_VRC_CTA_INIT_COUNT
	.align		4
        /*0044*/ 	.byte	0x02, 0x4a
	.zero		1
	.zero		1


	//----- nvinfo : EIATTR_EXIT_INSTR_OFFSETS
	.align		4
        /*0048*/ 	.byte	0x04, 0x1c
        /*004a*/ 	.short	(.L_889 - .L_888)


	//   ....[0]....
.L_888:
        /*004c*/ 	.word	0x000001d0


	//   ....[1]....
        /*0050*/ 	.word	0x000008c0


	//   ....[2]....
        /*0054*/ 	.word	0x00000910


	//   ....[3]....
        /*0058*/ 	.word	0x00000bf0


	//----- nvinfo : EIATTR_MAX_THREADS
	.align		4
.L_889:
        /*005c*/ 	.byte	0x04, 0x05
        /*005e*/ 	.short	(.L_891 - .L_890)
.L_890:
        /*0060*/ 	.word	0x00000200
        /*0064*/ 	.word	0x00000001
        /*0068*/ 	.word	0x00000001


	//----- nvinfo : EIATTR_CRS_STACK_SIZE
	.align		4
.L_891:
        /*006c*/ 	.byte	0x04, 0x1e
        /*006e*/ 	.short	(.L_893 - .L_892)
.L_892:
        /*0070*/ 	.word	0x00000000


	//----- nvinfo : EIATTR_CBANK_PARAM_SIZE
	.align		4
.L_893:
        /*0074*/ 	.byte	0x03, 0x19
        /*0076*/ 	.short	0x0bea


	//----- nvinfo : EIATTR_PARAM_CBANK
	.align		4
        /*0078*/ 	.byte	0x04, 0x0a
        /*007a*/ 	.short	(.L_895 - .L_894)
	.align		4
.L_894:
        /*007c*/ 	.word	index@(.nv.constant0._ZN2at6native52_GLOBAL__N__ff984223_19_ForeachTernaryOp_cu_5285c63625multi_tensor_apply_kernelINS1_18TensorListMetadataILi4EEENS1_20TernaryOpListFunctorIfLi4ELi3ELi3EEEJNS0_11LerpFunctorIfEEEEEvT_T0_DpT1_)
        /*0080*/ 	.short	0x0380
        /*0082*/ 	.short	0x0bea


	//----- nvinfo : EIATTR_SW_WAR
	.align		4
.L_895:
        /*0084*/ 	.byte	0x04, 0x36
        /*0086*/ 	.short	(.L_897 - .L_896)
.L_896:
        /*0088*/ 	.word	0x00000008
.L_897:


//--------------------- .nv.info._ZN2at6native52_GLOBAL__N__ff984223_19_ForeachTernaryOp_cu_5285c63625multi_tensor_apply_kernelINS1_18TensorListMetadataILi4EEENS1_20TernaryOpListFunctorIdLi4ELi3ELi3EEEJNS0_11LerpFunctorIdEEEEEvT_T0_DpT1_ --------------------------
	.section	.nv.info._ZN2at6native52_GLOBAL__N__ff984223_19_ForeachTernaryOp_cu_5285c63625multi_tensor_apply_kernelINS1_18TensorListMetadataILi4EEENS1_20TernaryOpListFunctorIdLi4ELi3ELi3EEEJNS0_11LerpFunctorIdEEEEEvT_T0_DpT1_,"",@"SHT_CUDA_INFO"
	.sectionflags	@""
	.align	4


	//----- nvinfo : EIATTR_CUDA_API_VERSION
	.align		4
        /*0000*/ 	.byte	0x04, 0x37
        /*0002*/ 	.short	(.L_899 - .L_898)
.L_898:
        /*0004*/ 	.word	0x00000082


	//----- nvinfo : EIATTR_KPARAM_INFO
	.align		4
.L_899:
        /*0008*/ 	.byte	0x04, 0x17
        /*000a*/ 	.short	(.L_901 - .L_900)
.L_900:
        /*000c*/ 	.word	0x00000000
        /*0010*/ 	.short	0x0002
        /*0012*/ 	.short	0x0be9
        /*0014*/ 	.byte	0x00, 0xf0, 0x05, 0x00


	//----- nvinfo : EIATTR_KPARAM_INFO
	.align		4
.L_901:
        /*0018*/ 	.byte	0x04, 0x17
        /*001a*/ 	.short	(.L_903 - .L_902)
.L_902:
        /*001c*/ 	.word	0x00000000
        /*0020*/ 	.short	0x0001
        /*0022*/ 	.short	0x0be8
        /*0024*/ 	.byte	0x00, 0xf0, 0x05, 0x00


	//----- nvinfo : EIATTR_KPARAM_INFO
	.align		4
.L_903:
        /*0028*/ 	.byte	0x04, 0x17
        /*002a*/ 	.short	(.L_905 - .L_904)
.L_904:
        /*002c*/ 	.word	0x00000000
        /*0030*/ 	.short	0x0000
        /*0032*/ 	.short	0x0000
        /*0034*/ 	.byte	0x00, 0xf0, 0xa1, 0x2f


	//----- nvinfo : EIATTR_SPARSE_MMA_MASK
	.align		4
.L_905:
        /*0038*/ 	.byte	0x03, 0x50
        /*003a*/ 	.short	0x0000


	//----- nvinfo : EIATTR_MAXREG_COUNT
	.align		4
        /*003c*/ 	.byte	0x03, 0x1b
        /*003e*/ 	.short	0x0080


	//----- nvinfo : EIATTR_MERCURY_ISA_VERSION
	.align		4
        /*0040*/ 	.byte	0x03, 0x5f
        /*0042*/ 	.short	0x0101


	//----- nvinfo : EIATTR_VRC_CTA_INIT_COUNT
	.align		4
        /*0044*/ 	.byte	0x02, 0x4a
	.zero		1
	.zero		1


	//----- nvinfo : EIATTR_EXIT_INSTR_OFFSETS
	.align		4
        /*0048*/ 	.byte	0x04, 0x1c
        /*004a*/ 	.short	(.L_907 - .L_906)


	//   ....[0]....
.L_906:
        /*004c*/ 	.word	0x000001d0


	//   ....[1]....
        /*0050*/ 	.word	0x00000950


	//   ....[2]....
        /*0054*/ 	.word	0x000009a0


	//   ....[3]....
        /*0058*/ 	.word	0x00000c80


	//----- nvinfo : EIATTR_MAX_THREADS
	.align		4
.L_907:
        /*005c*/ 	.byte	0x04, 0x05
        /*005e*/ 	.short	(.L_909 - .L_908)
.L_908:
        /*0060*/ 	.word	0x00000200
        /*0064*/ 	.word	0x00000001
        /*0068*/ 	.word	0x00000001


	//----- nvinfo : EIATTR_CRS_STACK_SIZE
	.align		4
.L_909:
        /*006c*/ 	.byte	0x04, 0x1e
        /*006e*/ 	.short	(.L_911 - .L_910)
.L_910:
        /*0070*/ 	.word	0x00000000


	//----- nvinfo : EIATTR_CBANK_PARAM_SIZE
	.align		4
.L_911:
        /*0074*/ 	.byte	0x03, 0x19
        /*0076*/ 	.short	0x0bea


	//----- nvinfo : EIATTR_PARAM_CBANK
	.align		4
        /*0078*/ 	.byte	0x04, 0x0a
        /*007a*/ 	.short	(.L_913 - .L_912)
	.align		4
.L_912:
        /*007c*/ 	.word	index@(.nv.constant0._ZN2at6native52_GLOBAL__N__ff984223_19_ForeachTernaryOp_cu_5285c63625multi_tensor_apply_kernelINS1_18TensorListMetadataILi4EEENS1_20TernaryOpListFunctorIdLi4ELi3ELi3EEEJNS0_11LerpFunctorIdEEEEEvT_T0_DpT1_)
        /*0080*/ 	.short	0x0380
        /*0082*/ 	.short	0x0bea


	//----- nvinfo : EIATTR_SW_WAR
	.align		4
.L_913:
        /*0084*/ 	.byte	0x04, 0x36
        /*0086*/ 	.short	(.L_915 - .L_914)
.L_914:
        /*0088*/ 	.word	0x00000008
.L_915:


//--------------------- .nv.callgraph             --------------------------
	.section	.nv.callgraph,"",@"SHT_CUDA_CALLGRAPH"
	.align	4
	.sectionentsize	8
	.align		4
        /*0000*/ 	.word	0x00000000
	.align		4
        /*0004*/ 	.word	0xffffffff
	.align		4
        /*0008*/ 	.word	0x00000000
	.align		4
        /*000c*/ 	.word	0xfffffffe
	.align		4
        /*0010*/ 	.word	0x00000000
	.align		4
        /*0014*/ 	.word	0xfffffffd
	.align		4
        /*0018*/ 	.word	0x00000000
	.align		4
        /*001c*/ 	.word	0xfffffffc


//--------------------- .nv.constant4             --------------------------
	.section	.nv.constant4,"a",@progbits
	.align	8
	.align		8
.nv.constant4:
        /*0000*/ 	.dword	_ZN50_INTERNAL_ff984223_19_ForeachTernaryOp_cu_5285c6364cuda3std3__45__cpo5beginE
	.align		8
        /*0008*/ 	.dword	_ZN50_INTERNAL_ff984223_19_ForeachTernaryOp_cu_5285c6364cuda3std3__45__cpo3endE
	.align		8
        /*0010*/ 	.dword	_ZN50_INTERNAL_ff984223_19_ForeachTernaryOp_cu_5285c6364cuda3std3__45__cpo6cbeginE
	.align		8
        /*0018*/ 	.dword	_ZN50_INTERNAL_ff984223_19_ForeachTernaryOp_cu_5285c6364cuda3std3__45__cpo4cendE
	.align		8
        /*0020*/ 	.dword	_ZN50_INTERNAL_ff984223_19_ForeachTernaryOp_cu_5285c6364cuda3std3__45__cpo6rbeginE
	.align		8
        /*0028*/ 	.dword	_ZN50_INTERNAL_ff984223_19_ForeachTernaryOp_cu_5285c6364cuda3std3__45__cpo4rendE
	.align		8
        /*0030*/ 	.dword	_ZN50_INTERNAL_ff984223_19_ForeachTernaryOp_cu_5285c6364cuda3std3__45__cpo7crbeginE
	.align		8
        /*0038*/ 	.dword	_ZN50_INTERNAL_ff984223_19_ForeachTernaryOp_cu_5285c6364cuda3std3__45__cpo5crendE
	.align		8
        /*0040*/ 	.dword	_ZN50_INTERNAL_ff984223_19_ForeachTernaryOp_cu_5285c6364cuda3std3__452_GLOBAL__N__ff984223_19_ForeachTernaryOp_cu_5285c6366ignoreE
	.align		8
        /*0048*/ 	.dword	_ZN50_INTERNAL_ff984223_19_ForeachTernaryOp_cu_5285c6364cuda3std3__419piecewise_constructE
	.align		8
        /*0050*/ 	.dword	_ZN50_INTERNAL_ff984223_19_ForeachTernaryOp_cu_5285c6364cuda3std3__48in_placeE
	.align		8
        /*0058*/ 	.dword	_ZN50_INTERNAL_ff984223_19_ForeachTernaryOp_cu_5285c6364cuda3std3__420unreachable_sentinelE
	.align		8
        /*0060*/ 	.dword	_ZN50_INTERNAL_ff984223_19_ForeachTernaryOp_cu_5285c6364cuda3std6ranges3__45__cpo4swapE
	.align		8
        /*0068*/ 	.dword	_ZN50_INTERNAL_ff984223_19_ForeachTernaryOp_cu_5285c6364cuda3std6ranges3__45__cpo9iter_moveE
	.align		8
        /*0070*/ 	.dword	_ZN50_INTERNAL_ff984223_19_ForeachTernaryOp_cu_5285c6364cuda3std6ranges3__45__cpo5beginE
	.align		8
        /*0078*/ 	.dword	_ZN50_INTERNAL_ff984223_19_ForeachTernaryOp_cu_5285c6364cuda3std6ranges3__45__cpo3endE
	.align		8
        /*0080*/ 	.dword	_ZN50_INTERNAL_ff984223_19_ForeachTernaryOp_cu_5285c6364cuda3std6ranges3__45__cpo6cbeginE
	.align		8
        /*0088*/ 	.dword	_ZN50_INTERNAL_ff984223_19_ForeachTernaryOp_cu_5285c6364cuda3std6ranges3__45__cpo4cendE
	.align		8
        /*0090*/ 	.dword	_ZN50_INTERNAL_ff984223_19_ForeachTernaryOp_cu_5285c6364cuda3std6ranges3__45__cpo7advanceE
	.align		8
        /*0098*/ 	.dword	_ZN50_INTERNAL_ff984223_19_ForeachTernaryOp_cu_5285c6364cuda3std6ranges3__45__cpo9iter_swapE
	.align		8
        /*00a0*/ 	.dword	_ZN50_INTERNAL_ff984223_19_ForeachTernaryOp_cu_5285c6364cuda3std6ranges3__45__cpo4nextE
	.align		8
        /*00a8*/ 	.dword	_ZN50_INTERNAL_ff984223_19_ForeachTernaryOp_cu_5285c6364cuda3std6ranges3__45__cpo4prevE
	.align		8
        /*00b0*/ 	.dword	_ZN50_INTERNAL_ff984223_19_ForeachTernaryOp_cu_5285c6364cuda3std6ranges3__45__cpo4dataE
	.align		8
        /*00b8*/ 	.dword	_ZN50_INTERNAL_ff984223_19_ForeachTernaryOp_cu_5285c6364cuda3std6ranges3__45__cpo5cdataE
	.align		8
        /*00c0*/ 	.dword	_ZN50_INTERNAL_ff984223_19_ForeachTernaryOp_cu_5285c6364cuda3std6ranges3__45__cpo4sizeE
	.align		8
        /*00c8*/ 	.dword	_ZN50_INTERNAL_ff984223_19_ForeachTernaryOp_cu_5285c6364cuda3std6ranges3__45__cpo5ssizeE
	.align		8
        /*00d0*/ 	.dword	_ZN50_INTERNAL_ff984223_19_ForeachTernaryOp_cu_5285c6364cuda3std6ranges3__45__cpo8distanceE
	.align		8
        /*00d8*/ 	.dword	_ZN50_INTERNAL_ff984223_19_ForeachTernaryOp_cu_5285c6366thrust24THRUST_300001_SM_1000_NS6system6detail10sequential3seqE


//--------------------- .text._ZN2at6native52_GLOBAL__N__ff984223_19_ForeachTernaryOp_cu_5285c63625multi_tensor_apply_kernelINS1_28TensorListScalarListMetadataIfLi2EEENS1_26TernaryOpScalarListFunctorIN3c108BFloat16ELi2ELi2ELi0EEEJNS0_11LerpFunctorIfEEEEEvT_T0_DpT1_ --------------------------
	.section	.text._ZN2at6native52_GLOBAL__N__ff984223_19_ForeachTernaryOp_cu_5285c63625multi_tensor_apply_kernelINS1_28TensorListScalarListMetadataIfLi2EEENS1_26TernaryOpScalarListFunctorIN3c108BFloat16ELi2ELi2ELi0EEEJNS0_11LerpFunctorIfEEEEEvT_T0_DpT1_,"ax",@progbits
	.align	128
.text._ZN2at6native52_GLOBAL__N__ff984223_19_ForeachTernaryOp_cu_5285c63625multi_tensor_apply_kernelINS1_28TensorListScalarListMetadataIfLi2EEENS1_26TernaryOpScalarListFunctorIN3c108BFloat16ELi2ELi2ELi0EEEJNS0_11LerpFunctorIfEEEEEvT_T0_DpT1_:
        .type           _ZN2at6native52_GLOBAL__N__ff984223_19_ForeachTernaryOp_cu_5285c63625multi_tensor_apply_kernelINS1_28TensorListScalarListMetadataIfLi2EEENS1_26TernaryOpScalarListFunctorIN3c108BFloat16ELi2ELi2ELi0EEEJNS0_11LerpFunctorIfEEEEEvT_T0_DpT1_,@function
        .size           _ZN2at6native52_GLOBAL__N__ff984223_19_ForeachTernaryOp_cu_5285c63625multi_tensor_apply_kernelINS1_28TensorListScalarListMetadataIfLi2EEENS1_26TernaryOpScalarListFunctorIN3c108BFloat16ELi2ELi2ELi0EEEJNS0_11LerpFunctorIfEEEEEvT_T0_DpT1_,(.L_x_312 - _ZN2at6native52_GLOBAL__N__ff984223_19_ForeachTernaryOp_cu_5285c63625multi_tensor_apply_kernelINS1_28TensorListScalarListMetadataIfLi2EEENS1_26TernaryOpScalarListFunctorIN3c108BFloat16ELi2ELi2ELi0EEEJNS0_11LerpFunctorIfEEEEEvT_T0_DpT1_)
        .other          _ZN2at6native52_GLOBAL__N__ff984223_19_ForeachTernaryOp_cu_5285c63625multi_tensor_apply_kernelINS1_28TensorListScalarListMetadataIfLi2EEENS1_26TernaryOpScalarListFunctorIN3c108BFloat16ELi2ELi2ELi0EEEJNS0_11LerpFunctorIfEEEEEvT_T0_DpT1_,@"STO_CUDA_ENTRY STV_DEFAULT"
_ZN2at6native52_GLOBAL__N__ff984223_19_ForeachTernaryOp_cu_5285c63625multi_tensor_apply_kernelINS1_28TensorListScalarListMetadataIfLi2EEENS1_26TernaryOpScalarListFunctorIN3c108BFloat16ELi2ELi2ELi0EEEJNS0_11LerpFunctorIfEEEEEvT_T0_DpT1_:
[----:B------:R-:W-:Y:S08]  /*0000*/  LDC R1, c[0x0][0x37c] ;  /* 0x0000df00ff017b82 */ /* 0x000ff00000000800 */
[----:B------:R-:W0:Y:S01]  /*0010*/  S2UR UR4, SR_CTAID.X ;  /* 0x00000000000479c3 */ /* 0x000e220000002500 */
[----:B------:R-:W1:Y:S01]  /*0020*/  LDCU.64 UR16, c[0x0][0x358] ;  /* 0x00006b00ff1077ac */ /* 0x000e620008000a00 */
[----:B0-----:R-:W0:Y:S01]  /*0030*/  LDCU.U8 UR10, c[0x0][UR4+0xa80] ;  /* 0x00015000040a77ac */ /* 0x001e220008000000 */
[----:B------:R-:W-:-:S12]  /*0040*/  UIMAD UR4, UR4, 0x3, UR4 ;  /* 0x00000003040478a4 */ /* 0x000fd8000f8e0204 */
[----:B------:R-:W2:Y:S01]  /*0050*/  LDCU UR12, c[0x0][UR4+0xbc0] ;  /* 0x00017800040c77ac */ /* 0x000ea20008000800 */
[----:B0-----:R-:W-:-:S04]  /*0060*/  USHF.L.U32 UR11, UR10, 0x3, URZ ;  /* 0x000000030a0b7899 */ /* 0x001fc800080006ff */
[----:B------:R-:W-:-:S08]  /*0070*/  UIMAD UR14, UR10, -0x4, UR11 ;  /* 0xfffffffc0a0e78a4 */ /* 0x000fd0000f8e020b */
[----:B------:R-:W0:Y:S01]  /*0080*/  LDCU.64 UR4, c[0x0][UR11+0x780] ;  /* 0x0000f0000b0477ac */ /* 0x000e220008000a00 */
[----:B------:R-:W3:Y:S01]  /*0090*/  LDCU.64 UR8, c[0x0][UR11+0x580] ;  /* 0x0000b0000b0877ac */ /* 0x000ee20008000a00 */
[----:B------:R-:W4:Y:S01]  /*00a0*/  LDCU.64 UR6, c[0x0][UR11+0x380] ;  /* 0x000070000b0677ac */ /* 0x000f220008000a00 */
[----:B--2---:R-:W-:Y:S02]  /*00b0*/  UIMAD.WIDE UR10, UR12, 0x10000, URZ ;  /* 0x000100000c0a78a5 */ /* 0x004fe4000f8e02ff */
[----:B0-----:R-:W-:Y:S02]  /*00c0*/  ULOP3.LUT UR13, UR4, 0x3, URZ, 0xc0, !UPT ;  /* 0x00000003040d7892 */ /* 0x001fe4000f8ec0ff */
[----:B---3--:R-:W-:Y:S02]  /*00d0*/  UIMAD.WIDE UR8, UR12, 0x20000, UR8 ;  /* 0x000200000c0878a5 */ /* 0x008fe4000f8e0208 */
[----:B----4-:R-:W-:Y:S02]  /*00e0*/  UIMAD.WIDE UR6, UR12, 0x20000, UR6 ;  /* 0x000200000c0678a5 */ /* 0x010fe4000f8e0206 */
[----:B------:R-:W-:Y:S01]  /*00f0*/  ULOP3.LUT UR13, UR13, 0x7, UR8, 0xf8, !UPT ;  /* 0x000000070d0d7892 */ /* 0x000fe2000f8ef808 */
[----:B------:R-:W0:Y:S03]  /*0100*/  LDCU UR12, c[0x0][UR14+0x980] ;  /* 0x000130000e0c77ac */ /* 0x000e260008000800 */
[----:B------:R-:W-:-:S02]  /*0110*/  ULOP3.LUT UP0, URZ, UR13, 0x7, UR6, 0xf8, !UPT ;  /* 0x000000070dff7892 */ /* 0x000fc4000f80f806 */
[----:B------:R-:W-:Y:S02]  /*0120*/  UIADD3 UR14, UP1, UPT, UR4, -UR10, URZ ;  /* 0x8000000a040e7290 */ /* 0x000fe4000ff3e0ff */
[----:B------:R-:W-:Y:S02]  /*0130*/  ULOP3.LUT UP0, URZ, URZ, URZ, URZ, 0xfc, UP0 ;  /* 0x000000ffffff7292 */ /* 0x000fe4000800fcff */
[----:B------:R-:W-:-:S07]  /*0140*/  UIADD3.X UR4, UPT, UPT, UR5, ~UR11, URZ, UP1, !UPT ;  /* 0x8000000b05047290 */ /* 0x000fce0008ffe4ff */
[----:B-1----:R-:W-:Y:S05]  /*0150*/  BRA.U !UP0, `(.L_x_0) ;  /* 0x0000000508987547 */ /* 0x002fea000b800000 */
[----:B------:R-:W-:-:S04]  /*0160*/  UISETP.GE.U32.AND UP0, UPT, UR14, 0x1, UPT ;  /* 0x000000010e00788c */ /* 0x000fc8000bf06070 */
[----:B------:R-:W-:-:S06]  /*0170*/  UISETP.GE.AND.EX UP0, UPT, UR4, URZ, UPT, UP0 ;  /* 0x000000ff0400728c */ /* 0x000fcc000bf06300 */
[----:B------:R-:W-:-:S13]  /*0180*/  PLOP3.LUT P0, PT, PT, PT, UP0, 0x80, 0x8 ;  /* 0x000000000008781c */ /* 0x000fda0003f0f008 */
[----:B0-----:R-:W-:Y:S05]  /*0190*/  @!P0 EXIT ;  /* 0x000000000000894d */ /* 0x001fea0003800000 */
[----:B------:R-:W0:Y:S01]  /*01a0*/  S2R R0, SR_TID.X ;  /* 0x0000000000007919 */ /* 0x000e220000002100 */
[----:B------:R-:W1:Y:S01]  /*01b0*/  LDC R17, c[0x0][0x360] ;  /* 0x0000d800ff117b82 */ /* 0x000e620000000800 */
[----:B------:R-:W-:Y:S01]  /*01c0*/  UISETP.LT.U32.AND UP0, UPT, UR14, 0x10000, UPT ;  /* 0x000100000e00788c */ /* 0x000fe2000bf01070 */
[----:B------:R-:W-:Y:S02]  /*01d0*/  IMAD.U32 R18, RZ, RZ, UR12 ;  /* 0x0000000cff127e24 */ /* 0x000fe4000f8e00ff */
[----:B------:R-:W-:Y:S01]  /*01e0*/  IMAD.MOV.U32 R19, RZ, RZ, RZ ;  /* 0x000000ffff137224 */ /* 0x000fe200078e00ff */
[----:B------:R-:W-:Y:S01]  /*01f0*/  UISETP.LT.U32.AND.EX UP0, UPT, UR4, URZ, UPT, UP0 ;  /* 0x000000ff0400728c */ /* 0x000fe2000bf01100 */
[----:B------:R-:W-:Y:S02]  /*0200*/  IMAD.MOV.U32 R16, RZ, RZ, RZ ;  /* 0x000000ffff107224 */ /* 0x000fe400078e00ff */
[----:B------:R-:W-:Y:S01]  /*0210*/  FADD.FTZ R18, -R18, 1 ;  /* 0x3f80000012127421 */ /* 0x000fe20000010100 */
[----:B------:R-:W-:-:S02]  /*0220*/  USEL UR5, UR14, 0x10000, UP0 ;  /* 0x000100000e057887 */ /* 0x000fc40008000000 */
[----:B------:R-:W-:-:S12]  /*0230*/  USEL UR10, UR4, URZ, UP0 ;  /* 0x000000ff040a7287 */ /* 0x000fd80008000000 */
.L_x_1:
[----:B0-----:R-:W-:Y:S02]  /*0240*/  IADD3 R2, P1, PT, R0, R19, RZ ;  /* 0x0000001300027210 */ /* 0x001fe40007f3e0ff */
[----:B------:R-:W-:Y:S02]  /*0250*/  PRMT R20, RZ, 0x7610, R20 ;  /* 0x00007610ff147816 */ /* 0x000fe40000000014 */
[C---:B------:R-:W-:Y:S01]  /*0260*/  ISETP.GE.U32.AND P0, PT, R2.reuse, UR5, PT ;  /* 0x0000000502007c0c */ /* 0x040fe2000bf06070 */
[----:B------:R-:W-:Y:S01]  /*0270*/  IMAD.X R3, RZ, RZ, R16, P1 ;  /* 0x000000ffff037224 */ /* 0x000fe200008e0610 */
[----:B-1----:R-:W-:Y:S01]  /*0280*/  IADD3 R8, P1, PT, R17, R2, RZ ;  /* 0x0000000211087210 */ /* 0x002fe20007f3e0ff */
[----:B------:R-:W-:-:S03]  /*0290*/  IMAD.SHL.U32 R14, R2, 0x2, RZ ;  /* 0x00000002020e7824 */ /* 0x000fc600078e00ff */
[----:B------:R-:W-:Y:S02]  /*02a0*/  ISETP.GE.U32.AND.EX P0, PT, R3, UR10, PT, P0 ;  /* 0x0000000a03007c0c */ /* 0x000fe4000bf06100 */
[--C-:B------:R-:W-:Y:S01]  /*02b0*/  SHF.L.U64.HI R6, R2, 0x1, R3.reuse ;  /* 0x0000000102067819 */ /* 0x100fe20000010203 */
[----:B------:R-:W-:Y:S01]  /*02c0*/  IMAD.X R3, RZ, RZ, R3, P1 ;  /* 0x000000ffff037224 */ /* 0x000fe200008e0603 */
[----:B------:R-:W-:Y:S02]  /*02d0*/  ISETP.GE.U32.AND P1, PT, R8, UR5, PT ;  /* 0x0000000508007c0c */ /* 0x000fe4000bf26070 */
[----:B------:R-:W-:Y:S02]  /*02e0*/  IADD3 R10, P3, PT, R17, R8, RZ ;  /* 0x00000008110a7210 */ /* 0x000fe40007f7e0ff */
[----:B------:R-:W-:Y:S02]  /*02f0*/  IADD3 R4, P2, PT, R14, UR6, RZ ;  /* 0x000000060e047c10 */ /* 0x000fe4000ff5e0ff */
[----:B------:R-:W-:Y:S01]  /*0300*/  ISETP.GE.U32.AND.EX P1, PT, R3, UR10, PT, P1 ;  /* 0x0000000a03007c0c */ /* 0x000fe2000bf26110 */
[----:B------:R-:W-:Y:S01]  /*0310*/  IMAD.X R7, RZ, RZ, R3, P3 ;  /* 0x000000ffff077224 */ /* 0x000fe200018e0603 */
[----:B------:R-:W-:-:S02]  /*0320*/  IADD3.X R5, PT, PT, R6, UR7, RZ, P2, !PT ;  /* 0x0000000706057c10 */ /* 0x000fc400097fe4ff */
[C---:B------:R-:W-:Y:S02]  /*0330*/  IADD3 R9, P4, PT, R17.reuse, R10, RZ ;  /* 0x0000000a11097210 */ /* 0x040fe40007f9e0ff */
[----:B------:R-:W-:Y:S01]  /*0340*/  ISETP.GE.U32.AND P2, PT, R10, UR5, PT ;  /* 0x000000050a007c0c */ /* 0x000fe2000bf46070 */
[----:B------:R-:W-:Y:S01]  /*0350*/  IMAD.SHL.U32 R11, R17, 0x2, RZ ;  /* 0x00000002110b7824 */ /* 0x000fe200078e00ff */
[----:B------:R-:W-:Y:S01]  /*0360*/  ISETP.GE.U32.AND P3, PT, R9, UR5, PT ;  /* 0x0000000509007c0c */ /* 0x000fe2000bf66070 */
[----:B------:R-:W-:Y:S01]  /*0370*/  IMAD.X R26, RZ, RZ, R7, P4 ;  /* 0x000000ffff1a7224 */ /* 0x000fe200020e0607 */
[----:B------:R-:W-:Y:S01]  /*0380*/  ISETP.GE.U32.AND.EX P2, PT, R7, UR10, PT, P2 ;  /* 0x0000000a07007c0c */ /* 0x000fe2000bf46120 */
[----:B------:R-:W2:Y:S01]  /*0390*/  @!P0 LDG.E.U16 R20, desc[UR16][R4.64] ;  /* 0x0000001004148981 */ /* 0x000ea2000c1e1500 */
[----:B------:R-:W-:Y:S02]  /*03a0*/  SHF.R.U32.HI R25, RZ, 0x1f, R17 ;  /* 0x0000001fff197819 */ /* 0x000fe40000011611 */
[----:B------:R-:W-:-:S02]  /*03b0*/  ISETP.GE.U32.AND.EX P3, PT, R26, UR10, PT, P3 ;  /* 0x0000000a1a007c0c */ /* 0x000fc4000bf66130 */
[----:B------:R-:W-:Y:S02]  /*03c0*/  IADD3 R2, P4, PT, R11, R4, RZ ;  /* 0x000000040b027210 */ /* 0x000fe40007f9e0ff */
[----:B------:R-:W-:Y:S02]  /*03d0*/  @!P1 LEA R12, P5, R8, UR8, 0x1 ;  /* 0x00000008080c9c11 */ /* 0x000fe4000f8a08ff */
[----:B------:R-:W-:Y:S02]  /*03e0*/  @!P0 IADD3 R14, P6, PT, R14, UR8, RZ ;  /* 0x000000080e0e8c10 */ /* 0x000fe4000ffde0ff */
[----:B------:R-:W-:Y:S01]  /*03f0*/  @!P1 LEA.HI.X R13, R8, UR9, R3, 0x1, P5 ;  /* 0x00000009080d9c11 */ /* 0x000fe2000a8f0c03 */
[----:B------:R-:W-:Y:S01]  /*0400*/  IMAD.X R3, R25, 0x1, R5, P4 ;  /* 0x0000000119037824 */ /* 0x000fe200020e0605 */
[----:B------:R-:W-:Y:S02]  /*0410*/  @!P0 IADD3.X R15, PT, PT, R6, UR9, RZ, P6, !PT ;  /* 0x00000009060f8c10 */ /* 0x000fe4000b7fe4ff */
[----:B------:R-:W-:-:S02]  /*0420*/  @!P2 LEA R6, P4, R10, UR8, 0x1 ;  /* 0x000000080a06ac11 */ /* 0x000fc4000f8808ff */
[----:B------:R-:W-:Y:S02]  /*0430*/  PRMT R21, RZ, 0x7610, R21 ;  /* 0x00007610ff157816 */ /* 0x000fe40000000015 */
[----:B------:R-:W-:Y:S02]  /*0440*/  @!P2 LEA.HI.X R7, R10, UR9, R7, 0x1, P4 ;  /* 0x000000090a07ac11 */ /* 0x000fe4000a0f0c07 */
[----:B------:R-:W-:Y:S02]  /*0450*/  IADD3 R8, P4, PT, R11, R2, RZ ;  /* 0x000000020b087210 */ /* 0x000fe40007f9e0ff */
[C---:B------:R-:W-:Y:S01]  /*0460*/  @!P3 LEA R10, P5, R9.reuse, UR8, 0x1 ;  /* 0x00000008090abc11 */ /* 0x040fe2000f8a08ff */
[----:B------:R0:W3:Y:S01]  /*0470*/  @!P0 LDG.E.U16 R21, desc[UR16][R14.64] ;  /* 0x000000100e158981 */ /* 0x0000e2000c1e1500 */
[----:B------:R-:W-:Y:S02]  /*0480*/  PRMT R22, RZ, 0x7610, R22 ;  /* 0x00007610ff167816 */ /* 0x000fe40000000016 */
[----:B------:R-:W-:Y:S01]  /*0490*/  @!P3 LEA.HI.X R11, R9, UR9, R26, 0x1, P5 ;  /* 0x00000009090bbc11 */ /* 0x000fe2000a8f0c1a */
[----:B------:R-:W-:Y:S01]  /*04a0*/  IMAD.X R9, R25, 0x1, R3, P4 ;  /* 0x0000000119097824 */ /* 0x000fe200020e0603 */
[----:B------:R-:W-:-:S02]  /*04b0*/  PRMT R23, RZ, 0x7610, R23 ;  /* 0x00007610ff177816 */ /* 0x000fc40000000017 */
[----:B------:R-:W-:Y:S01]  /*04c0*/  PRMT R24, RZ, 0x7610, R24 ;  /* 0x00007610ff187816 */ /* 0x000fe20000000018 */
[----:B------:R-:W4:Y:S01]  /*04d0*/  @!P1 LDG.E.U16 R22, desc[UR16][R2.64] ;  /* 0x0000001002169981 */ /* 0x000f22000c1e1500 */
[C---:B0-----:R-:W-:Y:S02]  /*04e0*/  LEA R14, P4, R17.reuse, R8, 0x1 ;  /* 0x00000008110e7211 */ /* 0x041fe400078808ff */
[----:B------:R-:W-:Y:S01]  /*04f0*/  PRMT R27, RZ, 0x7610, R27 ;  /* 0x00007610ff1b7816 */ /* 0x000fe2000000001b */
[----:B------:R0:W5:Y:S01]  /*0500*/  @!P1 LDG.E.U16 R23, desc[UR16][R12.64] ;  /* 0x000000100c179981 */ /* 0x000162000c1e1500 */
[----:B------:R-:W-:Y:S02]  /*0510*/  PRMT R25, RZ, 0x7610, R25 ;  /* 0x00007610ff197816 */ /* 0x000fe40000000019 */
[----:B------:R-:W-:Y:S01]  /*0520*/  PRMT R26, RZ, 0x7610, R26 ;  /* 0x00007610ff1a7816 */ /* 0x000fe2000000001a */
[----:B------:R1:W5:Y:S01]  /*0530*/  @!P2 LDG.E.U16 R24, desc[UR16][R6.64] ;  /* 0x000000100618a981 */ /* 0x000362000c1e1500 */
[----:B------:R-:W-:-:S03]  /*0540*/  LEA.HI.X R15, R17, R9, RZ, 0x1, P4 ;  /* 0x00000009110f7211 */ /* 0x000fc600020f0cff */
[----:B------:R-:W5:Y:S04]  /*0550*/  @!P2 LDG.E.U16 R27, desc[UR16][R8.64] ;  /* 0x00000010081ba981 */ /* 0x000f68000c1e1500 */
[----:B------:R-:W5:Y:S04]  /*0560*/  @!P3 LDG.E.U16 R26, desc[UR16][R14.64] ;  /* 0x000000100e1ab981 */ /* 0x000f68000c1e1500 */
[----:B------:R5:W5:Y:S01]  /*0570*/  @!P3 LDG.E.U16 R25, desc[UR16][R10.64] ;  /* 0x000000100a19b981 */ /* 0x000b62000c1e1500 */
[----:B0-----:R-:W-:-:S05]  /*0580*/  IMAD.U32 R12, RZ, RZ, UR12 ;  /* 0x0000000cff0c7e24 */ /* 0x001fca000f8e00ff */
[----:B------:R-:W-:Y:S01]  /*0590*/  FSETP.GEU.FTZ.AND P4, PT, |R12|, 0.5, PT ;  /* 0x3f0000000c00780b */ /* 0x000fe20003f9e200 */
[----:B--2---:R-:W-:Y:S02]  /*05a0*/  IMAD.U32 R20, R20, 0x10000, RZ ;  /* 0x0001000014147824 */ /* 0x004fe400078e00ff */
[----:B---3--:R-:W-:-:S04]  /*05b0*/  IMAD.U32 R21, R21, 0x10000, RZ ;  /* 0x0001000015157824 */ /* 0x008fc800078e00ff */
[----:B------:R-:W-:Y:S01]  /*05c0*/  FADD.FTZ R13, -R20, R21 ;  /* 0x00000015140d7221 */ /* 0x000fe20000010100 */
[----:B----4-:R-:W-:-:S05]  /*05d0*/  IMAD.U32 R22, R22, 0x10000, RZ ;  /* 0x0001000016167824 */ /* 0x010fca00078e00ff */
[----:B-1----:R-:W-:Y:S01]  /*05e0*/  @!P4 FFMA.FTZ R6, R13, UR12, R20 ;  /* 0x0000000c0d06cc23 */ /* 0x002fe20008010014 */
[----:B-----5:R-:W-:Y:S02]  /*05f0*/  IMAD.U32 R23, R23, 0x10000, RZ ;  /* 0x0001000017177824 */ /* 0x020fe400078e00ff */
[----:B------:R-:W-:Y:S02]  /*0600*/  IMAD.U32 R7, R24, 0x10000, RZ ;  /* 0x0001000018077824 */ /* 0x000fe400078e00ff */
[----:B------:R-:W-:Y:S01]  /*0610*/  FADD.FTZ R11, -R22, R23 ;  /* 0x00000017160b7221 */ /* 0x000fe20000010100 */
[----:B------:R-:W-:Y:S02]  /*0620*/  IMAD.U32 R12, R27, 0x10000, RZ ;  /* 0x000100001b0c7824 */ /* 0x000fe400078e00ff */
[----:B------:R-:W-:Y:S01]  /*0630*/  @P4 FFMA.FTZ R6, -R18, R13, R21 ;  /* 0x0000000d12064223 */ /* 0x000fe20000010115 */
[----:B------:R-:W-:Y:S02]  /*0640*/  IMAD.U32 R26, R26, 0x10000, RZ ;  /* 0x000100001a1a7824 */ /* 0x000fe400078e00ff */
[----:B------:R-:W-:-:S02]  /*0650*/  IMAD.U32 R20, R25, 0x10000, RZ ;  /* 0x0001000019147824 */ /* 0x000fc400078e00ff */
[----:B------:R-:W-:Y:S01]  /*0660*/  FADD.FTZ R25, -R12, R7 ;  /* 0x000000070c197221 */ /* 0x000fe20000010100 */
[----:B------:R-:W-:Y:S01]  /*0670*/  @!P4 FFMA.FTZ R22, R11, UR12, R22 ;  /* 0x0000000c0b16cc23 */ /* 0x000fe20008010016 */
[----:B------:R-:W-:Y:S02]  /*0680*/  FADD.FTZ R13, -R26, R20 ;  /* 0x000000141a0d7221 */ /* 0x000fe40000010100 */
[----:B------:R-:W-:Y:S01]  /*0690*/  @!P4 FFMA.FTZ R12, R25, UR12, R12 ;  /* 0x0000000c190ccc23 */ /* 0x000fe2000801000c */
[C---:B------:R-:W-:Y:S01]  /*06a0*/  @P4 FFMA.FTZ R22, -R18.reuse, R11, R23 ;  /* 0x0000000b12164223 */ /* 0x040fe20000010117 */
[C---:B------:R-:W-:Y:S01]  /*06b0*/  @P4 FFMA.FTZ R12, -R18.reuse, R25, R7 ;  /* 0x00000019120c4223 */ /* 0x040fe20000010107 */
[----:B------:R-:W-:Y:S01]  /*06c0*/  @!P4 FFMA.FTZ R10, R13, UR12, R26 ;  /* 0x0000000c0d0acc23 */ /* 0x000fe2000801001a */
[----:B------:R-:W-:Y:S01]  /*06d0*/  F2FP.BF16.F32.PACK_AB R6, RZ, R6 ;  /* 0x00000006ff06723e */ /* 0x000fe200000010ff */
[----:B------:R-:W-:Y:S01]  /*06e0*/  @P4 FFMA.FTZ R10, -R18, R13, R20 ;  /* 0x0000000d120a4223 */ /* 0x000fe20000010114 */
[----:B------:R-:W-:-:S02]  /*06f0*/  F2FP.BF16.F32.PACK_AB R22, RZ, R22 ;  /* 0x00000016ff16723e */ /* 0x000fc400000010ff */
[----:B------:R-:W-:Y:S01]  /*0700*/  F2FP.BF16.F32.PACK_AB R12, RZ, R12 ;  /* 0x0000000cff0c723e */ /* 0x000fe200000010ff */
[----:B------:R2:W-:Y:S01]  /*0710*/  @!P0 STG.E.U16 desc[UR16][R4.64], R6 ;  /* 0x0000000604008986 */ /* 0x0005e2000c101510 */
[----:B------:R-:W-:Y:S02]  /*0720*/  F2FP.BF16.F32.PACK_AB R10, RZ, R10 ;  /* 0x0000000aff0a723e */ /* 0x000fe400000010ff */
[----:B------:R-:W-:Y:S01]  /*0730*/  LEA R19, P0, R17, R19, 0x2 ;  /* 0x0000001311137211 */ /* 0x000fe200078010ff */
[----:B------:R2:W-:Y:S04]  /*0740*/  @!P1 STG.E.U16 desc[UR16][R2.64], R22 ;  /* 0x0000001602009986 */ /* 0x0005e8000c101510 */
[----:B------:R2:W-:Y:S01]  /*0750*/  @!P2 STG.E.U16 desc[UR16][R8.64], R12 ;  /* 0x0000000c0800a986 */ /* 0x0005e2000c101510 */
[----:B------:R-:W-:Y:S01]  /*0760*/  IMAD.X R16, RZ, RZ, R16, P0 ;  /* 0x000000ffff107224 */ /* 0x000fe200000e0610 */
[----:B------:R-:W-:-:S02]  /*0770*/  ISETP.GE.U32.AND P0, PT, R19, UR5, PT ;  /* 0x0000000513007c0c */ /* 0x000fc4000bf06070 */
[----:B------:R2:W-:Y:S02]  /*0780*/  @!P3 STG.E.U16 desc[UR16][R14.64], R10 ;  /* 0x0000000a0e00b986 */ /* 0x0005e4000c101510 */
[----:B------:R-:W-:-:S13]  /*0790*/  ISETP.GE.U32.AND.EX P0, PT, R16, UR10, PT, P0 ;  /* 0x0000000a10007c0c */ /* 0x000fda000bf06100 */
[----:B--2---:R-:W-:Y:S05]  /*07a0*/  @!P0 BRA `(.L_x_1) ;  /* 0xfffffff800a48947 */ /* 0x004fea000383ffff */
[----:B------:R-:W-:Y:S05]  /*07b0*/  EXIT ;  /* 0x000000000000794d */ /* 0x000fea0003800000 */
.L_x_0:
[----:B------:R-:W1:Y:S02]  /*07c0*/  S2R R5, SR_TID.X ;  /* 0x0000000000057919 */ /* 0x000e640000002100 */
[----:B-1----:R-:W-:-:S03]  /*07d0*/  IMAD.WIDE.U32 R2, R5, 0x4, RZ ;  /* 0x0000000405027825 */ /* 0x002fc600078e00ff */
[----:B------:R-:W-:-:S04]  /*07e0*/  ISETP.GE.U32.AND P0, PT, R2, UR14, PT ;  /* 0x0000000e02007c0c */ /* 0x000fc8000bf06070 */
[----:B------:R-:W-:-:S13]  /*07f0*/  ISETP.GE.AND.EX P0, PT, R3, UR4, PT, P0 ;  /* 0x0000000403007c0c */ /* 0x000fda000bf06300 */
[----:B0-----:R-:W-:Y:S05]  /*0800*/  @P0 EXIT ;  /* 0x000000000000094d */ /* 0x001fea0003800000 */
[----:B------:R-:W-:Y:S01]  /*0810*/  IMAD.U32 R0, RZ, RZ, UR12 ;  /* 0x0000000cff007e24 */ /* 0x000fe2000f8e00ff */
[----:B------:R-:W0:Y:S01]  /*0820*/  LDCU UR5, c[0x0][0x360] ;  /* 0x00006c00ff0577ac */ /* 0x000e220008000800 */
[----:B------:R-:W-:Y:S02]  /*0830*/  IMAD.U32 R2, RZ, RZ, UR12 ;  /* 0x0000000cff027e24 */ /* 0x000fe4000f8e00ff */
[----:B------:R-:W-:Y:S01]  /*0840*/  IMAD.U32 R4, RZ, RZ, UR12 ;  /* 0x0000000cff047e24 */ /* 0x000fe2000f8e00ff */
[----:B------:R-:W-:Y:S01]  /*0850*/  FSETP.GEU.FTZ.AND P1, PT, |R0|, 0.5, PT ;  /* 0x3f0000000000780b */ /* 0x000fe20003f3e200 */
[----:B------:R-:W-:Y:S01]  /*0860*/  IMAD.MOV.U32 R0, RZ, RZ, RZ ;  /* 0x000000ffff007224 */ /* 0x000fe200078e00ff */
[----:B------:R-:W-:Y:S01]  /*0870*/  FSETP.GEU.FTZ.AND P0, PT, |R2|, 0.5, PT ;  /* 0x3f0000000200780b */ /* 0x000fe20003f1e200 */
[----:B------:R-:W-:-:S12]  /*0880*/  FADD.FTZ R4, -R4, 1 ;  /* 0x3f80000004047421 */ /* 0x000fd80000010100 */
.L_x_2:
[C---:B------:R-:W-:Y:S01]  /*0890*/  IMAD.SHL.U32 R10, R5.reuse, 0x8, RZ ;  /* 0x00000008050a7824 */ /* 0x040fe200078e00ff */
[----:B------:R-:W-:-:S04]  /*08a0*/  SHF.L.U64.HI R6, R5, 0x3, R0 ;  /* 0x0000000305067819 */ /* 0x000fc80000010200 */
[C---:B------:R-:W-:Y:S02]  /*08b0*/  IADD3 R2, P2, PT, R10.reuse, UR6, RZ ;  /* 0x000000060a027c10 */ /* 0x040fe4000ff5e0ff */
[----:B------:R-:W-:Y:S02]  /*08c0*/  IADD3 R10, P3, PT, R10, UR8, RZ ;  /* 0x000000080a0a7c10 */ /* 0x000fe4000ff7e0ff */
[C---:B------:R-:W-:Y:S02]  /*08d0*/  IADD3.X R3, PT, PT, R6.reuse, UR7, RZ, P2, !PT ;  /* 0x0000000706037c10 */ /* 0x040fe400097fe4ff */
[----:B------:R-:W-:-:S03]  /*08e0*/  IADD3.X R11, PT, PT, R6, UR9, RZ, P3, !PT ;  /* 0x00000009060b7c10 */ /* 0x000fc60009ffe4ff */
[----:B------:R-:W2:Y:S04]  /*08f0*/  LDG.E.64 R6, desc[UR16][R2.64] ;  /* 0x0000001002067981 */ /* 0x000ea8000c1e1b00 */
[----:B------:R-:W3:Y:S01]  /*0900*/  LDG.E.64 R10, desc[UR16][R10.64] ;  /* 0x000000100a0a7981 */ /* 0x000ee2000c1e1b00 */
[----:B0-----:R-:W-:-:S05]  /*0910*/  IADD3 R5, P2, PT, R5, UR5, RZ ;  /* 0x0000000505057c10 */ /* 0x001fca000ff5e0ff */
[----:B------:R-:W-:Y:S01]  /*0920*/  IMAD.X R0, RZ, RZ, R0, P2 ;  /* 0x000000ffff007224 */ /* 0x000fe200010e0600 */
[----:B------:R-:W-:-:S04]  /*0930*/  LOP3.LUT P2, RZ, R5, 0xffffc000, RZ, 0xc0, !PT ;  /* 0xffffc00005ff7812 */ /* 0x000fc8000784c0ff */
[----:B------:R-:W-:Y:S01]  /*0940*/  LOP3.LUT P2, RZ, R0, 0x3fffffff, RZ, 0xc0, P2 ;  /* 0x3fffffff00ff7812 */ /* 0x000fe2000104c0ff */
[----:B--2---:R-:W-:Y:S02]  /*0950*/  IMAD.U32 R8, R6, 0x10000, RZ ;  /* 0x0001000006087824 */ /* 0x004fe400078e00ff */
[----:B---3--:R-:W-:-:S04]  /*0960*/  IMAD.U32 R13, R10, 0x10000, RZ ;  /* 0x000100000a0d7824 */ /* 0x008fc800078e00ff */
[----:B------:R-:W-:-:S04]  /*0970*/  FADD.FTZ R9, -R8, R13 ;  /* 0x0000000d08097221 */ /* 0x000fc80000010100 */
[----:B------:R-:W-:Y:S01]  /*0980*/  @!P1 FFMA.FTZ R8, R9, UR12, R8 ;  /* 0x0000000c09089c23 */ /* 0x000fe20008010008 */
[--C-:B------:R-:W-:Y:S01]  /*0990*/  @P1 FFMA.FTZ R8, -R4, R9, R13.reuse ;  /* 0x0000000904081223 */ /* 0x100fe2000001010d */
[----:B------:R-:W-:Y:S02]  /*09a0*/  PLOP3.LUT P1, PT, P0, PT, PT, 0x80, 0x8 ;  /* 0x000000000008781c */ /* 0x000fe4000072f070 */
[----:B------:R-:W-:Y:S02]  /*09b0*/  PRMT R12, R10, 0x7632, R12 ;  /* 0x000076320a0c7816 */ /* 0x000fe4000000000c */
[----:B------:R-:W-:Y:S02]  /*09c0*/  PRMT R13, R11, 0x7632, R13 ;  /* 0x000076320b0d7816 */ /* 0x000fe4000000000d */
[----:B------:R-:W-:Y:S02]  /*09d0*/  PRMT R6, R6, 0x7632, R6 ;  /* 0x0000763206067816 */ /* 0x000fe40000000006 */
[----:B------:R-:W-:Y:S01]  /*09e0*/  PRMT R9, R7, 0x7632, R9 ;  /* 0x0000763207097816 */ /* 0x000fe20000000009 */
[----:B------:R-:W-:-:S02]  /*09f0*/  IMAD.U32 R17, R11, 0x10000, RZ ;  /* 0x000100000b117824 */ /* 0x000fc400078e00ff */
[----:B------:R-:W-:Y:S02]  /*0a00*/  IMAD.U32 R15, R12, 0x10000, RZ ;  /* 0x000100000c0f7824 */ /* 0x000fe400078e00ff */
[----:B------:R-:W-:Y:S02]  /*0a10*/  IMAD.U32 R14, R13, 0x10000, RZ ;  /* 0x000100000d0e7824 */ /* 0x000fe400078e00ff */
[----:B------:R-:W-:Y:S02]  /*0a20*/  IMAD.U32 R11, R6, 0x10000, RZ ;  /* 0x00010000060b7824 */ /* 0x000fe400078e00ff */
[----:B------:R-:W-:Y:S02]  /*0a30*/  IMAD.U32 R12, R7, 0x10000, RZ ;  /* 0x00010000070c7824 */ /* 0x000fe400078e00ff */
[----:B------:R-:W-:Y:S02]  /*0a40*/  IMAD.U32 R13, R9, 0x10000, RZ ;  /* 0x00010000090d7824 */ /* 0x000fe400078e00ff */
[----:B------:R-:W-:Y:S01]  /*0a50*/  @!P1 FADD.FTZ R6, -R11, R15 ;  /* 0x0000000f0b069221 */ /* 0x000fe20000010100 */
[----:B------:R-:W-:Y:S01]  /*0a60*/  @!P1 FADD.FTZ R9, -R12, R17 ;  /* 0x000000110c099221 */ /* 0x000fe20000010100 */
[----:B------:R-:W-:-:S02]  /*0a70*/  @!P1 FADD.FTZ R10, -R13, R14 ;  /* 0x0000000e0d0a9221 */ /* 0x000fc40000010100 */
[----:B------:R-:W-:Y:S01]  /*0a80*/  @!P1 FFMA.FTZ R7, R6, UR12, R11 ;  /* 0x0000000c06079c23 */ /* 0x000fe2000801000b */
[----:B------:R-:W-:Y:S01]  /*0a90*/  @!P1 FFMA.FTZ R9, R9, UR12, R12 ;  /* 0x0000000c09099c23 */ /* 0x000fe2000801000c */
[----:B------:R-:W-:Y:S01]  /*0aa0*/  @P1 FADD.FTZ R11, -R11, R15 ;  /* 0x0000000f0b0b1221 */ /* 0x000fe20000010100 */
[----:B------:R-:W-:Y:S01]  /*0ab0*/  @!P1 FFMA.FTZ R10, R10, UR12, R13 ;  /* 0x0000000c0a0a9c23 */ /* 0x000fe2000801000d */
[----:B------:R-:W-:Y:S01]  /*0ac0*/  @P1 FADD.FTZ R12, -R12, R17 ;  /* 0x000000110c0c1221 */ /* 0x000fe20000010100 */
[--C-:B------:R-:W-:Y:S01]  /*0ad0*/  @P1 FADD.FTZ R13, -R13, R14.reuse ;  /* 0x0000000e0d0d1221 */ /* 0x100fe20000010100 */
[C---:B------:R-:W-:Y:S02]  /*0ae0*/  @P1 FFMA.FTZ R7, -R4.reuse, R11, R15 ;  /* 0x0000000b04071223 */ /* 0x040fe4000001010f */
[C---:B------:R-:W-:Y:S01]  /*0af0*/  @P1 FFMA.FTZ R9, -R4.reuse, R12, R17 ;  /* 0x0000000c04091223 */ /* 0x040fe20000010111 */
[----:B------:R-:W-:Y:S01]  /*0b00*/  @P1 FFMA.FTZ R10, -R4, R13, R14 ;  /* 0x0000000d040a1223 */ /* 0x000fe2000001010e */
[----:B------:R-:W-:Y:S01]  /*0b10*/  IMAD.SHL.U32 R6, R5, 0x4, RZ ;  /* 0x0000000405067824 */ /* 0x000fe200078e00ff */
[----:B------:R-:W-:-:S03]  /*0b20*/  F2FP.BF16.F32.PACK_AB R8, R7, R8 ;  /* 0x000000080708723e */ /* 0x000fc600000010ff */
[----:B------:R-:W-:Y:S02]  /*0b30*/  F2FP.BF16.F32.PACK_AB R9, R10, R9 ;  /* 0x000000090a09723e */ /* 0x000fe400000010ff */
[----:B------:R-:W-:Y:S02]  /*0b40*/  ISETP.LT.U32.AND P3, PT, R6, UR14, PT ;  /* 0x0000000e06007c0c */ /* 0x000fe4000bf61070 */
[----:B------:R-:W-:Y:S01]  /*0b50*/  SHF.L.U64.HI R6, R5, 0x2, R0 ;  /* 0x0000000205067819 */ /* 0x000fe20000010200 */
[----:B------:R1:W-:Y:S03]  /*0b60*/  STG.E.64 desc[UR16][R2.64], R8 ;  /* 0x0000000802007986 */ /* 0x0003e6000c101b10 */
[----:B------:R-:W-:-:S13]  /*0b70*/  ISETP.LT.AND.EX P3, PT, R6, UR4, PT, P3 ;  /* 0x0000000406007c0c */ /* 0x000fda000bf61330 */
[----:B-1----:R-:W-:Y:S05]  /*0b80*/  @!P2 BRA P3, `(.L_x_2) ;  /* 0xfffffffc0040a947 */ /* 0x002fea000183ffff */
[----:B------:R-:W-:Y:S05]  /*0b90*/  EXIT ;  /* 0x000000000000794d */ /* 0x000fea0003800000 */
.L_x_3:
[----:B------:R-:W-:-:S00]  /*0ba0*/  BRA `(.L_x_3) ;  /* 0xfffffffc00fc7947 */ /* 0x000fc0000383ffff */
[----:B------:R-:W-:-:S00]  /*0bb0*/  NOP ;  /* 0x0000000000007918 */ /* 0x000fc00000000000 */
        /* <DEDUP_REMOVED lines=12> */
.L_x_312:


//--------------------- .text._ZN2at6native52_GLOBAL__N__ff984223_19_ForeachTernaryOp_cu_5285c63625multi_tensor_apply_kernelINS1_28TensorListScalarListMetadataIfLi2EEENS1_26TernaryOpScalarListFunctorIN3c104HalfELi2ELi2ELi0EEEJNS0_11LerpFunctorIfEEEEEvT_T0_DpT1_ --------------------------
	.section	.text._ZN2at6native52_GLOBAL__N__ff984223_19_ForeachTernaryOp_cu_5285c63625multi_tensor_apply_kernelINS1_28TensorListScalarListMetadataIfLi2EEENS1_26TernaryOpScalarListFunctorIN3c104HalfELi2ELi2ELi0EEEJNS0_11LerpFunctorIfEEEEEvT_T0_DpT1_,"ax",@progbits
	.align	128
.text._ZN2at6native52_GLOBAL__N__ff984223_19_ForeachTernaryOp_cu_5285c63625multi_tensor_apply_kernelINS1_28TensorListScalarListMetadataIfLi2EEENS1_26TernaryOpScalarListFunctorIN3c104HalfELi2ELi2ELi0EEEJNS0_11LerpFunctorIfEEEEEvT_T0_DpT1_:
        .type           _ZN2at6native52_GLOBAL__N__ff984223_19_ForeachTernaryOp_cu_5285c63625multi_tensor_apply_kernelINS1_28TensorListScalarListMetadataIfLi2EEENS1_26TernaryOpScalarListFunctorIN3c104HalfELi2ELi2ELi0EEEJNS0_11LerpFunctorIfEEEEEvT_T0_DpT1_,@function
        .size           _ZN2at6native52_GLOBAL__N__ff984223_19_ForeachTernaryOp_cu_5285c63625multi_tensor_apply_kernelINS1_28TensorListScalarListMetadataIfLi2EEENS1_26TernaryOpScalarListFunctorIN3c104HalfELi2ELi2ELi0EEEJNS0_11LerpFunctorIfEEEEEvT_T0_DpT1_,(.L_x_313 - _ZN2at6native52_GLOBAL__N__ff984223_19_ForeachTernaryOp_cu_5285c63625multi_tensor_apply_kernelINS1_28TensorListScalarListMetadataIfLi2EEENS1_26TernaryOpScalarListFunctorIN3c104HalfELi2ELi2ELi0EEEJNS0_11LerpFunctorIfEEEEEvT_T0_DpT1_)
        .other          _ZN2at6native52_GLOBAL__N__ff984223_19_ForeachTernaryOp_cu_5285c63625multi_tensor_apply_kernelINS1_28TensorListScalarListMetadataIfLi2EEENS1_26TernaryOpScalarListFunctorIN3c104HalfELi2ELi2ELi0EEEJNS0_11LerpFunctorIfEEEEEvT_T0_DpT1_,@"STO_CUDA_ENTRY STV_DEFAULT"
_ZN2at6native52_GLOBAL__N__ff984223_19_ForeachTernaryOp_cu_5285c63625multi_tensor_apply_kernelINS1_28TensorListScalarListMetadataIfLi2EEENS1_26TernaryOpScalarListFunctorIN3c104HalfELi2ELi2ELi0EEEJNS0_11LerpFunctorIfEEEEEvT_T0_DpT1_:
        /* <DEDUP_REMOVED lines=36> */
.L_x_5:
        /* <DEDUP_REMOVED lines=15> */
[----:B------:R-:W-:Y:S02]  /*0330*/  IADD3 R9, P4, PT, R17, R10, RZ ;  /* 0x0000000a11097210 */ /* 0x000fe40007f9e0ff */
[----:B------:R-:W-:Y:S01]  /*0340*/  ISETP.GE.U32.AND P2, PT, R10, UR5, PT ;  /* 0x000000050a007c0c */ /* 0x000fe2000bf46070 */
[----:B------:R-:W2:Y:S01]  /*0350*/  @!P0 LDG.E.U16 R20, desc[UR16][R4.64] ;  /* 0x0000001004148981 */ /* 0x000ea2000c1e1500 */
[----:B------:R-:W-:Y:S01]  /*0360*/  ISETP.GE.U32.AND P3, PT, R9, UR5, PT ;  /* 0x0000000509007c0c */ /* 0x000fe2000bf66070 */
[----:B------:R-:W-:Y:S01]  /*0370*/  IMAD.X R26, RZ, RZ, R7, P4 ;  /* 0x000000ffff1a7224 */ /* 0x000fe200020e0607 */
[----:B------:R-:W-:Y:S02]  /*0380*/  ISETP.GE.U32.AND.EX P2, PT, R7, UR10, PT, P2 ;  /* 0x0000000a07007c0c */ /* 0x000fe4000bf46120 */
[----:B------:R-:W-:Y:S02]  /*0390*/  SHF.L.U32 R11, R17, 0x1, RZ ;  /* 0x00000001110b7819 */ /* 0x000fe400000006ff */
[----:B------:R-:W-:-:S02]  /*03a0*/  ISETP.GE.U32.AND.EX P3, PT, R26, UR10, PT, P3 ;  /* 0x0000000a1a007c0c */ /* 0x000fc4000bf66130 */
[----:B------:R-:W-:Y:S02]  /*03b0*/  SHF.R.U32.HI R25, RZ, 0x1f, R17 ;  /* 0x0000001fff197819 */ /* 0x000fe40000011611 */
[----:B------:R-:W-:Y:S02]  /*03c0*/  IADD3 R2, P4, PT, R11, R4, RZ ;  /* 0x000000040b027210 */ /* 0x000fe40007f9e0ff */
[----:B------:R-:W-:Y:S02]  /*03d0*/  @!P1 LEA R12, P5, R8, UR8, 0x1 ;  /* 0x00000008080c9c11 */ /* 0x000fe4000f8a08ff */
[----:B------:R-:W-:Y:S02]  /*03e0*/  @!P0 IADD3 R14, P6, PT, R14, UR8, RZ ;  /* 0x000000080e0e8c10 */ /* 0x000fe4000ffde0ff */
[----:B------:R-:W-:Y:S01]  /*03f0*/  @!P1 LEA.HI.X R13, R8, UR9, R3, 0x1, P5 ;  /* 0x00000009080d9c11 */ /* 0x000fe2000a8f0c03 */
[----:B------:R-:W-:Y:S01]  /*0400*/  IMAD.X R3, R25, 0x1, R5, P4 ;  /* 0x0000000119037824 */ /* 0x000fe200020e0605 */
[----:B------:R-:W-:-:S02]  /*0410*/  @!P0 IADD3.X R15, PT, PT, R6, UR9, RZ, P6, !PT ;  /* 0x00000009060f8c10 */ /* 0x000fc4000b7fe4ff */
[C---:B------:R-:W-:Y:S02]  /*0420*/  @!P2 LEA R6, P4, R10.reuse, UR8, 0x1 ;  /* 0x000000080a06ac11 */ /* 0x040fe4000f8808ff */
[----:B------:R-:W-:Y:S02]  /*0430*/  PRMT R21, RZ, 0x7610, R21 ;  /* 0x00007610ff157816 */ /* 0x000fe40000000015 */
[----:B------:R-:W-:Y:S02]  /*0440*/  @!P2 LEA.HI.X R7, R10, UR9, R7, 0x1, P4 ;  /* 0x000000090a07ac11 */ /* 0x000fe4000a0f0c07 */
[----:B------:R-:W-:Y:S02]  /*0450*/  IADD3 R8, P4, PT, R11, R2, RZ ;  /* 0x000000020b087210 */ /* 0x000fe40007f9e0ff */
[----:B------:R-:W-:Y:S01]  /*0460*/  @!P3 LEA R10, P5, R9, UR8, 0x1 ;  /* 0x00000008090abc11 */ /* 0x000fe2000f8a08ff */
[----:B------:R0:W3:Y:S01]  /*0470*/  @!P0 LDG.E.U16 R21, desc[UR16][R14.64] ;  /* 0x000000100e158981 */ /* 0x0000e2000c1e1500 */
[----:B------:R-:W-:-:S02]  /*0480*/  PRMT R22, RZ, 0x7610, R22 ;  /* 0x00007610ff167816 */ /* 0x000fc40000000016 */
[----:B------:R-:W-:Y:S01]  /*0490*/  @!P3 LEA.HI.X R11, R9, UR9, R26, 0x1, P5 ;  /* 0x00000009090bbc11 */ /* 0x000fe2000a8f0c1a */
[----:B------:R-:W-:Y:S01]  /*04a0*/  IMAD.X R9, R25, 0x1, R3, P4 ;  /* 0x0000000119097824 */ /* 0x000fe200020e0603 */
[----:B------:R-:W-:Y:S02]  /*04b0*/  PRMT R23, RZ, 0x7610, R23 ;  /* 0x00007610ff177816 */ /* 0x000fe40000000017 */
[----:B------:R-:W-:Y:S01]  /*04c0*/  PRMT R24, RZ, 0x7610, R24 ;  /* 0x00007610ff187816 */ /* 0x000fe20000000018 */
[----:B------:R-:W4:Y:S01]  /*04d0*/  @!P1 LDG.E.U16 R22, desc[UR16][R2.64] ;  /* 0x0000001002169981 */ /* 0x000f22000c1e1500 */
[----:B0-----:R-:W-:Y:S02]  /*04e0*/  LEA R14, P4, R17, R8, 0x1 ;  /* 0x00000008110e7211 */ /* 0x001fe400078808ff */
[----:B------:R-:W-:Y:S01]  /*04f0*/  PRMT R27, RZ, 0x7610, R27 ;  /* 0x00007610ff1b7816 */ /* 0x000fe2000000001b */
[----:B------:R0:W5:Y:S01]  /*0500*/  @!P1 LDG.E.U16 R23, desc[UR16][R12.64] ;  /* 0x000000100c179981 */ /* 0x000162000c1e1500 */
[----:B------:R-:W-:-:S02]  /*0510*/  PRMT R25, RZ, 0x7610, R25 ;  /* 0x00007610ff197816 */ /* 0x000fc40000000019 */
[----:B------:R-:W-:Y:S01]  /*0520*/  PRMT R26, RZ, 0x7610, R26 ;  /* 0x00007610ff1a7816 */ /* 0x000fe2000000001a */
[----:B------:R1:W5:Y:S01]  /*0530*/  @!P2 LDG.E.U16 R24, desc[UR16][R6.64] ;  /* 0x000000100618a981 */ /* 0x000362000c1e1500 */
[----:B------:R-:W-:-:S03]  /*0540*/  LEA.HI.X R15, R17, R9, RZ, 0x1, P4 ;  /* 0x00000009110f7211 */ /* 0x000fc600020f0cff */
[----:B------:R-:W5:Y:S04]  /*0550*/  @!P2 LDG.E.U16 R27, desc[UR16][R8.64] ;  /* 0x00000010081ba981 */ /* 0x000f68000c1e1500 */
[----:B------:R-:W5:Y:S04]  /*0560*/  @!P3 LDG.E.U16 R26, desc[UR16][R14.64] ;  /* 0x000000100e1ab981 */ /* 0x000f68000c1e1500 */
[----:B------:R5:W5:Y:S01]  /*0570*/  @!P3 LDG.E.U16 R25, desc[UR16][R10.64] ;  /* 0x000000100a19b981 */ /* 0x000b62000c1e1500 */
[----:B0-----:R-:W-:-:S04]  /*0580*/  MOV R12, UR12 ;  /* 0x0000000c000c7c02 */ /* 0x001fc80008000f00 */
[----:B------:R-:W-:Y:S01]  /*0590*/  FSETP.GEU.FTZ.AND P4, PT, |R12|, 0.5, PT ;  /* 0x3f0000000c00780b */ /* 0x000fe20003f9e200 */
[----:B--2---:R-:W-:Y:S02]  /*05a0*/  HADD2.F32 R20, -RZ, R20.H0_H0 ;  /* 0x20000014ff147230 */ /* 0x004fe40000004100 */
[----:B---3--:R-:W-:-:S05]  /*05b0*/  HADD2.F32 R21, -RZ, R21.H0_H0 ;  /* 0x20000015ff157230 */ /* 0x008fca0000004100 */
[----:B------:R-:W-:Y:S01]  /*05c0*/  FADD.FTZ R13, -R20, R21 ;  /* 0x00000015140d7221 */ /* 0x000fe20000010100 */
[----:B----4-:R-:W-:-:S04]  /*05d0*/  HADD2.F32 R22, -RZ, R22.H0_H0 ;  /* 0x20000016ff167230 */ /* 0x010fc80000004100 */
[----:B-1----:R-:W-:Y:S01]  /*05e0*/  @!P4 FFMA.FTZ R6, R13, UR12, R20 ;  /* 0x0000000c0d06cc23 */ /* 0x002fe20008010014 */
[----:B-----5:R-:W-:Y:S02]  /*05f0*/  HADD2.F32 R23, -RZ, R23.H0_H0 ;  /* 0x20000017ff177230 */ /* 0x020fe40000004100 */
[----:B------:R-:W-:Y:S02]  /*0600*/  HADD2.F32 R7, -RZ, R24.H0_H0 ;  /* 0x20000018ff077230 */ /* 0x000fe40000004100 */
[----:B------:R-:W-:Y:S02]  /*0610*/  HADD2.F32 R12, -RZ, R27.H0_H0 ;  /* 0x2000001bff0c7230 */ /* 0x000fe40000004100 */
[----:B------:R-:W-:Y:S01]  /*0620*/  FADD.FTZ R11, -R22, R23 ;  /* 0x00000017160b7221 */ /* 0x000fe20000010100 */
[----:B------:R-:W-:Y:S02]  /*0630*/  HADD2.F32 R26, -RZ, R26.H0_H0 ;  /* 0x2000001aff1a7230 */ /* 0x000fe40000004100 */
[----:B------:R-:W-:-:S02]  /*0640*/  HADD2.F32 R20, -RZ, R25.H0_H0 ;  /* 0x20000019ff147230 */ /* 0x000fc40000004100 */
[----:B------:R-:W-:Y:S01]  /*0650*/  FADD.FTZ R25, -R12, R7 ;  /* 0x000000070c197221 */ /* 0x000fe20000010100 */
[----:B------:R-:W-:Y:S01]  /*0660*/  @P4 FFMA.FTZ R6, -R18, R13, R21 ;  /* 0x0000000d12064223 */ /* 0x000fe20000010115 */
[----:B------:R-:W-:Y:S01]  /*0670*/  @!P4 FFMA.FTZ R22, R11, UR12, R22 ;  /* 0x0000000c0b16cc23 */ /* 0x000fe20008010016 */
[----:B------:R-:W-:Y:S01]  /*0680*/  FADD.FTZ R13, -R26, R20 ;  /* 0x000000141a0d7221 */ /* 0x000fe20000010100 */
[----:B------:R-:W-:Y:S01]  /*0690*/  @!P4 FFMA.FTZ R12, R25, UR12, R12 ;  /* 0x0000000c190ccc23 */ /* 0x000fe2000801000c */
[C---:B------:R-:W-:Y:S01]  /*06a0*/  @P4 FFMA.FTZ R22, -R18.reuse, R11, R23 ;  /* 0x0000000b12164223 */ /* 0x040fe20000010117 */
[C---:B------:R-:W-:Y:S01]  /*06b0*/  @P4 FFMA.FTZ R12, -R18.reuse, R25, R7 ;  /* 0x00000019120c4223 */ /* 0x040fe20000010107 */
[----:B------:R-:W-:Y:S01]  /*06c0*/  @!P4 FFMA.FTZ R10, R13, UR12, R26 ;  /* 0x0000000c0d0acc23 */ /* 0x000fe2000801001a */
[----:B------:R-:W-:Y:S01]  /*06d0*/  F2FP.F16.F32.PACK_AB R6, RZ, R6 ;  /* 0x00000006ff06723e */ /* 0x000fe200000000ff */
[----:B------:R-:W-:Y:S01]  /*06e0*/  @P4 FFMA.FTZ R10, -R18, R13, R20 ;  /* 0x0000000d120a4223 */ /* 0x000fe20000010114 */
[----:B------:R-:W-:-:S02]  /*06f0*/  F2FP.F16.F32.PACK_AB R22, RZ, R22 ;  /* 0x00000016ff16723e */ /* 0x000fc400000000ff */
[----:B------:R-:W-:Y:S01]  /*0700*/  F2FP.F16.F32.PACK_AB R12, RZ, R12 ;  /* 0x0000000cff0c723e */ /* 0x000fe200000000ff */
[----:B------:R2:W-:Y:S01]  /*0710*/  @!P0 STG.E.U16 desc[UR16][R4.64], R6 ;  /* 0x0000000604008986 */ /* 0x0005e2000c101510 */
[----:B------:R-:W-:Y:S02]  /*0720*/  F2FP.F16.F32.PACK_AB R10, RZ, R10 ;  /* 0x0000000aff0a723e */ /* 0x000fe400000000ff */
        /* <DEDUP_REMOVED lines=9> */
.L_x_4:
        /* <DEDUP_REMOVED lines=10> */
[----:B------:R-:W-:Y:S01]  /*0860*/  HFMA2 R0, -RZ, RZ, 0, 0 ;  /* 0x00000000ff007431 */ /* 0x000fe200000001ff */
[----:B------:R-:W-:Y:S01]  /*0870*/  FSETP.GEU.FTZ.AND P0, PT, |R2|, 0.5, PT ;  /* 0x3f0000000200780b */ /* 0x000fe20003f1e200 */
[----:B------:R-:W-:-:S12]  /*0880*/  FADD.FTZ R4, -R4, 1 ;  /* 0x3f80000004047421 */ /* 0x000fd80000010100 */
.L_x_6:
        /* <DEDUP_REMOVED lines=12> */
[----:B--2---:R-:W-:Y:S02]  /*0950*/  HADD2.F32 R10, -RZ, R6.H0_H0 ;  /* 0x20000006ff0a7230 */ /* 0x004fe40000004100 */
[----:B---3--:R-:W-:-:S05]  /*0960*/  HADD2.F32 R13, -RZ, R8.H0_H0 ;  /* 0x20000008ff0d7230 */ /* 0x008fca0000004100 */
[----:B------:R-:W-:-:S04]  /*0970*/  FADD.FTZ R11, -R10, R13 ;  /* 0x0000000d0a0b7221 */ /* 0x000fc80000010100 */
[----:B------:R-:W-:Y:S01]  /*0980*/  @!P1 FFMA.FTZ R10, R11, UR12, R10 ;  /* 0x0000000c0b0a9c23 */ /* 0x000fe2000801000a */
[----:B------:R-:W-:Y:S01]  /*0990*/  @P1 FFMA.FTZ R10, -R4, R11, R13 ;  /* 0x0000000b040a1223 */ /* 0x000fe2000001010d */
[----:B------:R-:W-:Y:S01]  /*09a0*/  PLOP3.LUT P1, PT, P0, PT, PT, 0x80, 0x8 ;  /* 0x000000000008781c */ /* 0x000fe2000072f070 */
[----:B------:R-:W-:Y:S02]  /*09b0*/  HADD2.F32 R13, -RZ, R8.H1_H1 ;  /* 0x30000008ff0d7230 */ /* 0x000fe40000004100 */
[--C-:B------:R-:W-:Y:S02]  /*09c0*/  HADD2.F32 R12, -RZ, R9.reuse.H0_H0 ;  /* 0x20000009ff0c7230 */ /* 0x100fe40000004100 */
[----:B------:R-:W-:Y:S02]  /*09d0*/  HADD2.F32 R11, -RZ, R6.H1_H1 ;  /* 0x30000006ff0b7230 */ /* 0x000fe40000004100 */
[----:B------:R-:W-:Y:S02]  /*09e0*/  HADD2.F32 R17, -RZ, R9.H1_H1 ;  /* 0x30000009ff117230 */ /* 0x000fe40000004100 */
[----:B------:R-:W-:-:S02]  /*09f0*/  HADD2.F32 R15, -RZ, R7.H0_H0 ;  /* 0x20000007ff0f7230 */ /* 0x000fc40000004100 */
[----:B------:R-:W-:Y:S02]  /*0a00*/  HADD2.F32 R14, -RZ, R7.H1_H1 ;  /* 0x30000007ff0e7230 */ /* 0x000fe40000004100 */
[----:B------:R-:W-:Y:S01]  /*0a10*/  @!P1 FADD.FTZ R6, -R11, R13 ;  /* 0x0000000d0b069221 */ /* 0x000fe20000010100 */
[----:B------:R-:W-:Y:S02]  /*0a20*/  @!P1 FADD.FTZ R8, -R15, R12 ;  /* 0x0000000c0f089221 */ /* 0x000fe40000010100 */
[----:B------:R-:W-:Y:S01]  /*0a30*/  @!P1 FADD.FTZ R9, -R14, R17 ;  /* 0x000000110e099221 */ /* 0x000fe20000010100 */
[----:B------:R-:W-:Y:S01]  /*0a40*/  @!P1 FFMA.FTZ R7, R6, UR12, R11 ;  /* 0x0000000c06079c23 */ /* 0x000fe2000801000b */
[----:B------:R-:W-:Y:S01]  /*0a50*/  @!P1 FFMA.FTZ R8, R8, UR12, R15 ;  /* 0x0000000c08089c23 */ /* 0x000fe2000801000f */
[----:B------:R-:W-:Y:S01]  /*0a60*/  @P1 FADD.FTZ R11, -R11, R13 ;  /* 0x0000000d0b0b1221 */ /* 0x000fe20000010100 */
[----:B------:R-:W-:Y:S01]  /*0a70*/  @!P1 FFMA.FTZ R9, R9, UR12, R14 ;  /* 0x0000000c09099c23 */ /* 0x000fe2000801000e */
[----:B------:R-:W-:Y:S01]  /*0a80*/  @P1 FADD.FTZ R15, -R15, R12 ;  /* 0x0000000c0f0f1221 */ /* 0x000fe20000010100 */
[----:B------:R-:W-:Y:S01]  /*0a90*/  @P1 FADD.FTZ R14, -R14, R17 ;  /* 0x000000110e0e1221 */ /* 0x000fe20000010100 */
[----:B------:R-:W-:-:S02]  /*0aa0*/  @P1 FFMA.FTZ R7, -R4, R11, R13 ;  /* 0x0000000b04071223 */ /* 0x000fc4000001010d */
[C---:B------:R-:W-:Y:S01]  /*0ab0*/  @P1 FFMA.FTZ R8, -R4.reuse, R15, R12 ;  /* 0x0000000f04081223 */ /* 0x040fe2000001010c */
[----:B------:R-:W-:Y:S01]  /*0ac0*/  @P1 FFMA.FTZ R9, -R4, R14, R17 ;  /* 0x0000000e04091223 */ /* 0x000fe20000010111 */
[----:B------:R-:W-:Y:S01]  /*0ad0*/  IMAD.SHL.U32 R6, R5, 0x4, RZ ;  /* 0x0000000405067824 */ /* 0x000fe200078e00ff */
[----:B------:R-:W-:-:S03]  /*0ae0*/  F2FP.F16.F32.PACK_AB R10, R7, R10 ;  /* 0x0000000a070a723e */ /* 0x000fc600000000ff */
[----:B------:R-:W-:Y:S02]  /*0af0*/  F2FP.F16.F32.PACK_AB R11, R9, R8 ;  /* 0x00000008090b723e */ /* 0x000fe400000000ff */
[----:B------:R-:W-:Y:S02]  /*0b00*/  ISETP.LT.U32.AND P3, PT, R6, UR14, PT ;  /* 0x0000000e06007c0c */ /* 0x000fe4000bf61070 */
[----:B------:R-:W-:Y:S01]  /*0b10*/  SHF.L.U64.HI R6, R5, 0x2, R0 ;  /* 0x0000000205067819 */ /* 0x000fe20000010200 */
[----:B------:R1:W-:Y:S03]  /*0b20*/  STG.E.64 desc[UR16][R2.64], R10 ;  /* 0x0000000a02007986 */ /* 0x0003e6000c101b10 */
[----:B------:R-:W-:-:S13]  /*0b30*/  ISETP.LT.AND.EX P3, PT, R6, UR4, PT, P3 ;  /* 0x0000000406007c0c */ /* 0x000fda000bf61330 */
[----:B-1----:R-:W-:Y:S05]  /*0b40*/  @!P2 BRA P3, `(.L_x_6) ;  /* 0xfffffffc0050a947 */ /* 0x002fea000183ffff */
[----:B------:R-:W-:Y:S05]  /*0b50*/  EXIT ;  /* 0x000000000000794d */ /* 0x000fea0003800000 */
.L_x_7:
        /* <DEDUP_REMOVED lines=10> */
.L_x_313:


//--------------------- .text._ZN2at6native52_GLOBAL__N__ff984223_19_ForeachTernaryOp_cu_5285c63625multi_tensor_apply_kernelINS1_28TensorListScalarListMetadataIN3c107complexIfEELi2EEENS1_26TernaryOpScalarListFunctorIS6_Li2ELi2ELi0EEEJNS0_11LerpFunctorIS6_EEEEEvT_T0_DpT1_ --------------------------
	.section	.text._ZN2at6native52_GLOBAL__N__ff984223_19_ForeachTernaryOp_cu_5285c63625multi_tensor_apply_kernelINS1_28TensorListScalarListMetadataIN3c107complexIfEELi2EEENS1_26TernaryOpScalarListFunctorIS6_Li2ELi2ELi0EEEJNS0_11LerpFunctorIS6_EEEEEvT_T0_DpT1_,"ax",@progbits
	.align	128
.text._ZN2at6native52_GLOBAL__N__ff984223_19_ForeachTernaryOp_cu_5285c63625multi_tensor_apply_kernelINS1_28TensorListScalarListMetadataIN3c107complexIfEELi2EEENS1_26TernaryOpScalarListFunctorIS6_Li2ELi2ELi0EEEJNS0_11LerpFunctorIS6_EEEEEvT_T0_DpT1_:
        .type           _ZN2at6native52_GLOBAL__N__ff984223_19_ForeachTernaryOp_cu_5285c63625multi_tensor_apply_kernelINS1_28TensorListScalarListMetadataIN3c107complexIfEELi2EEENS1_26TernaryOpScalarListFunctorIS6_Li2ELi2ELi0EEEJNS0_11LerpFunctorIS6_EEEEEvT_T0_DpT1_,@function
        .size           _ZN2at6native52_GLOBAL__N__ff984223_19_ForeachTernaryOp_cu_5285c63625multi_tensor_apply_kernelINS1_28TensorListScalarListMetadataIN3c107complexIfEELi2EEENS1_26TernaryOpScalarListFunctorIS6_Li2ELi2ELi0EEEJNS0_11LerpFunctorIS6_EEEEEvT_T0_DpT1_,(.L_x_314 - _ZN2at6native52_GLOBAL__N__ff984223_19_ForeachTernaryOp_cu_5285c63625multi_tensor_apply_kernelINS1_28TensorListScalarListMetadataIN3c107complexIfEELi2EEENS1_26TernaryOpScalarListFunctorIS6_Li2ELi2ELi0EEEJNS0_11LerpFunctorIS6_EEEEEvT_T0_DpT1_)
        .other          _ZN2at6native52_GLOBAL__N__ff984223_19_ForeachTernaryOp_cu_5285c63625multi_tensor_apply_kernelINS1_28TensorListScalarListMetadataIN3c107complexIfEELi2EEENS1_26TernaryOpScalarListFunctorIS6_Li2ELi2ELi0EEEJNS0_11LerpFunctorIS6_EEEEEvT_T0_DpT1_,@"STO_CUDA_ENTRY STV_DEFAULT"
_ZN2at6native52_GLOBAL__N__ff984223_19_ForeachTernaryOp_cu_5285c63625multi_tensor_apply_kernelINS1_28TensorListScalarListMetadataIN3c107complexIfEELi2EEENS1_26TernaryOpScalarListFunctorIS6_Li2ELi2ELi0EEEJNS0_11LerpFunctorIS6_EEEEEvT_T0_DpT1_:
[----:B------:R-:W-:Y:S08]  /*0000*/  LDC R1, c[0x0][0x37c] ;  /* 0x0000df00ff017b82 */ /* 0x000ff00000000800 */
[----:B------:R-:W0:Y:S01]  /*0010*/  S2UR UR5, SR_CTAID.X ;  /* 0x00000000000579c3 */ /* 0x000e220000002500 */
[----:B------:R-:W1:Y:S01]  /*0020*/  LDCU.64 UR16, c[0x0][0x358] ;  /* 0x00006b00ff1077ac */ /* 0x000e620008000a00 */
[----:B0-----:R-:W0:Y:S01]  /*0030*/  LDCU.U8 UR4, c[0x0][UR5+0xb80] ;  /* 0x00017000050477ac */ /* 0x001e220008000000 */
[----:B------:R-:W-:-:S12]  /*0040*/  UIMAD UR5, UR5, 0x3, UR5 ;  /* 0x00000003050578a4 */ /* 0x000fd8000f8e0205 */
[----:B------:R-:W2:Y:S01]  /*0050*/  LDCU UR13, c[0x0][UR5+0xcc0] ;  /* 0x00019800050d77ac */ /* 0x000ea20008000800 */
[----:B0-----:R-:W-:-:S12]  /*0060*/  USHF.L.U32 UR12, UR4, 0x3, URZ ;  /* 0x00000003040c7899 */ /* 0x001fd800080006ff */
[----:B------:R-:W0:Y:S01]  /*0070*/  LDCU.64 UR4, c[0x0][UR12+0x780] ;  /* 0x0000f0000c0477ac */ /* 0x000e220008000a00 */
[----:B------:R-:W3:Y:S01]  /*0080*/  LDCU.64 UR8, c[0x0][UR12+0x580] ;  /* 0x0000b0000c0877ac */ /* 0x000ee20008000a00 */
[----:B------:R-:W4:Y:S01]  /*0090*/  LDCU.64 UR6, c[0x0][UR12+0x380] ;  /* 0x000070000c0677ac */ /* 0x000f220008000a00 */
[----:B--2---:R-:W-:Y:S02]  /*00a0*/  UIMAD.WIDE UR10, UR13, 0x10000, URZ ;  /* 0x000100000d0a78a5 */ /* 0x004fe4000f8e02ff */
[----:B0-----:R-:W-:Y:S02]  /*00b0*/  ULOP3.LUT UR14, UR4, 0x3, URZ, 0xc0, !UPT ;  /* 0x00000003040e7892 */ /* 0x001fe4000f8ec0ff */
[----:B------:R-:W-:Y:S02]  /*00c0*/  UIADD3 UR19, UP1, UPT, UR4, -UR10, URZ ;  /* 0x8000000a04137290 */ /* 0x000fe4000ff3e0ff */
[----:B---3--:R-:W-:Y:S02]  /*00d0*/  UIMAD.WIDE UR8, UR13, 0x80000, UR8 ;  /* 0x000800000d0878a5 */ /* 0x008fe4000f8e0208 */
[----:B------:R-:W-:-:S02]  /*00e0*/  UIADD3.X UR4, UPT, UPT, UR5, ~UR11, URZ, UP1, !UPT ;  /* 0x8000000b05047290 */ /* 0x000fc40008ffe4ff */
[----:B----4-:R-:W-:Y:S02]  /*00f0*/  UIMAD.WIDE UR6, UR13, 0x80000, UR6 ;  /* 0x000800000d0678a5 */ /* 0x010fe4000f8e0206 */
[----:B------:R-:W-:Y:S01]  /*0100*/  ULOP3.LUT UR14, UR14, 0x1f, UR8, 0xf8, !UPT ;  /* 0x0000001f0e0e7892 */ /* 0x000fe2000f8ef808 */
[----:B------:R-:W0:Y:S03]  /*0110*/  LDCU.64 UR12, c[0x0][UR12+0x980] ;  /* 0x000130000c0c77ac */ /* 0x000e260008000a00 */
[----:B------:R-:W-:-:S04]  /*0120*/  ULOP3.LUT UP0, URZ, UR14, 0x1f, UR6, 0xf8, !UPT ;  /* 0x0000001f0eff7892 */ /* 0x000fc8000f80f806 */
[----:B------:R-:W-:-:S09]  /*0130*/  ULOP3.LUT UP0, URZ, URZ, URZ, URZ, 0xfc, UP0 ;  /* 0x000000ffffff7292 */ /* 0x000fd2000800fcff */
[----:B-1----:R-:W-:Y:S05]  /*0140*/  BRA.U !UP0, `(.L_x_8) ;  /* 0x0000000908f87547 */ /* 0x002fea000b800000 */
[----:B------:R-:W-:-:S04]  /*0150*/  UISETP.GE.U32.AND UP0, UPT, UR19, 0x1, UPT ;  /* 0x000000011300788c */ /* 0x000fc8000bf06070 */
[----:B------:R-:W-:-:S06]  /*0160*/  UISETP.GE.AND.EX UP0, UPT, UR4, URZ, UPT, UP0 ;  /* 0x000000ff0400728c */ /* 0x000fcc000bf06300 */
[----:B------:R-:W-:-:S13]  /*0170*/  PLOP3.LUT P0, PT, PT, PT, UP0, 0x80, 0x8 ;  /* 0x000000000008781c */ /* 0x000fda0003f0f008 */
[----:B0-----:R-:W-:Y:S05]  /*0180*/  @!P0 EXIT ;  /* 0x000000000000894d */ /* 0x001fea0003800000 */
[----:B------:R-:W0:Y:S01]  /*0190*/  S2R R16, SR_TID.X ;  /* 0x0000000000107919 */ /* 0x000e220000002100 */
[----:B------:R-:W-:Y:S01]  /*01a0*/  MOV R0, UR13 ;  /* 0x0000000d00007c02 */ /* 0x000fe20008000f00 */
[----:B------:R-:W-:Y:S01]  /*01b0*/  UISETP.LT.U32.AND UP0, UPT, UR19, 0x10000, UPT ;  /* 0x000100001300788c */ /* 0x000fe2000bf01070 */
[----:B------:R-:W-:Y:S01]  /*01c0*/  MOV R3, UR12 ;  /* 0x0000000c00037c02 */ /* 0x000fe20008000f00 */
[----:B------:R-:W1:Y:S02]  /*01d0*/  LDCU UR10, c[0x0][0x360] ;  /* 0x00006c00ff0a77ac */ /* 0x000e640008000800 */
[----:B------:R-:W-:Y:S01]  /*01e0*/  FMUL.FTZ R0, R0, UR13 ;  /* 0x0000000d00007c20 */ /* 0x000fe20008410000 */
[----:B------:R-:W-:-:S03]  /*01f0*/  UISETP.LT.U32.AND.EX UP0, UPT, UR4, URZ, UPT, UP0 ;  /* 0x000000ff0400728c */ /* 0x000fc6000bf01100 */
[----:B------:R-:W-:Y:S01]  /*0200*/  FFMA.FTZ R0, R3, UR12, R0 ;  /* 0x0000000c03007c23 */ /* 0x000fe20008010000 */
[----:B------:R-:W-:Y:S01]  /*0210*/  UMOV UR5, URZ ;  /* 0x000000ff00057c82 */ /* 0x000fe20008000000 */
[----:B------:R-:W-:Y:S02]  /*0220*/  USEL UR18, UR4, URZ, UP0 ;  /* 0x000000ff04127287 */ /* 0x000fe40008000000 */
[----:B------:R-:W-:Y:S01]  /*0230*/  USEL UR15, UR19, 0x10000, UP0 ;  /* 0x00010000130f7887 */ /* 0x000fe20008000000 */
[----:B------:R-:W-:Y:S01]  /*0240*/  FSETP.GEU.FTZ.AND P4, PT, R0, 0.25, PT ;  /* 0x3e8000000000780b */ /* 0x000fe20003f9e000 */
[----:B------:R-:W-:-:S12]  /*0250*/  UMOV UR4, URZ ;  /* 0x000000ff00047c82 */ /* 0x000fd80008000000 */
.L_x_17:
[----:B0-----:R-:W-:Y:S01]  /*0260*/  IADD3 R17, P0, PT, R16, UR4, RZ ;  /* 0x0000000410117c10 */ /* 0x001fe2000ff1e0ff */
[----:B-1----:R-:W-:Y:S01]  /*0270*/  USHF.L.U32 UR11, UR10, 0x3, URZ ;  /* 0x000000030a0b7899 */ /* 0x002fe200080006ff */
[----:B--2---:R-:W-:Y:S02]  /*0280*/  CS2R R8, SRZ ;  /* 0x0000000000087805 */ /* 0x004fe4000001ff00 */
[----:B------:R-:W-:Y:S02]  /*0290*/  IADD3 R2, P1, PT, R17, UR10, RZ ;  /* 0x0000000a11027c10 */ /* 0x000fe4000ff3e0ff */
[----:B------:R-:W-:Y:S02]  /*02a0*/  IADD3.X R0, PT, PT, RZ, UR5, RZ, P0, !PT ;  /* 0x00000005ff007c10 */ /* 0x000fe400087fe4ff */
[----:B------:R-:W-:Y:S02]  /*02b0*/  ISETP.GE.U32.AND P0, PT, R2, UR15, PT ;  /* 0x0000000f02007c0c */ /* 0x000fe4000bf06070 */
[----:B------:R-:W-:-:S02]  /*02c0*/  IADD3.X R3, PT, PT, RZ, R0, RZ, P1, !PT ;  /* 0x00000000ff037210 */ /* 0x000fc40000ffe4ff */
[----:B------:R-:W-:Y:S02]  /*02d0*/  IADD3 R4, P2, PT, R2, UR10, RZ ;  /* 0x0000000a02047c10 */ /* 0x000fe4000ff5e0ff */
[----:B------:R-:W-:Y:S02]  /*02e0*/  ISETP.GE.U32.AND.EX P0, PT, R3, UR18, PT, P0 ;  /* 0x0000001203007c0c */ /* 0x000fe4000bf06100 */
[----:B------:R-:W-:Y:S02]  /*02f0*/  IADD3.X R5, PT, PT, RZ, R3, RZ, P2, !PT ;  /* 0x00000003ff057210 */ /* 0x000fe400017fe4ff */
[C---:B------:R-:W-:Y:S02]  /*0300*/  ISETP.GE.U32.AND P1, PT, R4.reuse, UR15, PT ;  /* 0x0000000f04007c0c */ /* 0x040fe4000bf26070 */
[----:B------:R-:W-:Y:S02]  /*0310*/  IADD3 R6, P3, PT, R4, UR10, RZ ;  /* 0x0000000a04067c10 */ /* 0x000fe4000ff7e0ff */
[----:B------:R-:W-:-:S02]  /*0320*/  ISETP.GE.U32.AND.EX P1, PT, R5, UR18, PT, P1 ;  /* 0x0000001205007c0c */ /* 0x000fc4000bf26110 */
[----:B------:R-:W-:Y:S02]  /*0330*/  ISETP.GE.U32.AND P2, PT, R6, UR15, PT ;  /* 0x0000000f06007c0c */ /* 0x000fe4000bf46070 */
[----:B------:R-:W-:Y:S02]  /*0340*/  IADD3.X R7, PT, PT, RZ, R5, RZ, P3, !PT ;  /* 0x00000005ff077210 */ /* 0x000fe40001ffe4ff */
[----:B------:R-:W-:Y:S02]  /*0350*/  ISETP.GE.U32.AND P3, PT, R17, UR15, PT ;  /* 0x0000000f11007c0c */ /* 0x000fe4000bf66070 */
[----:B------:R-:W-:Y:S02]  /*0360*/  ISETP.GE.U32.AND.EX P2, PT, R7, UR18, PT, P2 ;  /* 0x0000001207007c0c */ /* 0x000fe4000bf46120 */
[----:B------:R-:W-:Y:S02]  /*0370*/  @!P0 LEA R18, P5, R2, UR8, 0x3 ;  /* 0x0000000802128c11 */ /* 0x000fe4000f8a18ff */
[----:B------:R-:W-:-:S02]  /*0380*/  ISETP.GE.U32.AND.EX P3, PT, R0, UR18, PT, P3 ;  /* 0x0000001200007c0c */ /* 0x000fc4000bf66130 */
[----:B------:R-:W-:Y:S02]  /*0390*/  @!P0 LEA.HI.X R19, R2, UR9, R3, 0x3, P5 ;  /* 0x0000000902138c11 */ /* 0x000fe4000a8f1c03 */
[C---:B------:R-:W-:Y:S02]  /*03a0*/  @!P1 LEA R24, P5, R4.reuse, UR8, 0x3 ;  /* 0x0000000804189c11 */ /* 0x040fe4000f8a18ff */
[C---:B------:R-:W-:Y:S02]  /*03b0*/  SHF.L.U32 R12, R17.reuse, 0x3, RZ ;  /* 0x00000003110c7819 */ /* 0x040fe400000006ff */
[----:B------:R-:W-:Y:S02]  /*03c0*/  @!P1 LEA.HI.X R25, R4, UR9, R5, 0x3, P5 ;  /* 0x0000000904199c11 */ /* 0x000fe4000a8f1c05 */
[----:B------:R-:W-:Y:S02]  /*03d0*/  @!P2 LEA R14, P6, R6, UR8, 0x3 ;  /* 0x00000008060eac11 */ /* 0x000fe4000f8c18ff */
[----:B------:R-:W-:-:S02]  /*03e0*/  SHF.L.U64.HI R2, R17, 0x3, R0 ;  /* 0x0000000311027819 */ /* 0x000fc40000010200 */
[----:B------:R-:W-:Y:S01]  /*03f0*/  IADD3 R10, P5, PT, R12, UR6, RZ ;  /* 0x000000060c0a7c10 */ /* 0x000fe2000ffbe0ff */
[----:B------:R-:W-:Y:S01]  /*0400*/  USHF.R.U32.HI UR14, URZ, 0x1d, UR10 ;  /* 0x0000001dff0e7899 */ /* 0x000fe2000801160a */
[----:B------:R-:W-:Y:S02]  /*0410*/  @!P2 LEA.HI.X R15, R6, UR9, R7, 0x3, P6 ;  /* 0x00000009060fac11 */ /* 0x000fe4000b0f1c07 */
[----:B------:R-:W-:Y:S02]  /*0420*/  CS2R R6, SRZ ;  /* 0x0000000000067805 */ /* 0x000fe4000001ff00 */
[----:B------:R-:W-:Y:S02]  /*0430*/  IADD3.X R11, PT, PT, R2, UR7, RZ, P5, !PT ;  /* 0x00000007020b7c10 */ /* 0x000fe4000affe4ff */
[----:B------:R-:W-:Y:S02]  /*0440*/  @!P3 IADD3 R12, P6, PT, R12, UR8, RZ ;  /* 0x000000080c0cbc10 */ /* 0x000fe4000ffde0ff */
[----:B------:R-:W-:-:S02]  /*0450*/  IADD3 R20, P5, PT, R10, UR11, RZ ;  /* 0x0000000b0a147c10 */ /* 0x000fc4000ffbe0ff */
[----:B------:R-:W-:Y:S02]  /*0460*/  MOV R28, UR11 ;  /* 0x0000000b001c7c02 */ /* 0x000fe40008000f00 */
[----:B------:R-:W-:Y:S02]  /*0470*/  CS2R R4, SRZ ;  /* 0x0000000000047805 */ /* 0x000fe4000001ff00 */
[----:B------:R-:W-:Y:S01]  /*0480*/  @!P3 IADD3.X R13, PT, PT, R2, UR9, RZ, P6, !PT ;  /* 0x00000009020dbc10 */ /* 0x000fe2000b7fe4ff */
[----:B------:R0:W5:Y:S01]  /*0490*/  @!P3 LDG.E.64 R6, desc[UR16][R10.64] ;  /* 0x000000100a06b981 */ /* 0x000162000c1e1b00 */
[----:B------:R-:W-:Y:S02]  /*04a0*/  IADD3.X R21, PT, PT, R11, UR14, RZ, P5, !PT ;  /* 0x0000000e0b157c10 */ /* 0x000fe4000affe4ff */
[----:B------:R-:W-:Y:S02]  /*04b0*/  IADD3 R22, P5, PT, R20, UR11, RZ ;  /* 0x0000000b14167c10 */ /* 0x000fe4000ffbe0ff */
[----:B------:R-:W-:-:S02]  /*04c0*/  CS2R R2, SRZ ;  /* 0x0000000000027805 */ /* 0x000fc4000001ff00 */
[----:B------:R-:W-:Y:S01]  /*04d0*/  @!P2 LEA R27, P6, R17, UR6, 0x3 ;  /* 0x00000006111bac11 */ /* 0x000fe2000f8c18ff */
[----:B------:R1:W5:Y:S01]  /*04e0*/  @!P3 LDG.E.64 R8, desc[UR16][R12.64] ;  /* 0x000000100c08b981 */ /* 0x000362000c1e1b00 */
[----:B------:R-:W-:Y:S02]  /*04f0*/  IADD3.X R23, PT, PT, R21, UR14, RZ, P5, !PT ;  /* 0x0000000e15177c10 */ /* 0x000fe4000affe4ff */
[----:B------:R-:W-:Y:S01]  /*0500*/  @!P2 LEA.HI.X R26, R17, UR7, R0, 0x3, P6 ;  /* 0x00000007111aac11 */ /* 0x000fe2000b0f1c00 */
[----:B------:R2:W5:Y:S01]  /*0510*/  @!P0 LDG.E.64 R2, desc[UR16][R20.64] ;  /* 0x0000001014028981 */ /* 0x000562000c1e1b00 */
[----:B------:R-:W-:Y:S02]  /*0520*/  @!P2 IADD3 R27, P5, P6, R28, UR11, R27 ;  /* 0x0000000b1c1bac10 */ /* 0x000fe4000febe01b */
[----:B------:R-:W-:Y:S01]  /*0530*/  MOV R29, UR14 ;  /* 0x0000000e001d7c02 */ /* 0x000fe20008000f00 */
[----:B------:R3:W5:Y:S03]  /*0540*/  @!P0 LDG.E.64 R4, desc[UR16][R18.64] ;  /* 0x0000001012048981 */ /* 0x000766000c1e1b00 */
[----:B------:R-:W-:-:S02]  /*0550*/  @!P2 IADD3.X R28, PT, PT, R29, UR14, R26, P5, P6 ;  /* 0x0000000e1d1cac10 */ /* 0x000fc4000afec41a */
[----:B------:R-:W-:Y:S02]  /*0560*/  @!P2 IADD3 R26, P5, PT, R27, UR11, RZ ;  /* 0x0000000b1b1aac10 */ /* 0x000fe4000ffbe0ff */
[----:B0-----:R-:W-:Y:S02]  /*0570*/  CS2R R10, SRZ ;  /* 0x00000000000a7805 */ /* 0x001fe4000001ff00 */
[----:B-1----:R-:W-:Y:S02]  /*0580*/  CS2R R12, SRZ ;  /* 0x00000000000c7805 */ /* 0x002fe4000001ff00 */
[----:B--2---:R-:W-:Y:S02]  /*0590*/  CS2R R20, SRZ ;  /* 0x0000000000147805 */ /* 0x004fe4000001ff00 */
[----:B------:R-:W-:Y:S02]  /*05a0*/  @!P2 IADD3.X R27, PT, PT, R28, UR14, RZ, P5, !PT ;  /* 0x0000000e1c1bac10 */ /* 0x000fe4000affe4ff */
[----:B---3--:R-:W-:Y:S01]  /*05b0*/  CS2R R18, SRZ ;  /* 0x0000000000127805 */ /* 0x008fe2000001ff00 */
[----:B------:R0:W5:Y:S04]  /*05c0*/  @!P1 LDG.E.64 R10, desc[UR16][R22.64] ;  /* 0x00000010160a9981 */ /* 0x000168000c1e1b00 */
[----:B------:R0:W5:Y:S04]  /*05d0*/  @!P1 LDG.E.64 R12, desc[UR16][R24.64] ;  /* 0x00000010180c9981 */ /* 0x000168000c1e1b00 */
[----:B------:R0:W5:Y:S04]  /*05e0*/  @!P2 LDG.E.64 R20, desc[UR16][R14.64] ;  /* 0x000000100e14a981 */ /* 0x000168000c1e1b00 */
[----:B------:R0:W5:Y:S01]  /*05f0*/  @!P2 LDG.E.64 R18, desc[UR16][R26.64] ;  /* 0x000000101a12a981 */ /* 0x000162000c1e1b00 */
[----:B------:R-:W-:Y:S05]  /*0600*/  @P4 BRA `(.L_x_9) ;  /* 0x0000000000244947 */ /* 0x000fea0003800000 */
[----:B-----5:R-:W-:Y:S01]  /*0610*/  FADD.FTZ R9, R9, -R7 ;  /* 0x8000000709097221 */ /* 0x020fe20000010000 */
[----:B------:R-:W-:-:S03]  /*0620*/  FADD.FTZ R8, R8, -R6 ;  /* 0x8000000608087221 */ /* 0x000fc60000010000 */
[C---:B0-----:R-:W-:Y:S01]  /*0630*/  FMUL.FTZ R15, R9.reuse, UR13 ;  /* 0x0000000d090f7c20 */ /* 0x041fe20008410000 */
[----:B------:R-:W-:-:S03]  /*0640*/  FMUL.FTZ R9, R9, UR12 ;  /* 0x0000000c09097c20 */ /* 0x000fc60008410000 */
[C---:B------:R-:W-:Y:S01]  /*0650*/  FFMA.FTZ R15, R8.reuse, UR12, -R15 ;  /* 0x0000000c080f7c23 */ /* 0x040fe2000801080f */
[----:B------:R-:W-:-:S03]  /*0660*/  FFMA.FTZ R8, R8, UR13, R9 ;  /* 0x0000000d08087c23 */ /* 0x000fc60008010009 */
[----:B------:R-:W-:Y:S01]  /*0670*/  FADD.FTZ R6, R15, R6 ;  /* 0x000000060f067221 */ /* 0x000fe20000010000 */
[----:B------:R-:W-:Y:S01]  /*0680*/  FADD.FTZ R7, R8, R7 ;  /* 0x0000000708077221 */ /* 0x000fe20000010000 */
[----:B------:R-:W-:Y:S06]  /*0690*/  BRA `(.L_x_10) ;  /* 0x00000000002c7947 */ /* 0x000fec0003800000 */
.L_x_9:
[----:B0-----:R-:W-:Y:S01]  /*06a0*/  MOV R22, UR12 ;  /* 0x0000000c00167c02 */ /* 0x001fe20008000f00 */
[----:B-----5:R-:W-:Y:S01]  /*06b0*/  FADD.FTZ R15, R9, -R7 ;  /* 0x80000007090f7221 */ /* 0x020fe20000010000 */
[----:B------:R-:W-:Y:S01]  /*06c0*/  FADD.FTZ R14, RZ, -UR13 ;  /* 0x8000000dff0e7e21 */ /* 0x000fe20008010000 */
[----:B------:R-:W-:Y:S02]  /*06d0*/  FADD.FTZ R23, R8, -R6 ;  /* 0x8000000608177221 */ /* 0x000fe40000010000 */
[----:B------:R-:W-:Y:S01]  /*06e0*/  FADD.FTZ R7, -R22, 1 ;  /* 0x3f80000016077421 */ /* 0x000fe20000010100 */
[----:B------:R-:W-:-:S03]  /*06f0*/  FMUL.FTZ R6, R15, R14 ;  /* 0x0000000e0f067220 */ /* 0x000fc60000410000 */
[-C--:B------:R-:W-:Y:S01]  /*0700*/  FMUL.FTZ R15, R15, R7.reuse ;  /* 0x000000070f0f7220 */ /* 0x080fe20000410000 */
[----:B------:R-:W-:-:S03]  /*0710*/  FFMA.FTZ R7, R23, R7, -R6 ;  /* 0x0000000717077223 */ /* 0x000fc60000010806 */
[----:B------:R-:W-:Y:S01]  /*0720*/  FFMA.FTZ R14, R23, R14, R15 ;  /* 0x0000000e170e7223 */ /* 0x000fe2000001000f */
[----:B------:R-:W-:-:S03]  /*0730*/  FADD.FTZ R6, -R7, R8 ;  /* 0x0000000807067221 */ /* 0x000fc60000010100 */
[----:B------:R-:W-:-:S07]  /*0740*/  FADD.FTZ R7, -R14, R9 ;  /* 0x000000090e077221 */ /* 0x000fce0000010100 */
.L_x_10:
[----:B------:R-:W-:Y:S05]  /*0750*/  @P4 BRA `(.L_x_11) ;  /* 0x0000000000244947 */ /* 0x000fea0003800000 */
[----:B------:R-:W-:Y:S01]  /*0760*/  FADD.FTZ R5, R5, -R3 ;  /* 0x8000000305057221 */ /* 0x000fe20000010000 */
[----:B------:R-:W-:-:S03]  /*0770*/  FADD.FTZ R4, R4, -R2 ;  /* 0x8000000204047221 */ /* 0x000fc60000010000 */
[C---:B------:R-:W-:Y:S01]  /*0780*/  FMUL.FTZ R9, R5.reuse, UR13 ;  /* 0x0000000d05097c20 */ /* 0x040fe20008410000 */
[----:B------:R-:W-:-:S03]  /*0790*/  FMUL.FTZ R5, R5, UR12 ;  /* 0x0000000c05057c20 */ /* 0x000fc60008410000 */
[C---:B------:R-:W-:Y:S01]  /*07a0*/  FFMA.FTZ R9, R4.reuse, UR12, -R9 ;  /* 0x0000000c04097c23 */ /* 0x040fe20008010809 */
[----:B------:R-:W-:-:S03]  /*07b0*/  FFMA.FTZ R4, R4, UR13, R5 ;  /* 0x0000000d04047c23 */ /* 0x000fc60008010005 */
[----:B------:R-:W-:Y:S01]  /*07c0*/  FADD.FTZ R2, R9, R2 ;  /* 0x0000000209027221 */ /* 0x000fe20000010000 */
[----:B------:R-:W-:Y:S01]  /*07d0*/  FADD.FTZ R3, R4, R3 ;  /* 0x0000000304037221 */ /* 0x000fe20000010000 */
[----:B------:R-:W-:Y:S06]  /*07e0*/  BRA `(.L_x_12) ;  /* 0x00000000002c7947 */ /* 0x000fec0003800000 */
.L_x_11:
[----:B------:R-:W-:Y:S01]  /*07f0*/  MOV R15, UR12 ;  /* 0x0000000c000f7c02 */ /* 0x000fe20008000f00 */
[----:B------:R-:W-:Y:S01]  /*0800*/  FADD.FTZ R3, R5, -R3 ;  /* 0x8000000305037221 */ /* 0x000fe20000010000 */
[----:B------:R-:W-:Y:S01]  /*0810*/  FADD.FTZ R23, RZ, -UR13 ;  /* 0x8000000dff177e21 */ /* 0x000fe20008010000 */
[----:B------:R-:W-:Y:S02]  /*0820*/  FADD.FTZ R9, R4, -R2 ;  /* 0x8000000204097221 */ /* 0x000fe40000010000 */
[----:B------:R-:W-:Y:S01]  /*0830*/  FADD.FTZ R15, -R15, 1 ;  /* 0x3f8000000f0f7421 */ /* 0x000fe20000010100 */
[----:B------:R-:W-:-:S03]  /*0840*/  FMUL.FTZ R2, R23, R3 ;  /* 0x0000000317027220 */ /* 0x000fc60000410000 */
[C---:B------:R-:W-:Y:S01]  /*0850*/  FMUL.FTZ R8, R15.reuse, R3 ;  /* 0x000000030f087220 */ /* 0x040fe20000410000 */
[----:B------:R-:W-:-:S03]  /*0860*/  FFMA.FTZ R3, R15, R9, -R2 ;  /* 0x000000090f037223 */ /* 0x000fc60000010802 */
[----:B------:R-:W-:Y:S01]  /*0870*/  FFMA.FTZ R8, R23, R9, R8 ;  /* 0x0000000917087223 */ /* 0x000fe20000010008 */
[----:B------:R-:W-:-:S03]  /*0880*/  FADD.FTZ R2, -R3, R4 ;  /* 0x0000000403027221 */ /* 0x000fc60000010100 */
[----:B------:R-:W-:-:S07]  /*0890*/  FADD.FTZ R3, -R8, R5 ;  /* 0x0000000508037221 */ /* 0x000fce0000010100 */
.L_x_12:
        /* <DEDUP_REMOVED lines=10> */
.L_x_13:
        /* <DEDUP_REMOVED lines=11> */
.L_x_14:
        /* <DEDUP_REMOVED lines=10> */
.L_x_15:
        /* <DEDUP_REMOVED lines=11> */
.L_x_16:
[C---:B------:R-:W-:Y:S01]  /*0b40*/  @!P3 LEA R4, P6, R17.reuse, UR6, 0x3 ;  /* 0x000000061104bc11 */ /* 0x040fe2000f8c18ff */
[----:B------:R-:W-:Y:S01]  /*0b50*/  ULEA UR4, UP0, UR10, UR4, 0x2 ;  /* 0x000000040a047291 */ /* 0x000fe2000f8010ff */
[C---:B------:R-:W-:Y:S02]  /*0b60*/  @!P0 LEA R14, P5, R17.reuse, UR6, 0x3 ;  /* 0x00000006110e8c11 */ /* 0x040fe4000f8a18ff */
[C-C-:B------:R-:W-:Y:S01]  /*0b70*/  @!P3 LEA.HI.X R5, R17.reuse, UR7, R0.reuse, 0x3, P6 ;  /* 0x000000071105bc11 */ /* 0x140fe2000b0f1c00 */
[----:B------:R-:W-:Y:S01]  /*0b80*/  UIADD3.X UR5, UPT, UPT, URZ, UR5, URZ, UP0, !UPT ;  /* 0x00000005ff057290 */ /* 0x000fe200087fe4ff */
[C---:B------:R-:W-:Y:S01]  /*0b90*/  @!P1 LEA R8, P6, R17.reuse, UR6, 0x3 ;  /* 0x0000000611089c11 */ /* 0x040fe2000f8c18ff */
[----:B------:R-:W-:Y:S01]  /*0ba0*/  UISETP.GE.U32.AND UP0, UPT, UR4, UR15, UPT ;  /* 0x0000000f0400728c */ /* 0x000fe2000bf06070 */
[C---:B------:R-:W-:Y:S01]  /*0bb0*/  @!P0 LEA.HI.X R12, R17.reuse, UR7, R0, 0x3, P5 ;  /* 0x00000007110c8c11 */ /* 0x040fe2000a8f1c00 */
[----:B------:R2:W-:Y:S01]  /*0bc0*/  @!P3 STG.E.64 desc[UR16][R4.64], R6 ;  /* 0x000000060400b986 */ /* 0x0005e2000c101b10 */
[----:B------:R-:W-:Y:S01]  /*0bd0*/  @!P2 LEA R13, P5, R17, UR6, 0x3 ;  /* 0x00000006110dac11 */ /* 0x000fe2000f8a18ff */
[----:B------:R-:W-:Y:S01]  /*0be0*/  UISETP.GE.U32.AND.EX UP0, UPT, UR5, UR18, UPT, UP0 ;  /* 0x000000120500728c */ /* 0x000fe2000bf06100 */
[----:B------:R-:W-:-:S02]  /*0bf0*/  MOV R15, UR11 ;  /* 0x0000000b000f7c02 */ /* 0x000fc40008000f00 */
[C-C-:B------:R-:W-:Y:S02]  /*0c00*/  @!P1 LEA.HI.X R9, R17.reuse, UR7, R0.reuse, 0x3, P6 ;  /* 0x0000000711099c11 */ /* 0x140fe4000b0f1c00 */
[----:B------:R-:W-:Y:S02]  /*0c10*/  @!P2 LEA.HI.X R0, R17, UR7, R0, 0x3, P5 ;  /* 0x000000071100ac11 */ /* 0x000fe4000a8f1c00 */
[----:B------:R-:W-:Y:S02]  /*0c20*/  @!P1 IADD3 R8, P5, P6, R15, UR11, R8 ;  /* 0x0000000b0f089c10 */ /* 0x000fe4000febe008 */
[----:B------:R-:W-:Y:S02]  /*0c30*/  MOV R20, UR14 ;  /* 0x0000000e00147c02 */ /* 0x000fe40008000f00 */
[----:B------:R-:W-:Y:S02]  /*0c40*/  MOV R22, UR11 ;  /* 0x0000000b00167c02 */ /* 0x000fe40008000f00 */
[----:B------:R-:W-:-:S02]  /*0c50*/  @!P1 IADD3.X R9, PT, PT, R20, UR14, R9, P5, P6 ;  /* 0x0000000e14099c10 */ /* 0x000fc4000afec409 */
[----:B------:R-:W-:Y:S02]  /*0c60*/  @!P2 IADD3 R13, P5, P6, R22, UR11, R13 ;  /* 0x0000000b160dac10 */ /* 0x000fe4000febe00d */
[----:B------:R-:W-:Y:S02]  /*0c70*/  MOV R17, UR14 ;  /* 0x0000000e00117c02 */ /* 0x000fe40008000f00 */
[----:B------:R-:W-:Y:S02]  /*0c80*/  MOV R15, UR10 ;  /* 0x0000000a000f7c02 */ /* 0x000fe40008000f00 */
[----:B------:R-:W-:Y:S02]  /*0c90*/  @!P2 IADD3.X R0, PT, PT, R17, UR14, R0, P5, P6 ;  /* 0x0000000e1100ac10 */ /* 0x000fe4000afec400 */
[----:B------:R-:W-:Y:S02]  /*0ca0*/  @!P0 LEA R14, P5, R15, R14, 0x3 ;  /* 0x0000000e0f0e8211 */ /* 0x000fe400078a18ff */
[----:B------:R-:W-:-:S02]  /*0cb0*/  @!P2 IADD3 R20, P6, PT, R13, UR11, RZ ;  /* 0x0000000b0d14ac10 */ /* 0x000fc4000ffde0ff */
[----:B------:R-:W-:Y:S02]  /*0cc0*/  @!P0 LEA.HI.X R15, R15, R12, RZ, 0x3, P5 ;  /* 0x0000000c0f0f8211 */ /* 0x000fe400028f1cff */
[----:B------:R-:W-:-:S03]  /*0cd0*/  @!P2 IADD3.X R21, PT, PT, R0, UR14, RZ, P6, !PT ;  /* 0x0000000e0015ac10 */ /* 0x000fc6000b7fe4ff */
[----:B------:R2:W-:Y:S04]  /*0ce0*/  @!P0 STG.E.64 desc[UR16][R14.64], R2 ;  /* 0x000000020e008986 */ /* 0x0005e8000c101b10 */
[----:B------:R2:W-:Y:S04]  /*0cf0*/  @!P1 STG.E.64 desc[UR16][R8.64], R10 ;  /* 0x0000000a08009986 */ /* 0x0005e8000c101b10 */
[----:B------:R2:W-:Y:S01]  /*0d00*/  @!P2 STG.E.64 desc[UR16][R20.64], R18 ;  /* 0x000000121400a986 */ /* 0x0005e2000c101b10 */
[----:B------:R-:W-:Y:S05]  /*0d10*/  BRA.U !UP0, `(.L_x_17) ;  /* 0xfffffff508507547 */ /* 0x000fea000b83ffff */
[----:B------:R-:W-:Y:S05]  /*0d20*/  EXIT ;  /* 0x000000000000794d */ /* 0x000fea0003800000 */
.L_x_8:
[----:B------:R-:W1:Y:S02]  /*0d30*/  S2R R20, SR_TID.X ;  /* 0x0000000000147919 */ /* 0x000e640000002100 */
[----:B-1----:R-:W-:-:S03]  /*0d40*/  IMAD.WIDE.U32 R2, R20, 0x4, RZ ;  /* 0x0000000414027825 */ /* 0x002fc600078e00ff */
[----:B------:R-:W-:-:S04]  /*0d50*/  ISETP.GE.U32.AND P0, PT, R2, UR19, PT ;  /* 0x0000001302007c0c */ /* 0x000fc8000bf06070 */
[----:B------:R-:W-:-:S13]  /*0d60*/  ISETP.GE.AND.EX P0, PT, R3, UR4, PT, P0 ;  /* 0x0000000403007c0c */ /* 0x000fda000bf06300 */
[----:B0-----:R-:W-:Y:S05]  /*0d70*/  @P0 EXIT ;  /* 0x000000000000094d */ /* 0x001fea0003800000 */
[----:B------:R-:W-:Y:S01]  /*0d80*/  MOV R21, UR13 ;  /* 0x0000000d00157c02 */ /* 0x000fe20008000f00 */
[----:B------:R-:W-:Y:S01]  /*0d90*/  HFMA2 R3, -RZ, RZ, 0, 0 ;  /* 0x00000000ff037431 */ /* 0x000fe200000001ff */
[----:B------:R-:W-:Y:S01]  /*0da0*/  MOV R0, UR12 ;  /* 0x0000000c00007c02 */ /* 0x000fe20008000f00 */
[----:B------:R-:W-:Y:S01]  /*0db0*/  FADD.FTZ R2, RZ, -UR13 ;  /* 0x8000000dff027e21 */ /* 0x000fe20008010000 */
[----:B------:R-:W0:Y:S01]  /*0dc0*/  LDCU UR5, c[0x0][0x360] ;  /* 0x00006c00ff0577ac */ /* 0x000e220008000800 */
[----:B------:R-:W-:-:S04]  /*0dd0*/  FMUL.FTZ R21, R21, UR13 ;  /* 0x0000000d15157c20 */ /* 0x000fc80008410000 */
[C---:B------:R-:W-:Y:S01]  /*0de0*/  FFMA.FTZ R21, R0.reuse, UR12, R21 ;  /* 0x0000000c00157c23 */ /* 0x040fe20008010015 */
[----:B------:R-:W-:-:S04]  /*0df0*/  FADD.FTZ R0, -R0, 1 ;  /* 0x3f80000000007421 */ /* 0x000fc80000010100 */
[----:B------:R-:W-:-:S13]  /*0e00*/  FSETP.GEU.FTZ.AND P2, PT, R21, 0.25, PT ;  /* 0x3e8000001500780b */ /* 0x000fda0003f5e000 */
.L_x_27:
[C---:B------:R-:W-:Y:S02]  /*0e10*/  SHF.L.U32 R4, R20.reuse, 0x5, RZ ;  /* 0x0000000514047819 */ /* 0x040fe400000006ff */
[----:B------:R-:W-:Y:S02]  /*0e20*/  SHF.L.U64.HI R5, R20, 0x5, R3 ;  /* 0x0000000514057819 */ /* 0x000fe40000010203 */
[C---:B-1----:R-:W-:Y:S02]  /*0e30*/  IADD3 R22, P0, PT, R4.reuse, UR6, RZ ;  /* 0x0000000604167c10 */ /* 0x042fe4000ff1e0ff */
[----:B------:R-:W-:Y:S02]  /*0e40*/  IADD3 R4, P1, PT, R4, UR8, RZ ;  /* 0x0000000804047c10 */ /* 0x000fe4000ff3e0ff */
[C---:B------:R-:W-:Y:S02]  /*0e50*/  IADD3.X R23, PT, PT, R5.reuse, UR7, RZ, P0, !PT ;  /* 0x0000000705177c10 */ /* 0x040fe400087fe4ff */
[----:B------:R-:W-:-:S03]  /*0e60*/  IADD3.X R5, PT, PT, R5, UR9, RZ, P1, !PT ;  /* 0x0000000905057c10 */ /* 0x000fc60008ffe4ff */
[----:B------:R1:W5:Y:S04]  /*0e70*/  LDG.E.ENL2.256 R16, R12, desc[UR16][R22.64] ;  /* 0xfe000010160c797e */ /* 0x0003680008121910 */
[----:B------:R-:W5:Y:S01]  /*0e80*/  LDG.E.ENL2.256 R8, R4, desc[UR16][R4.64] ;  /* 0xfe0000100404797e */ /* 0x000f620008121908 */
[----:B------:R-:W-:Y:S04]  /*0e90*/  BSSY.RECONVERGENT B0, `(.L_x_18) ;  /* 0x0000013000007945 */ /* 0x000fe80003800200 */
[----:B------:R-:W-:Y:S05]  /*0ea0*/  @P2 BRA `(.L_x_19) ;  /* 0x0000000000242947 */ /* 0x000fea0003800000 */
[----:B-----5:R-:W-:Y:S01]  /*0eb0*/  FADD.FTZ R5, -R13, R5 ;  /* 0x000000050d057221 */ /* 0x020fe20000010100 */
[----:B------:R-:W-:-:S03]  /*0ec0*/  FADD.FTZ R4, -R12, R4 ;  /* 0x000000040c047221 */ /* 0x000fc60000010100 */
[C---:B------:R-:W-:Y:S01]  /*0ed0*/  FMUL.FTZ R25, R5.reuse, UR13 ;  /* 0x0000000d05197c20 */ /* 0x040fe20008410000 */
[----:B------:R-:W-:-:S03]  /*0ee0*/  FMUL.FTZ R5, R5, UR12 ;  /* 0x0000000c05057c20 */ /* 0x000fc60008410000 */
[C---:B------:R-:W-:Y:S01]  /*0ef0*/  FFMA.FTZ R25, R4.reuse, UR12, -R25 ;  /* 0x0000000c04197c23 */ /* 0x040fe20008010819 */
[----:B------:R-:W-:-:S03]  /*0f00*/  FFMA.FTZ R24, R4, UR13, R5 ;  /* 0x0000000d04187c23 */ /* 0x000fc60008010005 */
[----:B------:R-:W-:Y:S01]  /*0f10*/  FADD.FTZ R4, R12, R25 ;  /* 0x000000190c047221 */ /* 0x000fe20000010000 */
[----:B------:R-:W-:Y:S01]  /*0f20*/  FADD.FTZ R5, R13, R24 ;  /* 0x000000180d057221 */ /* 0x000fe20000010000 */
[----:B------:R-:W-:Y:S06]  /*0f30*/  BRA `(.L_x_20) ;  /* 0x0000000000207947 */ /* 0x000fec0003800000 */
.L_x_19:
[----:B-----5:R-:W-:Y:S01]  /*0f40*/  FADD.FTZ R25, -R13, R5 ;  /* 0x000000050d197221 */ /* 0x020fe20000010100 */
[----:B------:R-:W-:-:S03]  /*0f50*/  FADD.FTZ R12, -R12, R4 ;  /* 0x000000040c0c7221 */ /* 0x000fc60000010100 */
[C---:B------:R-:W-:Y:S01]  /*0f60*/  FMUL.FTZ R13, R25.reuse, R2 ;  /* 0x00000002190d7220 */ /* 0x040fe20000410000 */
[----:B------:R-:W-:-:S03]  /*0f70*/  FMUL.FTZ R25, R25, R0 ;  /* 0x0000000019197220 */ /* 0x000fc60000410000 */
[C---:B------:R-:W-:Y:S01]  /*0f80*/  FFMA.FTZ R13, R12.reuse, R0, -R13 ;  /* 0x000000000c0d7223 */ /* 0x040fe2000001080d */
[----:B------:R-:W-:-:S03]  /*0f90*/  FFMA.FTZ R12, R12, R2, R25 ;  /* 0x000000020c0c7223 */ /* 0x000fc60000010019 */
[----:B------:R-:W-:Y:S01]  /*0fa0*/  FADD.FTZ R4, R4, -R13 ;  /* 0x8000000d04047221 */ /* 0x000fe20000010000 */
[----:B------:R-:W-:-:S07]  /*0fb0*/  FADD.FTZ R5, R5, -R12 ;  /* 0x8000000c05057221 */ /* 0x000fce0000010000 */
.L_x_20:
[----:B0-----:R-:W-:Y:S05]  /*0fc0*/  BSYNC.RECONVERGENT B0 ;  /* 0x0000000000007941 */ /* 0x001fea0003800200 */
.L_x_18:
[----:B------:R-:W-:-:S13]  /*0fd0*/  FSETP.GEU.FTZ.AND P2, PT, R21, 0.25, PT ;  /* 0x3e8000001500780b */ /* 0x000fda0003f5e000 */
[----:B------:R-:W-:Y:S05]  /*0fe0*/  @P2 BRA `(.L_x_21) ;  /* 0x0000000000242947 */ /* 0x000fea0003800000 */
[----:B------:R-:W-:Y:S01]  /*0ff0*/  FADD.FTZ R7, -R15, R7 ;  /* 0x000000070f077221 */ /* 0x000fe20000010100 */
        /* <DEDUP_REMOVED lines=8> */
.L_x_21:
[----:B------:R-:W-:Y:S01]  /*1080*/  FADD.FTZ R15, -R15, R7 ;  /* 0x000000070f0f7221 */ /* 0x000fe20000010100 */
[----:B------:R-:W-:-:S03]  /*1090*/  FADD.FTZ R12, -R14, R6 ;  /* 0x000000060e0c7221 */ /* 0x000fc60000010100 */
[C---:B------:R-:W-:Y:S01]  /*10a0*/  FMUL.FTZ R13, R15.reuse, R2 ;  /* 0x000000020f0d7220 */ /* 0x040fe20000410000 */
[----:B------:R-:W-:-:S03]  /*10b0*/  FMUL.FTZ R15, R15, R0 ;  /* 0x000000000f0f7220 */ /* 0x000fc60000410000 */
[C---:B------:R-:W-:Y:S01]  /*10c0*/  FFMA.FTZ R13, R12.reuse, R0, -R13 ;  /* 0x000000000c0d7223 */ /* 0x040fe2000001080d */
[----:B------:R-:W-:-:S03]  /*10d0*/  FFMA.FTZ R12, R12, R2, R15 ;  /* 0x000000020c0c7223 */ /* 0x000fc6000001000f */
[----:B------:R-:W-:Y:S01]  /*10e0*/  FADD.FTZ R6, R6, -R13 ;  /* 0x8000000d06067221 */ /* 0x000fe20000010000 */
[----:B------:R-:W-:-:S07]  /*10f0*/  FADD.FTZ R7, R7, -R12 ;  /* 0x8000000c07077221 */ /* 0x000fce0000010000 */
.L_x_22:
        /* <DEDUP_REMOVED lines=10> */
.L_x_23:
        /* <DEDUP_REMOVED lines=8> */
.L_x_24:
        /* <DEDUP_REMOVED lines=10> */
.L_x_25:
        /* <DEDUP_REMOVED lines=8> */
.L_x_26:
[----:B------:R-:W-:Y:S01]  /*1340*/  IADD3 R20, P0, PT, R20, UR5, RZ ;  /* 0x0000000514147c10 */ /* 0x000fe2000ff1e0ff */
[----:B------:R2:W-:Y:S03]  /*1350*/  STG.E.ENL2.256 desc[UR16][R22.64], R4, R8 ;  /* 0xf80000041608797f */ /* 0x0005e6000f121810 */
[----:B------:R-:W-:Y:S02]  /*1360*/  SHF.L.U32 R12, R20, 0x2, RZ ;  /* 0x00000002140c7819 */ /* 0x000fe400000006ff */
[----:B------:R-:W-:Y:S02]  /*1370*/  IADD3.X R3, PT, PT, RZ, R3, RZ, P0, !PT ;  /* 0x00000003ff037210 */ /* 0x000fe400007fe4ff */
[----:B------:R-:W-:Y:S02]  /*1380*/  ISETP.LT.U32.AND P1, PT, R12, UR19, PT ;  /* 0x000000130c007c0c */ /* 0x000fe4000bf21070 */
[----:B------:R-:W-:-:S02]  /*1390*/  LOP3.LUT P0, RZ, R20, 0xffffc000, RZ, 0xc0, !PT ;  /* 0xffffc00014ff7812 */ /* 0x000fc4000780c0ff */
[----:B------:R-:W-:Y:S02]  /*13a0*/  SHF.L.U64.HI R12, R20, 0x2, R3 ;  /* 0x00000002140c7819 */ /* 0x000fe40000010203 */
[----:B------:R-:W-:Y:S02]  /*13b0*/  LOP3.LUT P0, RZ, R3, 0x3fffffff, RZ, 0xc0, P0 ;  /* 0x3fffffff03ff7812 */ /* 0x000fe4000000c0ff */
[----:B------:R-:W-:-:S13]  /*13c0*/  ISETP.LT.AND.EX P1, PT, R12, UR4, PT, P1 ;  /* 0x000000040c007c0c */ /* 0x000fda000bf21310 */
[----:B--2---:R-:W-:Y:S05]  /*13d0*/  @!P0 BRA P1, `(.L_x_27) ;  /* 0xfffffff8008c8947 */ /* 0x004fea000083ffff */
[----:B------:R-:W-:Y:S05]  /*13e0*/  EXIT ;  /* 0x000000000000794d */ /* 0x000fea0003800000 */
.L_x_28:
        /* <DEDUP_REMOVED lines=9> */
.L_x_314:


//--------------------- .text._ZN2at6native52_GLOBAL__N__ff984223_19_ForeachTernaryOp_cu_5285c63625multi_tensor_apply_kernelINS1_28TensorListScalarListMetadataIN3c107complexIdEELi2EEENS1_26TernaryOpScalarListFunctorIS6_Li2ELi2ELi0EEEJNS0_11LerpFunctorIS6_EEEEEvT_T0_DpT1_ --------------------------
	.section	.text._ZN2at6native52_GLOBAL__N__ff984223_19_ForeachTernaryOp_cu_5285c63625multi_tensor_apply_kernelINS1_28TensorListScalarListMetadataIN3c107complexIdEELi2EEENS1_26TernaryOpScalarListFunctorIS6_Li2ELi2ELi0EEEJNS0_11LerpFunctorIS6_EEEEEvT_T0_DpT1_,"ax",@progbits
	.align	128
.text._ZN2at6native52_GLOBAL__N__ff984223_19_ForeachTernaryOp_cu_5285c63625multi_tensor_apply_kernelINS1_28TensorListScalarListMetadataIN3c107complexIdEELi2EEENS1_26TernaryOpScalarListFunctorIS6_Li2ELi2ELi0EEEJNS0_11LerpFunctorIS6_EEEEEvT_T0_DpT1_:
        .type           _ZN2at6native52_GLOBAL__N__ff984223_19_ForeachTernaryOp_cu_5285c63625multi_tensor_apply_kernelINS1_28TensorListScalarListMetadataIN3c107complexIdEELi2EEENS1_26TernaryOpScalarListFunctorIS6_Li2ELi2ELi0EEEJNS0_11LerpFunctorIS6_EEEEEvT_T0_DpT1_,@function
        .size           _ZN2at6native52_GLOBAL__N__ff984223_19_ForeachTernaryOp_cu_5285c63625multi_tensor_apply_kernelINS1_28TensorListScalarListMetadataIN3c107complexIdEELi2EEENS1_26TernaryOpScalarListFunctorIS6_Li2ELi2ELi0EEEJNS0_11LerpFunctorIS6_EEEEEvT_T0_DpT1_,(.L_x_315 - _ZN2at6native52_GLOBAL__N__ff984223_19_ForeachTernaryOp_cu_5285c63625multi_tensor_apply_kernelINS1_28TensorListScalarListMetadataIN3c107complexIdEELi2EEENS1_26TernaryOpScalarListFunctorIS6_Li2ELi2ELi0EEEJNS0_11LerpFunctorIS6_EEEEEvT_T0_DpT1_)
        .other          _ZN2at6native52_GLOBAL__N__ff984223_19_ForeachTernaryOp_cu_5285c63625multi_tensor_apply_kernelINS1_28TensorListScalarListMetadataIN3c107complexIdEELi2EEENS1_26TernaryOpScalarListFunctorIS6_Li2ELi2ELi0EEEJNS0_11LerpFunctorIS6_EEEEEvT_T0_DpT1_,@"STO_CUDA_ENTRY STV_DEFAULT"
_ZN2at6native52_GLOBAL__N__ff984223_19_ForeachTernaryOp_cu_5285c63625multi_tensor_apply_kernelINS1_28TensorListScalarListMetadataIN3c107complexIdEELi2EEENS1_26TernaryOpScalarListFunctorIS6_Li2ELi2ELi0EEEJNS0_11LerpFunctorIS6_EEEEEvT_T0_DpT1_:
[----:B------:R-:W-:Y:S08]  /*0000*/  LDC R1, c[0x0][0x37c] ;  /* 0x0000df00ff017b82 */ /* 0x000ff00000000800 */
[----:B------:R-:W0:Y:S01]  /*0010*/  S2UR UR4, SR_CTAID.X ;  /* 0x00000000000479c3 */ /* 0x000e220000002500 */
[----:B------:R-:W1:Y:S01]  /*0020*/  LDCU.64 UR18, c[0x0][0x358] ;  /* 0x00006b00ff1277ac */ /* 0x000e620008000a00 */
[----:B0-----:R-:W0:Y:S01]  /*0030*/  LDCU.U8 UR5, c[0x0][UR4+0xce0] ;  /* 0x00019c00040577ac */ /* 0x001e220008000000 */
[----:B------:R-:W-:-:S12]  /*0040*/  UIMAD UR4, UR4, 0x3, UR4 ;  /* 0x00000003040478a4 */ /* 0x000fd8000f8e0204 */
[----:B------:R-:W2:Y:S01]  /*0050*/  LDCU UR12, c[0x0][UR4+0xe20] ;  /* 0x0001c400040c77ac */ /* 0x000ea20008000800 */
[----:B0-----:R-:W-:-:S04]  /*0060*/  USHF.L.U32 UR10, UR5, 0x3, URZ ;  /* 0x00000003050a7899 */ /* 0x001fc800080006ff */
[----:B------:R-:W-:-:S08]  /*0070*/  UIADD3 UR13, UPT, UPT, UR10, UR10, URZ ;  /* 0x0000000a0a0d7290 */ /* 0x000fd0000fffe0ff */
[----:B------:R-:W0:Y:S01]  /*0080*/  LDCU.64 UR8, c[0x0][UR10+0x560] ;  /* 0x0000ac000a0877ac */ /* 0x000e220008000a00 */
[----:B------:R-:W3:Y:S01]  /*0090*/  LDCU.64 UR4, c[0x0][UR10+0x740] ;  /* 0x0000e8000a0477ac */ /* 0x000ee20008000a00 */
[----:B------:R-:W4:Y:S01]  /*00a0*/  LDCU.64 UR6, c[0x0][UR10+0x380] ;  /* 0x000070000a0677ac */ /* 0x000f220008000a00 */
[----:B--2---:R-:W-:Y:S01]  /*00b0*/  UIMAD.WIDE UR10, UR12, 0x10000, URZ ;  /* 0x000100000c0a78a5 */ /* 0x004fe2000f8e02ff */
[----:B------:R-:W2:Y:S01]  /*00c0*/  LDCU.64 UR16, c[0x0][UR13+0x920] ;  /* 0x000124000d1077ac */ /* 0x000ea20008000a00 */
[----:B0-----:R-:W-:Y:S02]  /*00d0*/  UIMAD.WIDE UR8, UR12, 0x100000, UR8 ;  /* 0x001000000c0878a5 */ /* 0x001fe4000f8e0208 */
[----:B---3--:R-:W-:Y:S02]  /*00e0*/  ULOP3.LUT UR14, UR4, 0x3, URZ, 0xc0, !UPT ;  /* 0x00000003040e7892 */ /* 0x008fe4000f8ec0ff */
[----:B------:R-:W-:Y:S02]  /*00f0*/  UIADD3 UR23, UP1, UPT, UR4, -UR10, URZ ;  /* 0x8000000a04177290 */ /* 0x000fe4000ff3e0ff */
[----:B----4-:R-:W-:-:S02]  /*0100*/  UIMAD.WIDE UR6, UR12, 0x100000, UR6 ;  /* 0x001000000c0678a5 */ /* 0x010fc4000f8e0206 */
[----:B------:R-:W-:Y:S01]  /*0110*/  ULOP3.LUT UR14, UR14, 0x3f, UR8, 0xf8, !UPT ;  /* 0x0000003f0e0e7892 */ /* 0x000fe2000f8ef808 */
[----:B------:R-:W0:Y:S03]  /*0120*/  LDCU.64 UR12, c[0x0][UR13+0x928] ;  /* 0x000125000d0c77ac */ /* 0x000e260008000a00 */
[----:B------:R-:W-:Y:S02]  /*0130*/  ULOP3.LUT UP0, URZ, UR14, 0x3f, UR6, 0xf8, !UPT ;  /* 0x0000003f0eff7892 */ /* 0x000fe4000f80f806 */
[----:B------:R-:W-:Y:S02]  /*0140*/  UIADD3.X UR4, UPT, UPT, UR5, ~UR11, URZ, UP1, !UPT ;  /* 0x8000000b05047290 */ /* 0x000fe40008ffe4ff */
[----:B------:R-:W-:-:S09]  /*0150*/  ULOP3.LUT UP0, URZ, URZ, URZ, URZ, 0xfc, UP0 ;  /* 0x000000ffffff7292 */ /* 0x000fd2000800fcff */
[----:B-12---:R-:W-:Y:S05]  /*0160*/  BRA.U !UP0, `(.L_x_29) ;  /* 0x0000000d08307547 */ /* 0x006fea000b800000 */
[----:B------:R-:W-:-:S04]  /*0170*/  UISETP.GE.U32.AND UP0, UPT, UR23, 0x1, UPT ;  /* 0x000000011700788c */ /* 0x000fc8000bf06070 */
[----:B------:R-:W-:-:S06]  /*0180*/  UISETP.GE.AND.EX UP0, UPT, UR4, URZ, UPT, UP0 ;  /* 0x000000ff0400728c */ /* 0x000fcc000bf06300 */
[----:B------:R-:W-:-:S13]  /*0190*/  PLOP3.LUT P0, PT, PT, PT, UP0, 0x80, 0x8 ;  /* 0x000000000008781c */ /* 0x000fda0003f0f008 */
[----:B0-----:R-:W-:Y:S05]  /*01a0*/  @!P0 EXIT ;  /* 0x000000000000894d */ /* 0x001fea0003800000 */
[----:B------:R-:W-:Y:S01]  /*01b0*/  IMAD.U32 R6, RZ, RZ, UR16 ;  /* 0x00000010ff067e24 */ /* 0x000fe2000f8e00ff */
[----:B------:R-:W0:Y:S01]  /*01c0*/  S2R R36, SR_TID.X ;  /* 0x0000000000247919 */ /* 0x000e220000002100 */
[----:B------:R-:W-:Y:S01]  /*01d0*/  IMAD.U32 R7, RZ, RZ, UR17 ;  /* 0x00000011ff077e24 */ /* 0x000fe2000f8e00ff */
[----:B------:R-:W-:Y:S01]  /*01e0*/  DADD R8, RZ, -UR12 ;  /* 0x8000000cff087e29 */ /* 0x000fe20008000000 */
[----:B------:R-:W-:Y:S01]  /*01f0*/  IMAD.U32 R2, RZ, RZ, UR12 ;  /* 0x0000000cff027e24 */ /* 0x000fe2000f8e00ff */
[----:B------:R-:W-:Y:S01]  /*0200*/  UISETP.LT.U32.AND UP0, UPT, UR23, 0x10000, UPT ;  /* 0x000100001700788c */ /* 0x000fe2000bf01070 */
[----:B------:R-:W-:Y:S01]  /*0210*/  IMAD.U32 R3, RZ, RZ, UR13 ;  /* 0x0000000dff037e24 */ /* 0x000fe2000f8e00ff */
[----:B------:R-:W1:Y:S01]  /*0220*/  LDCU UR20, c[0x0][0x360] ;  /* 0x00006c00ff1477ac */ /* 0x000e620008000800 */
[----:B------:R-:W-:Y:S01]  /*0230*/  DADD R6, -R6, 1 ;  /* 0x3ff0000006067429 */ /* 0x000fe20000000100 */
[----:B------:R-:W-:Y:S02]  /*0240*/  IMAD.U32 R4, RZ, RZ, UR16 ;  /* 0x00000010ff047e24 */ /* 0x000fe4000f8e00ff */
[----:B------:R-:W-:Y:S01]  /*0250*/  IMAD.U32 R5, RZ, RZ, UR17 ;  /* 0x00000011ff057e24 */ /* 0x000fe2000f8e00ff */
[----:B------:R-:W-:Y:S01]  /*0260*/  DMUL R2, R2, UR12 ;  /* 0x0000000c02027c28 */ /* 0x000fe20008000000 */
[----:B------:R-:W-:Y:S01]  /*0270*/  R2UR UR14, R8 ;  /* 0x00000000080e72ca */ /* 0x000fe200000e0000 */
[----:B------:R-:W-:Y:S01]  /*0280*/  UISETP.LT.U32.AND.EX UP0, UPT, UR4, URZ, UPT, UP0 ;  /* 0x000000ff0400728c */ /* 0x000fe2000bf01100 */
[----:B------:R-:W-:Y:S01]  /*0290*/  R2UR UR15, R9 ;  /* 0x00000000090f72ca */ /* 0x000fe200000e0000 */
[----:B------:R-:W-:-:S02]  /*02a0*/  UMOV UR5, URZ ;  /* 0x000000ff00057c82 */ /* 0x000fc40008000000 */
[----:B------:R-:W-:Y:S01]  /*02b0*/  R2UR UR10, R6 ;  /* 0x00000000060a72ca */ /* 0x000fe200000e0000 */
[----:B------:R-:W-:Y:S01]  /*02c0*/  USEL UR22, UR4, URZ, UP0 ;  /* 0x000000ff04167287 */ /* 0x000fe20008000000 */
[----:B------:R-:W-:Y:S01]  /*02d0*/  R2UR UR11, R7 ;  /* 0x00000000070b72ca */ /* 0x000fe200000e0000 */
[----:B------:R-:W-:Y:S01]  /*02e0*/  DFMA R2, R4, UR16, R2 ;  /* 0x0000001004027c2b */ /* 0x000fe20008000002 */
[----:B------:R-:W-:Y:S01]  /*02f0*/  USEL UR21, UR23, 0x10000, UP0 ;  /* 0x0001000017157887 */ /* 0x000fe20008000000 */
[----:B------:R-:W-:-:S12]  /*0300*/  UMOV UR4, URZ ;  /* 0x000000ff00047c82 */ /* 0x000fd80008000000 */
.L_x_40:
[----:B0-----:R-:W-:Y:S01]  /*0310*/  IADD3 R0, P0, PT, R36, UR4, RZ ;  /* 0x0000000424007c10 */ /* 0x001fe2000ff1e0ff */
[----:B-1----:R-:W-:Y:S01]  /*0320*/  IMAD.U32 R41, RZ, RZ, UR20 ;  /* 0x00000014ff297e24 */ /* 0x002fe2000f8e00ff */
[----:B------:R-:W-:Y:S01]  /*0330*/  CS2R R34, SRZ ;  /* 0x0000000000227805 */ /* 0x000fe2000001ff00 */
[----:B------:R-:W-:Y:S01]  /*0340*/  IMAD.U32 R47, RZ, RZ, UR20 ;  /* 0x00000014ff2f7e24 */ /* 0x000fe2000f8e00ff */
[C---:B------:R-:W-:Y:S01]  /*0350*/  IADD3 R4, P1, PT, R0.reuse, UR20, RZ ;  /* 0x0000001400047c10 */ /* 0x040fe2000ff3e0ff */
[----:B------:R-:W-:Y:S01]  /*0360*/  IMAD.X R37, RZ, RZ, UR5, P0 ;  /* 0x00000005ff257e24 */ /* 0x000fe200080e06ff */
[----:B------:R-:W-:Y:S01]  /*0370*/  CS2R R32, SRZ ;  /* 0x0000000000207805 */ /* 0x000fe2000001ff00 */
[----:B------:R-:W-:Y:S01]  /*0380*/  IMAD.SHL.U32 R48, R0, 0x10, RZ ;  /* 0x0000001000307824 */ /* 0x000fe200078e00ff */
[C---:B------:R-:W-:Y:S01]  /*0390*/  ISETP.GE.U32.AND P0, PT, R4.reuse, UR21, PT ;  /* 0x0000001504007c0c */ /* 0x040fe2000bf06070 */
[----:B------:R-:W-:Y:S01]  /*03a0*/  IMAD.X R5, RZ, RZ, R37, P1 ;  /* 0x000000ffff057224 */ /* 0x000fe200008e0625 */
[----:B------:R-:W-:-:S02]  /*03b0*/  IADD3 R6, P2, PT, R4, UR20, RZ ;  /* 0x0000001404067c10 */ /* 0x000fc4000ff5e0ff */
[----:B------:R-:W-:Y:S02]  /*03c0*/  CS2R R26, SRZ ;  /* 0x00000000001a7805 */ /* 0x000fe4000001ff00 */
[----:B------:R-:W-:Y:S02]  /*03d0*/  SHF.L.U64.HI R10, R0, 0x4, R37 ;  /* 0x00000004000a7819 */ /* 0x000fe40000010225 */
[----:B------:R-:W-:Y:S02]  /*03e0*/  CS2R R24, SRZ ;  /* 0x0000000000187805 */ /* 0x000fe4000001ff00 */
[----:B------:R-:W-:Y:S01]  /*03f0*/  ISETP.GE.U32.AND.EX P0, PT, R5, UR22, PT, P0 ;  /* 0x0000001605007c0c */ /* 0x000fe2000bf06100 */
[----:B------:R-:W-:Y:S01]  /*0400*/  IMAD.X R7, RZ, RZ, R5, P2 ;  /* 0x000000ffff077224 */ /* 0x000fe200010e0605 */
[C---:B------:R-:W-:Y:S01]  /*0410*/  IADD3 R8, P3, PT, R6.reuse, UR20, RZ ;  /* 0x0000001406087c10 */ /* 0x040fe2000ff7e0ff */
[----:B------:R-:W-:Y:S01]  /*0420*/  IMAD.U32 R11, RZ, RZ, UR20 ;  /* 0x00000014ff0b7e24 */ /* 0x000fe2000f8e00ff */
[----:B------:R-:W-:-:S02]  /*0430*/  ISETP.GE.U32.AND P1, PT, R6, UR21, PT ;  /* 0x0000001506007c0c */ /* 0x000fc4000bf26070 */
[----:B------:R-:W-:Y:S01]  /*0440*/  ISETP.GE.U32.AND P2, PT, R8, UR21, PT ;  /* 0x0000001508007c0c */ /* 0x000fe2000bf46070 */
[----:B------:R-:W-:Y:S01]  /*0450*/  IMAD.X R9, RZ, RZ, R7, P3 ;  /* 0x000000ffff097224 */ /* 0x000fe200018e0607 */
[----:B------:R-:W-:-:S04]  /*0460*/  ISETP.GE.U32.AND.EX P1, PT, R7, UR22, PT, P1 ;  /* 0x0000001607007c0c */ /* 0x000fc8000bf26110 */
[----:B------:R-:W-:Y:S02]  /*0470*/  ISETP.GE.U32.AND.EX P2, PT, R9, UR22, PT, P2 ;  /* 0x0000001609007c0c */ /* 0x000fe4000bf46120 */
[----:B------:R-:W-:-:S04]  /*0480*/  @!P0 LEA R42, P3, R4, UR8, 0x4 ;  /* 0x00000008042a8c11 */ /* 0x000fc8000f8620ff */
[----:B------:R-:W-:Y:S02]  /*0490*/  @!P0 LEA.HI.X R43, R4, UR9, R5, 0x4, P3 ;  /* 0x00000009042b8c11 */ /* 0x000fe400098f2405 */
[----:B------:R-:W-:Y:S02]  /*04a0*/  IADD3 R4, P3, PT, R48, UR6, RZ ;  /* 0x0000000630047c10 */ /* 0x000fe4000ff7e0ff */
[----:B------:R-:W-:Y:S02]  /*04b0*/  @!P1 LEA R44, P4, R6, UR8, 0x4 ;  /* 0x00000008062c9c11 */ /* 0x000fe4000f8820ff */
[----:B------:R-:W-:Y:S01]  /*04c0*/  IADD3.X R5, PT, PT, R10, UR7, RZ, P3, !PT ;  /* 0x000000070a057c10 */ /* 0x000fe20009ffe4ff */
[----:B------:R-:W-:Y:S01]  /*04d0*/  @!P2 IMAD.SHL.U32 R41, R41, 0x10, RZ ;  /* 0x000000102929a824 */ /* 0x000fe200078e00ff */
[----:B------:R-:W-:Y:S02]  /*04e0*/  ISETP.GE.U32.AND P3, PT, R0, UR21, PT ;  /* 0x0000001500007c0c */ /* 0x000fe4000bf66070 */
[----:B------:R-:W-:-:S02]  /*04f0*/  @!P2 LEA R38, P6, R8, UR8, 0x4 ;  /* 0x000000080826ac11 */ /* 0x000fc4000f8c20ff */
[----:B------:R-:W-:Y:S02]  /*0500*/  ISETP.GE.U32.AND.EX P3, PT, R37, UR22, PT, P3 ;  /* 0x0000001625007c0c */ /* 0x000fe4000bf66130 */
[----:B------:R-:W-:Y:S01]  /*0510*/  @!P2 LEA.HI.X R39, R8, UR9, R9, 0x4, P6 ;  /* 0x000000090827ac11 */ /* 0x000fe2000b0f2409 */
[----:B------:R-:W-:Y:S01]  /*0520*/  IMAD.U32 R9, RZ, RZ, UR20 ;  /* 0x00000014ff097e24 */ /* 0x000fe2000f8e00ff */
[----:B------:R-:W-:Y:S01]  /*0530*/  @!P1 LEA.HI.X R45, R6, UR9, R7, 0x4, P4 ;  /* 0x00000009062d9c11 */ /* 0x000fe2000a0f2407 */
[----:B------:R-:W-:Y:S01]  /*0540*/  IMAD.U32 R7, RZ, RZ, UR20 ;  /* 0x00000014ff077e24 */ /* 0x000fe2000f8e00ff */
[----:B------:R-:W-:Y:S02]  /*0550*/  @!P2 IADD3 R40, P5, P4, R41, R4, R41 ;  /* 0x000000042928a210 */ /* 0x000fe40007cbe029 */
[----:B------:R-:W-:Y:S01]  /*0560*/  @!P2 SHF.R.U32.HI R9, RZ, 0x1c, R9 ;  /* 0x0000001cff09a819 */ /* 0x000fe20000011609 */
[----:B------:R-:W-:Y:S01]  /*0570*/  IMAD.WIDE.U32 R6, R7, 0x10, R4 ;  /* 0x0000001007067825 */ /* 0x000fe200078e0004 */
[----:B------:R-:W-:-:S02]  /*0580*/  @!P2 IADD3 R40, P6, PT, R41, R40, RZ ;  /* 0x000000282928a210 */ /* 0x000fc40007fde0ff */
[----:B------:R-:W-:Y:S01]  /*0590*/  @!P2 IADD3.X R8, PT, PT, R9, R5, R9, P5, P4 ;  /* 0x000000050908a210 */ /* 0x000fe20002fe8409 */
[----:B------:R-:W5:Y:S01]  /*05a0*/  @!P3 LDG.E.128 R32, desc[UR18][R4.64] ;  /* 0x000000120420b981 */ /* 0x000f62000c1e1d00 */
[----:B------:R-:W-:Y:S02]  /*05b0*/  LEA R46, P5, R47, R6, 0x4 ;  /* 0x000000062f2e7211 */ /* 0x000fe400078a20ff */
[----:B------:R-:W-:Y:S01]  /*05c0*/  @!P3 IADD3 R48, P4, PT, R48, UR8, RZ ;  /* 0x000000083030bc10 */ /* 0x000fe2000ff9e0ff */
[----:B------:R-:W-:Y:S01]  /*05d0*/  @!P2 IMAD.X R41, R9, 0x1, R8, P6 ;  /* 0x000000010929a824 */ /* 0x000fe200030e0608 */
[----:B------:R-:W-:Y:S01]  /*05e0*/  LEA.HI.X R47, R11, R7, RZ, 0x4, P5 ;  /* 0x000000070b2f7211 */ /* 0x000fe200028f24ff */
[----:B------:R0:W5:Y:S01]  /*05f0*/  @!P0 LDG.E.128 R24, desc[UR18][R6.64] ;  /* 0x0000001206188981 */ /* 0x000162000c1e1d00 */
[----:B------:R-:W-:Y:S02]  /*0600*/  @!P3 IADD3.X R49, PT, PT, R10, UR9, RZ, P4, !PT ;  /* 0x000000090a31bc10 */ /* 0x000fe4000a7fe4ff */
[----:B------:R-:W-:-:S02]  /*0610*/  CS2R R30, SRZ ;  /* 0x00000000001e7805 */ /* 0x000fc4000001ff00 */
[----:B------:R-:W-:Y:S02]  /*0620*/  CS2R R28, SRZ ;  /* 0x00000000001c7805 */ /* 0x000fe4000001ff00 */
[----:B------:R-:W-:Y:S02]  /*0630*/  CS2R R22, SRZ ;  /* 0x0000000000167805 */ /* 0x000fe4000001ff00 */
[----:B------:R-:W-:Y:S02]  /*0640*/  CS2R R20, SRZ ;  /* 0x0000000000147805 */ /* 0x000fe4000001ff00 */
[----:B------:R-:W-:Y:S02]  /*0650*/  CS2R R18, SRZ ;  /* 0x0000000000127805 */ /* 0x000fe4000001ff00 */
[----:B------:R-:W-:Y:S02]  /*0660*/  CS2R R16, SRZ ;  /* 0x0000000000107805 */ /* 0x000fe4000001ff00 */
[----:B------:R-:W-:-:S02]  /*0670*/  CS2R R14, SRZ ;  /* 0x00000000000e7805 */ /* 0x000fc4000001ff00 */
[----:B------:R-:W-:Y:S02]  /*0680*/  CS2R R12, SRZ ;  /* 0x00000000000c7805 */ /* 0x000fe4000001ff00 */
[----:B0-----:R-:W-:Y:S02]  /*0690*/  CS2R R6, SRZ ;  /* 0x0000000000067805 */ /* 0x001fe4000001ff00 */
[----:B------:R-:W-:Y:S02]  /*06a0*/  CS2R R4, SRZ ;  /* 0x0000000000047805 */ /* 0x000fe4000001ff00 */
[----:B------:R-:W-:Y:S02]  /*06b0*/  CS2R R10, SRZ ;  /* 0x00000000000a7805 */ /* 0x000fe4000001ff00 */
[----:B------:R-:W-:Y:S01]  /*06c0*/  CS2R R8, SRZ ;  /* 0x0000000000087805 */ /* 0x000fe2000001ff00 */
[----:B------:R0:W5:Y:S04]  /*06d0*/  @!P3 LDG.E.128 R28, desc[UR18][R48.64] ;  /* 0x00000012301cb981 */ /* 0x000168000c1e1d00 */
[----:B------:R0:W5:Y:S04]  /*06e0*/  @!P0 LDG.E.128 R20, desc[UR18][R42.64] ;  /* 0x000000122a148981 */ /* 0x000168000c1e1d00 */
[----:B------:R0:W5:Y:S04]  /*06f0*/  @!P1 LDG.E.128 R16, desc[UR18][R44.64] ;  /* 0x000000122c109981 */ /* 0x000168000c1e1d00 */
[----:B------:R0:W5:Y:S04]  /*0700*/  @!P1 LDG.E.128 R12, desc[UR18][R46.64] ;  /* 0x000000122e0c9981 */ /* 0x000168000c1e1d00 */
[----:B------:R0:W5:Y:S04]  /*0710*/  @!P2 LDG.E.128 R4, desc[UR18][R38.64] ;  /* 0x000000122604a981 */ /* 0x000168000c1e1d00 */
[----:B------:R0:W5:Y:S01]  /*0720*/  @!P2 LDG.E.128 R8, desc[UR18][R40.64] ;  /* 0x000000122808a981 */ /* 0x000162000c1e1d00 */
[----:B------:R-:W-:-:S14]  /*0730*/  DSETP.GEU.AND P4, PT, R2, 0.25, PT ;  /* 0x3fd000000200742a */ /* 0x000fdc0003f8e000 */
[----:B0-----:R-:W-:Y:S05]  /*0740*/  @P4 BRA `(.L_x_30) ;  /* 0x0000000000244947 */ /* 0x001fea0003800000 */
[----:B-----5:R-:W-:Y:S02]  /*0750*/  DADD R30, R30, -R34 ;  /* 0x000000001e1e7229 */ /* 0x020fe40000000822 */
[----:B------:R-:W-:-:S06]  /*0760*/  DADD R28, R28, -R32 ;  /* 0x000000001c1c7229 */ /* 0x000fcc0000000820 */
[C---:B------:R-:W-:Y:S02]  /*0770*/  DMUL R38, R30.reuse, UR12 ;  /* 0x0000000c1e267c28 */ /* 0x040fe40008000000 */
[----:B------:R-:W-:-:S06]  /*0780*/  DMUL R30, R30, UR16 ;  /* 0x000000101e1e7c28 */ /* 0x000fcc0008000000 */
[C---:B------:R-:W-:Y:S02]  /*0790*/  DFMA R38, R28.reuse, UR16, -R38 ;  /* 0x000000101c267c2b */ /* 0x040fe40008000826 */
[----:B------:R-:W-:-:S06]  /*07a0*/  DFMA R30, R28, UR12, R30 ;  /* 0x0000000c1c1e7c2b */ /* 0x000fcc000800001e */
[----:B------:R-:W-:Y:S02]  /*07b0*/  DADD R28, R38, R32 ;  /* 0x00000000261c7229 */ /* 0x000fe40000000020 */
[----:B------:R-:W-:Y:S01]  /*07c0*/  DADD R30, R30, R34 ;  /* 0x000000001e1e7229 */ /* 0x000fe20000000022 */
[----:B------:R-:W-:Y:S10]  /*07d0*/  BRA `(.L_x_31) ;  /* 0x0000000000207947 */ /* 0x000ff40003800000 */
.L_x_30:
[----:B-----5:R-:W-:Y:S02]  /*07e0*/  DADD R34, R30, -R34 ;  /* 0x000000001e227229 */ /* 0x020fe40000000822 */
[----:B------:R-:W-:-:S06]  /*07f0*/  DADD R38, R28, -R32 ;  /* 0x000000001c267229 */ /* 0x000fcc0000000820 */
[C---:B------:R-:W-:Y:S02]  /*0800*/  DMUL R32, R34.reuse, UR14 ;  /* 0x0000000e22207c28 */ /* 0x040fe40008000000 */
[----:B------:R-:W-:-:S06]  /*0810*/  DMUL R34, R34, UR10 ;  /* 0x0000000a22227c28 */ /* 0x000fcc0008000000 */
[C---:B------:R-:W-:Y:S02]  /*0820*/  DFMA R32, R38.reuse, UR10, -R32 ;  /* 0x0000000a26207c2b */ /* 0x040fe40008000820 */
[----:B------:R-:W-:-:S06]  /*0830*/  DFMA R34, R38, UR14, R34 ;  /* 0x0000000e26227c2b */ /* 0x000fcc0008000022 */
[----:B------:R-:W-:Y:S02]  /*0840*/  DADD R28, -R32, R28 ;  /* 0x00000000201c7229 */ /* 0x000fe4000000011c */
[----:B------:R-:W-:-:S11]  /*0850*/  DADD R30, -R34, R30 ;  /* 0x00000000221e7229 */ /* 0x000fd6000000011e */
.L_x_31:
[----:B------:R-:W-:Y:S05]  /*0860*/  @P4 BRA `(.L_x_32) ;  /* 0x0000000000244947 */ /* 0x000fea0003800000 */
[----:B------:R-:W-:Y:S02]  /*0870*/  DADD R22, R22, -R26 ;  /* 0x0000000016167229 */ /* 0x000fe4000000081a */
        /* <DEDUP_REMOVED lines=8> */
.L_x_32:
[----:B------:R-:W-:Y:S02]  /*0900*/  DADD R26, R22, -R26 ;  /* 0x00000000161a7229 */ /* 0x000fe4000000081a */
[----:B------:R-:W-:-:S06]  /*0910*/  DADD R32, R20, -R24 ;  /* 0x0000000014207229 */ /* 0x000fcc0000000818 */
[C---:B------:R-:W-:Y:S02]  /*0920*/  DMUL R24, R26.reuse, UR14 ;  /* 0x0000000e1a187c28 */ /* 0x040fe40008000000 */
[----:B------:R-:W-:-:S06]  /*0930*/  DMUL R26, R26, UR10 ;  /* 0x0000000a1a1a7c28 */ /* 0x000fcc0008000000 */
[C---:B------:R-:W-:Y:S02]  /*0940*/  DFMA R24, R32.reuse, UR10, -R24 ;  /* 0x0000000a20187c2b */ /* 0x040fe40008000818 */
[----:B------:R-:W-:-:S06]  /*0950*/  DFMA R26, R32, UR14, R26 ;  /* 0x0000000e201a7c2b */ /* 0x000fcc000800001a */
[----:B------:R-:W-:Y:S02]  /*0960*/  DADD R20, -R24, R20 ;  /* 0x0000000018147229 */ /* 0x000fe40000000114 */
[----:B------:R-:W-:-:S11]  /*0970*/  DADD R22, -R26, R22 ;  /* 0x000000001a167229 */ /* 0x000fd60000000116 */
.L_x_33:
        /* <DEDUP_REMOVED lines=10> */
.L_x_34:
        /* <DEDUP_REMOVED lines=8> */
.L_x_35:
        /* <DEDUP_REMOVED lines=10> */
.L_x_36:
        /* <DEDUP_REMOVED lines=8> */
.L_x_37:
[----:B------:R-:W-:Y:S01]  /*0bc0*/  IMAD.U32 R11, RZ, RZ, UR20 ;  /* 0x00000014ff0b7e24 */ /* 0x000fe2000f8e00ff */
[C---:B------:R-:W-:Y:S01]  /*0bd0*/  @!P0 LEA R10, P4, R0.reuse, UR6, 0x4 ;  /* 0x00000006000a8c11 */ /* 0x040fe2000f8820ff */
[----:B------:R-:W-:Y:S01]  /*0be0*/  IMAD.U32 R17, RZ, RZ, UR20 ;  /* 0x00000014ff117e24 */ /* 0x000fe2000f8e00ff */
[C---:B------:R-:W-:Y:S01]  /*0bf0*/  @!P3 LEA R8, P5, R0.reuse, UR6, 0x4 ;  /* 0x000000060008bc11 */ /* 0x040fe2000f8a20ff */
[----:B------:R-:W-:Y:S01]  /*0c00*/  IMAD.U32 R18, RZ, RZ, UR20 ;  /* 0x00000014ff127e24 */ /* 0x000fe2000f8e00ff */
[----:B------:R-:W-:Y:S01]  /*0c10*/  @!P0 LEA R10, P6, R11, R10, 0x4 ;  /* 0x0000000a0b0a8211 */ /* 0x000fe200078c20ff */
[----:B------:R-:W-:Y:S01]  /*0c20*/  @!P1 IMAD.SHL.U32 R17, R17, 0x10, RZ ;  /* 0x0000001011119824 */ /* 0x000fe200078e00ff */
[C---:B------:R-:W-:Y:S01]  /*0c30*/  @!P0 LEA.HI.X R9, R0.reuse, UR7, R37, 0x4, P4 ;  /* 0x0000000700098c11 */ /* 0x040fe2000a0f2425 */
[----:B------:R-:W-:Y:S01]  /*0c40*/  IMAD.U32 R19, RZ, RZ, UR20 ;  /* 0x00000014ff137e24 */ /* 0x000fe2000f8e00ff */
[----:B------:R-:W-:Y:S01]  /*0c50*/  @!P1 LEA R16, P4, R0, UR6, 0x4 ;  /* 0x0000000600109c11 */ /* 0x000fe2000f8820ff */
[----:B------:R-:W-:Y:S01]  /*0c60*/  BSSY.RECONVERGENT B0, `(.L_x_38) ;  /* 0x0000016000007945 */ /* 0x000fe20003800200 */
[----:B------:R-:W-:-:S02]  /*0c70*/  @!P0 LEA.HI.X R11, R18, R9, RZ, 0x4, P6 ;  /* 0x00000009120b8211 */ /* 0x000fc400030f24ff */
[C---:B------:R-:W-:Y:S02]  /*0c80*/  @!P3 LEA.HI.X R9, R0.reuse, UR7, R37, 0x4, P5 ;  /* 0x000000070009bc11 */ /* 0x040fe4000a8f2425 */
[----:B------:R-:W-:Y:S02]  /*0c90*/  @!P1 IADD3 R16, P5, P6, R17, R16, R17 ;  /* 0x0000001011109210 */ /* 0x000fe40007ebe011 */
[----:B------:R-:W-:Y:S01]  /*0ca0*/  @!P1 SHF.R.U32.HI R18, RZ, 0x1c, R19 ;  /* 0x0000001cff129819 */ /* 0x000fe20000011613 */
[----:B------:R0:W-:Y:S01]  /*0cb0*/  @!P3 STG.E.128 desc[UR18][R8.64], R28 ;  /* 0x0000001c0800b986 */ /* 0x0001e2000c101d12 */
[----:B------:R-:W-:-:S03]  /*0cc0*/  @!P1 LEA.HI.X R17, R0, UR7, R37, 0x4, P4 ;  /* 0x0000000700119c11 */ /* 0x000fc6000a0f2425 */
[----:B------:R0:W-:Y:S01]  /*0cd0*/  @!P0 STG.E.128 desc[UR18][R10.64], R20 ;  /* 0x000000140a008986 */ /* 0x0001e2000c101d12 */
[----:B------:R-:W-:-:S05]  /*0ce0*/  @!P1 IADD3.X R17, PT, PT, R18, R17, R18, P5, P6 ;  /* 0x0000001112119210 */ /* 0x000fca0002fec412 */
[----:B------:R0:W-:Y:S01]  /*0cf0*/  @!P1 STG.E.128 desc[UR18][R16.64], R12 ;  /* 0x0000000c10009986 */ /* 0x0001e2000c101d12 */
[----:B------:R-:W-:Y:S05]  /*0d00*/  @P2 BRA `(.L_x_39) ;  /* 0x00000000002c2947 */ /* 0x000fea0003800000 */
[----:B------:R-:W-:Y:S01]  /*0d10*/  USHF.L.U32 UR23, UR20, 0x4, URZ ;  /* 0x0000000414177899 */ /* 0x000fe200080006ff */
[----:B0-----:R-:W-:Y:S01]  /*0d20*/  LEA R8, P0, R0, UR6, 0x4 ;  /* 0x0000000600087c11 */ /* 0x001fe2000f8020ff */
[----:B------:R-:W-:-:S03]  /*0d30*/  USHF.R.U32.HI UR24, URZ, 0x1c, UR20 ;  /* 0x0000001cff187899 */ /* 0x000fc60008011614 */
[----:B------:R-:W-:Y:S01]  /*0d40*/  LEA.HI.X R0, R0, UR7, R37, 0x4, P0 ;  /* 0x0000000700007c11 */ /* 0x000fe200080f2425 */
[----:B------:R-:W-:Y:S02]  /*0d50*/  IMAD.U32 R9, RZ, RZ, UR23 ;  /* 0x00000017ff097e24 */ /* 0x000fe4000f8e00ff */
[----:B------:R-:W-:-:S03]  /*0d60*/  IMAD.U32 R11, RZ, RZ, UR24 ;  /* 0x00000018ff0b7e24 */ /* 0x000fc6000f8e00ff */
[----:B------:R-:W-:-:S04]  /*0d70*/  IADD3 R8, P0, P1, R8, UR23, R9 ;  /* 0x0000001708087c10 */ /* 0x000fc8000f91e009 */
[----:B------:R-:W-:Y:S02]  /*0d80*/  IADD3.X R0, PT, PT, R0, UR24, R11, P0, P1 ;  /* 0x0000001800007c10 */ /* 0x000fe400087e240b */
[----:B------:R-:W-:-:S04]  /*0d90*/  IADD3 R8, P0, PT, R8, UR23, RZ ;  /* 0x0000001708087c10 */ /* 0x000fc8000ff1e0ff */
[----:B------:R-:W-:-:S05]  /*0da0*/  IADD3.X R9, PT, PT, R0, UR24, RZ, P0, !PT ;  /* 0x0000001800097c10 */ /* 0x000fca00087fe4ff */
[----:B------:R1:W-:Y:S04]  /*0db0*/  STG.E.128 desc[UR18][R8.64], R4 ;  /* 0x0000000408007986 */ /* 0x0003e8000c101d12 */
.L_x_39:
[----:B------:R-:W-:Y:S05]  /*0dc0*/  BSYNC.RECONVERGENT B0 ;  /* 0x0000000000007941 */ /* 0x000fea0003800200 */
.L_x_38:
[----:B------:R-:W-:-:S04]  /*0dd0*/  ULEA UR4, UP0, UR20, UR4, 0x2 ;  /* 0x0000000414047291 */ /* 0x000fc8000f8010ff */
[----:B------:R-:W-:Y:S02]  /*0de0*/  UIADD3.X UR5, UPT, UPT, URZ, UR5, URZ, UP0, !UPT ;  /* 0x00000005ff057290 */ /* 0x000fe400087fe4ff */
[----:B------:R-:W-:-:S04]  /*0df0*/  UISETP.GE.U32.AND UP0, UPT, UR4, UR21, UPT ;  /* 0x000000150400728c */ /* 0x000fc8000bf06070 */
[----:B------:R-:W-:-:S09]  /*0e00*/  UISETP.GE.U32.AND.EX UP0, UPT, UR5, UR22, UPT, UP0 ;  /* 0x000000160500728c */ /* 0x000fd2000bf06100 */
[----:B------:R-:W-:Y:S05]  /*0e10*/  BRA.U !UP0, `(.L_x_40) ;  /* 0xfffffff5083c7547 */ /* 0x000fea000b83ffff */
[----:B------:R-:W-:Y:S05]  /*0e20*/  EXIT ;  /* 0x000000000000794d */ /* 0x000fea0003800000 */
.L_x_29:
[----:B------:R-:W1:Y:S02]  /*0e30*/  S2R R0, SR_TID.X ;  /* 0x0000000000007919 */ /* 0x000e640000002100 */
[----:B-1----:R-:W-:-:S03]  /*0e40*/  IMAD.WIDE.U32 R2, R0, 0x4, RZ ;  /* 0x0000000400027825 */ /* 0x002fc600078e00ff */
[----:B------:R-:W-:-:S04]  /*0e50*/  ISETP.GE.U32.AND P0, PT, R2, UR23, PT ;  /* 0x0000001702007c0c */ /* 0x000fc8000bf06070 */
[----:B------:R-:W-:-:S13]  /*0e60*/  ISETP.GE.AND.EX P0, PT, R3, UR4, PT, P0 ;  /* 0x0000000403007c0c */ /* 0x000fda000bf06300 */
[----:B0-----:R-:W-:Y:S05]  /*0e70*/  @P0 EXIT ;  /* 0x000000000000094d */ /* 0x001fea0003800000 */
[----:B------:R-:W-:Y:S01]  /*0e80*/  IMAD.U32 R2, RZ, RZ, UR12 ;  /* 0x0000000cff027e24 */ /* 0x000fe2000f8e00ff */
[----:B------:R-:W-:Y:S01]  /*0e90*/  DADD R36, RZ, -UR12 ;  /* 0x8000000cff247e29 */ /* 0x000fe20008000000 */
[----:B------:R-:W-:Y:S01]  /*0ea0*/  IMAD.U32 R3, RZ, RZ, UR13 ;  /* 0x0000000dff037e24 */ /* 0x000fe2000f8e00ff */
[----:B------:R-:W0:Y:S01]  /*0eb0*/  LDCU UR5, c[0x0][0x360] ;  /* 0x00006c00ff0577ac */ /* 0x000e220008000800 */
[----:B------:R-:W-:Y:S02]  /*0ec0*/  IMAD.U32 R4, RZ, RZ, UR16 ;  /* 0x00000010ff047e24 */ /* 0x000fe4000f8e00ff */
[----:B------:R-:W-:Y:S02]  /*0ed0*/  IMAD.U32 R5, RZ, RZ, UR17 ;  /* 0x00000011ff057e24 */ /* 0x000fe4000f8e00ff */
[----:B------:R-:W-:Y:S01]  /*0ee0*/  DMUL R2, R2, UR12 ;  /* 0x0000000c02027c28 */ /* 0x000fe20008000000 */
[----:B------:R-:W-:Y:S02]  /*0ef0*/  IMAD.U32 R38, RZ, RZ, UR16 ;  /* 0x00000010ff267e24 */ /* 0x000fe4000f8e00ff */
[----:B------:R-:W-:-:S02]  /*0f00*/  IMAD.U32 R39, RZ, RZ, UR17 ;  /* 0x00000011ff277e24 */ /* 0x000fc4000f8e00ff */
[----:B------:R-:W-:-:S03]  /*0f10*/  IMAD.MOV.U32 R43, RZ, RZ, RZ ;  /* 0x000000ffff2b7224 */ /* 0x000fc600078e00ff */
[----:B------:R-:W-:Y:S02]  /*0f20*/  DFMA R2, R4, UR16, R2 ;  /* 0x0000001004027c2b */ /* 0x000fe40008000002 */
[----:B------:R-:W-:-:S06]  /*0f30*/  DADD R38, -R38, 1 ;  /* 0x3ff0000026267429 */ /* 0x000fcc0000000100 */
[----:B0-----:R-:W-:-:S14]  /*0f40*/  DSETP.GEU.AND P2, PT, R2, 0.25, PT ;  /* 0x3fd000000200742a */ /* 0x001fdc0003f4e000 */
.L_x_50:
[C---:B------:R-:W-:Y:S01]  /*0f50*/  IMAD.SHL.U32 R44, R0.reuse, 0x40, RZ ;  /* 0x00000040002c7824 */ /* 0x040fe200078e00ff */
[----:B0-----:R-:W-:-:S04]  /*0f60*/  SHF.L.U64.HI R4, R0, 0x6, R43 ;  /* 0x0000000600047819 */ /* 0x001fc8000001022b */
[C---:B------:R-:W-:Y:S02]  /*0f70*/  IADD3 R40, P0, PT, R44.reuse, UR6, RZ ;  /* 0x000000062c287c10 */ /* 0x040fe4000ff1e0ff */
[----:B------:R-:W-:Y:S02]  /*0f80*/  IADD3 R44, P1, PT, R44, UR8, RZ ;  /* 0x000000082c2c7c10 */ /* 0x000fe4000ff3e0ff */
[C---:B------:R-:W-:Y:S02]  /*0f90*/  IADD3.X R41, PT, PT, R4.reuse, UR7, RZ, P0, !PT ;  /* 0x0000000704297c10 */ /* 0x040fe400087fe4ff */
[----:B------:R-:W-:-:S03]  /*0fa0*/  IADD3.X R45, PT, PT, R4, UR9, RZ, P1, !PT ;  /* 0x00000009042d7c10 */ /* 0x000fc60008ffe4ff */
[----:B------:R0:W5:Y:S04]  /*0fb0*/  LDG.E.ENL2.256 R16, R32, desc[UR18][R40.64] ;  /* 0xfe0000122820797e */ /* 0x0001680008121910 */
[----:B------:R0:W5:Y:S04]  /*0fc0*/  LDG.E.ENL2.256 R4, R28, desc[UR18][R44.64] ;  /* 0xfe0000122c1c797e */ /* 0x0001680008121904 */
[----:B------:R0:W5:Y:S04]  /*0fd0*/  LDG.E.ENL2.256 R12, R8, desc[UR18][R44.64+0x20] ;  /* 0xfe0001122c08797e */ /* 0x000168000812190c */
[----:B------:R0:W5:Y:S01]  /*0fe0*/  LDG.E.ENL2.256 R24, R20, desc[UR18][R40.64+0x20] ;  /* 0xfe0001122814797e */ /* 0x0001620008121918 */
[----:B------:R-:W-:Y:S04]  /*0ff0*/  BSSY.RECONVERGENT B0, `(.L_x_41) ;  /* 0x0000013000007945 */ /* 0x000fe80003800200 */
[----:B------:R-:W-:Y:S05]  /*1000*/  @P2 BRA `(.L_x_42) ;  /* 0x0000000000242947 */ /* 0x000fea0003800000 */
[----:B-----5:R-:W-:Y:S02]  /*1010*/  DADD R30, -R34, R30 ;  /* 0x00000000221e7229 */ /* 0x020fe4000000011e */
[----:B------:R-:W-:-:S06]  /*1020*/  DADD R28, -R32, R28 ;  /* 0x00000000201c7229 */ /* 0x000fcc000000011c */
[C---:B0-----:R-:W-:Y:S02]  /*1030*/  DMUL R44, R30.reuse, UR12 ;  /* 0x0000000c1e2c7c28 */ /* 0x041fe40008000000 */
[----:B------:R-:W-:-:S06]  /*1040*/  DMUL R30, R30, UR16 ;  /* 0x000000101e1e7c28 */ /* 0x000fcc0008000000 */
[C---:B------:R-:W-:Y:S02]  /*1050*/  DFMA R44, R28.reuse, UR16, -R44 ;  /* 0x000000101c2c7c2b */ /* 0x040fe4000800082c */
[----:B------:R-:W-:-:S06]  /*1060*/  DFMA R30, R28, UR12, R30 ;  /* 0x0000000c1c1e7c2b */ /* 0x000fcc000800001e */
[----:B------:R-:W-:Y:S02]  /*1070*/  DADD R28, R32, R44 ;  /* 0x00000000201c7229 */ /* 0x000fe4000000002c */
[----:B------:R-:W-:Y:S01]  /*1080*/  DADD R30, R34, R30 ;  /* 0x00000000221e7229 */ /* 0x000fe2000000001e */
[----:B------:R-:W-:Y:S10]  /*1090*/  BRA `(.L_x_43) ;  /* 0x0000000000207947 */ /* 0x000ff40003800000 */
.L_x_42:
[----:B-----5:R-:W-:Y:S02]  /*10a0*/  DADD R34, -R34, R30 ;  /* 0x0000000022227229 */ /* 0x020fe4000000011e */
[----:B0-----:R-:W-:-:S06]  /*10b0*/  DADD R44, -R32, R28 ;  /* 0x00000000202c7229 */ /* 0x001fcc000000011c */
[-C--:B------:R-:W-:Y:S02]  /*10c0*/  DMUL R32, R36, R34.reuse ;  /* 0x0000002224207228 */ /* 0x080fe40000000000 */
[----:B------:R-:W-:-:S06]  /*10d0*/  DMUL R34, R38, R34 ;  /* 0x0000002226227228 */ /* 0x000fcc0000000000 */
[-C--:B------:R-:W-:Y:S02]  /*10e0*/  DFMA R32, R38, R44.reuse, -R32 ;  /* 0x0000002c2620722b */ /* 0x080fe40000000820 */
[----:B------:R-:W-:-:S06]  /*10f0*/  DFMA R34, R36, R44, R34 ;  /* 0x0000002c2422722b */ /* 0x000fcc0000000022 */
[----:B------:R-:W-:Y:S02]  /*1100*/  DADD R28, R28, -R32 ;  /* 0x000000001c1c7229 */ /* 0x000fe40000000820 */
[----:B------:R-:W-:-:S11]  /*1110*/  DADD R30, R30, -R34 ;  /* 0x000000001e1e7229 */ /* 0x000fd60000000822 */
.L_x_43:
[----:B------:R-:W-:Y:S05]  /*1120*/  BSYNC.RECONVERGENT B0 ;  /* 0x0000000000007941 */ /* 0x000fea0003800200 */
.L_x_41:
[----:B------:R-:W-:-:S14]  /*1130*/  DSETP.GEU.AND P2, PT, R2, 0.25, PT ;  /* 0x3fd000000200742a */ /* 0x000fdc0003f4e000 */
[----:B------:R-:W-:Y:S05]  /*1140*/  @P2 BRA `(.L_x_44) ;  /* 0x0000000000242947 */ /* 0x000fea0003800000 */
[----:B------:R-:W-:Y:S02]  /*1150*/  DADD R6, -R18, R6 ;  /* 0x0000000012067229 */ /* 0x000fe40000000106 */
[----:B------:R-:W-:-:S06]  /*1160*/  DADD R4, -R16, R4 ;  /* 0x0000000010047229 */ /* 0x000fcc0000000104 */
[C---:B------:R-:W-:Y:S02]  /*1170*/  DMUL R32, R6.reuse, UR12 ;  /* 0x0000000c06207c28 */ /* 0x040fe40008000000 */
[----:B------:R-:W-:-:S06]  /*1180*/  DMUL R6, R6, UR16 ;  /* 0x0000001006067c28 */ /* 0x000fcc0008000000 */
[C---:B------:R-:W-:Y:S02]  /*1190*/  DFMA R32, R4.reuse, UR16, -R32 ;  /* 0x0000001004207c2b */ /* 0x040fe40008000820 */
[----:B------:R-:W-:-:S06]  /*11a0*/  DFMA R6, R4, UR12, R6 ;  /* 0x0000000c04067c2b */ /* 0x000fcc0008000006 */
[----:B------:R-:W-:Y:S02]  /*11b0*/  DADD R4, R16, R32 ;  /* 0x0000000010047229 */ /* 0x000fe40000000020 */
[----:B------:R-:W-:Y:S01]  /*11c0*/  DADD R6, R18, R6 ;  /* 0x0000000012067229 */ /* 0x000fe20000000006 */
[----:B------:R-:W-:Y:S10]  /*11d0*/  BRA `(.L_x_45) ;  /* 0x0000000000207947 */ /* 0x000ff40003800000 */
.L_x_44:
[----:B------:R-:W-:Y:S02]  /*11e0*/  DADD R18, -R18, R6 ;  /* 0x0000000012127229 */ /* 0x000fe40000000106 */
[----:B------:R-:W-:-:S06]  /*11f0*/  DADD R32, -R16, R4 ;  /* 0x0000000010207229 */ /* 0x000fcc0000000104 */
[-C--:B------:R-:W-:Y:S02]  /*1200*/  DMUL R16, R36, R18.reuse ;  /* 0x0000001224107228 */ /* 0x080fe40000000000 */
[----:B------:R-:W-:-:S06]  /*1210*/  DMUL R18, R38, R18 ;  /* 0x0000001226127228 */ /* 0x000fcc0000000000 */
[-C--:B------:R-:W-:Y:S02]  /*1220*/  DFMA R16, R38, R32.reuse, -R16 ;  /* 0x000000202610722b */ /* 0x080fe40000000810 */
[----:B------:R-:W-:-:S06]  /*1230*/  DFMA R18, R36, R32, R18 ;  /* 0x000000202412722b */ /* 0x000fcc0000000012 */
[----:B------:R-:W-:Y:S02]  /*1240*/  DADD R4, R4, -R16 ;  /* 0x0000000004047229 */ /* 0x000fe40000000810 */
[----:B------:R-:W-:-:S11]  /*1250*/  DADD R6, R6, -R18 ;  /* 0x0000000006067229 */ /* 0x000fd60000000812 */
.L_x_45:
        /* <DEDUP_REMOVED lines=10> */
.L_x_46:
        /* <DEDUP_REMOVED lines=8> */
.L_x_47:
        /* <DEDUP_REMOVED lines=10> */
.L_x_48:
        /* <DEDUP_REMOVED lines=8> */
.L_x_49:
[----:B------:R-:W-:Y:S01]  /*14a0*/  IADD3 R0, P0, PT, R0, UR5, RZ ;  /* 0x0000000500007c10 */ /* 0x000fe2000ff1e0ff */
[----:B------:R0:W-:Y:S04]  /*14b0*/  STG.E.ENL2.256 desc[UR18][R40.64], R28, R4 ;  /* 0xf800001c2804797f */ /* 0x0001e8000f121812 */
[C---:B------:R-:W-:Y:S01]  /*14c0*/  IMAD.SHL.U32 R16, R0.reuse, 0x4, RZ ;  /* 0x0000000400107824 */ /* 0x040fe200078e00ff */
[----:B------:R0:W-:Y:S01]  /*14d0*/  STG.E.ENL2.256 desc[UR18][R40.64+0x20], R8, R12 ;  /* 0xf8000108280c797f */ /* 0x0001e2000f121812 */
[----:B------:R-:W-:Y:S01]  /*14e0*/  IMAD.X R43, RZ, RZ, R43, P0 ;  /* 0x000000ffff2b7224 */ /* 0x000fe200000e062b */
[----:B------:R-:W-:Y:S02]  /*14f0*/  LOP3.LUT P0, RZ, R0, 0xffffc000, RZ, 0xc0, !PT ;  /* 0xffffc00000ff7812 */ /* 0x000fe4000780c0ff */
[----:B------:R-:W-:-:S02]  /*1500*/  ISETP.LT.U32.AND P1, PT, R16, UR23, PT ;  /* 0x0000001710007c0c */ /* 0x000fc4000bf21070 */
[----:B------:R-:W-:Y:S02]  /*1510*/  SHF.L.U64.HI R16, R0, 0x2, R43 ;  /* 0x0000000200107819 */ /* 0x000fe4000001022b */
[----:B------:R-:W-:Y:S02]  /*1520*/  LOP3.LUT P0, RZ, R43, 0x3fffffff, RZ, 0xc0, P0 ;  /* 0x3fffffff2bff7812 */ /* 0x000fe4000000c0ff */
[----:B------:R-:W-:-:S13]  /*1530*/  ISETP.LT.AND.EX P1, PT, R16, UR4, PT, P1 ;  /* 0x0000000410007c0c */ /* 0x000fda000bf21310 */
[----:B------:R-:W-:Y:S05]  /*1540*/  @!P0 BRA P1, `(.L_x_50) ;  /* 0xfffffff800808947 */ /* 0x000fea000083ffff */
[----:B------:R-:W-:Y:S05]  /*1550*/  EXIT ;  /* 0x000000000000794d */ /* 0x000fea0003800000 */
.L_x_51:
        /* <DEDUP_REMOVED lines=10> */
.L_x_315:


//--------------------- .text._ZN2at6native52_GLOBAL__N__ff984223_19_ForeachTernaryOp_cu_5285c63625multi_tensor_apply_kernelINS1_28TensorListScalarListMetadataIfLi2EEENS1_26TernaryOpScalarListFunctorIfLi2ELi2ELi0EEEJNS0_11LerpFunctorIfEEEEEvT_T0_DpT1_ --------------------------
	.section	.text._ZN2at6native52_GLOBAL__N__ff984223_19_ForeachTernaryOp_cu_5285c63625multi_tensor_apply_kernelINS1_28TensorListScalarListMetadataIfLi2EEENS1_26TernaryOpScalarListFunctorIfLi2ELi2ELi0EEEJNS0_11LerpFunctorIfEEEEEvT_T0_DpT1_,"ax",@progbits
	.align	128
.text._ZN2at6native52_GLOBAL__N__ff984223_19_ForeachTernaryOp_cu_5285c63625multi_tensor_apply_kernelINS1_28TensorListScalarListMetadataIfLi2EEENS1_26TernaryOpScalarListFunctorIfLi2ELi2ELi0EEEJNS0_11LerpFunctorIfEEEEEvT_T0_DpT1_:
        .type           _ZN2at6native52_GLOBAL__N__ff984223_19_ForeachTernaryOp_cu_5285c63625multi_tensor_apply_kernelINS1_28TensorListScalarListMetadataIfLi2EEENS1_26TernaryOpScalarListFunctorIfLi2ELi2ELi0EEEJNS0_11LerpFunctorIfEEEEEvT_T0_DpT1_,@function
        .size           _ZN2at6native52_GLOBAL__N__ff984223_19_ForeachTernaryOp_cu_5285c63625multi_tensor_apply_kernelINS1_28TensorListScalarListMetadataIfLi2EEENS1_26TernaryOpScalarListFunctorIfLi2ELi2ELi0EEEJNS0_11LerpFunctorIfEEEEEvT_T0_DpT1_,(.L_x_316 - _ZN2at6native52_GLOBAL__N__ff984223_19_ForeachTernaryOp_cu_5285c63625multi_tensor_apply_kernelINS1_28TensorListScalarListMetadataIfLi2EEENS1_26TernaryOpScalarListFunctorIfLi2ELi2ELi0EEEJNS0_11LerpFunctorIfEEEEEvT_T0_DpT1_)
        .other          _ZN2at6native52_GLOBAL__N__ff984223_19_ForeachTernaryOp_cu_5285c63625multi_tensor_apply_kernelINS1_28TensorListScalarListMetadataIfLi2EEENS1_26TernaryOpScalarListFunctorIfLi2ELi2ELi0EEEJNS0_11LerpFunctorIfEEEEEvT_T0_DpT1_,@"STO_CUDA_ENTRY STV_DEFAULT"
_ZN2at6native52_GLOBAL__N__ff984223_19_ForeachTernaryOp_cu_5285c63625multi_tensor_apply_kernelINS1_28TensorListScalarListMetadataIfLi2EEENS1_26TernaryOpScalarListFunctorIfLi2ELi2ELi0EEEJNS0_11LerpFunctorIfEEEEEvT_T0_DpT1_:
        /* <DEDUP_REMOVED lines=36> */
.L_x_53:
[----:B0-----:R-:W-:Y:S02]  /*0240*/  IADD3 R2, P1, PT, R0, R19, RZ ;  /* 0x0000001300027210 */ /* 0x001fe40007f3e0ff */
[----:B------:R-:W-:Y:S02]  /*0250*/  CS2R R22, SRZ ;  /* 0x0000000000167805 */ /* 0x000fe4000001ff00 */
[C---:B------:R-:W-:Y:S01]  /*0260*/  ISETP.GE.U32.AND P0, PT, R2.reuse, UR5, PT ;  /* 0x0000000502007c0c */ /* 0x040fe2000bf06070 */
[----:B------:R-:W-:Y:S01]  /*0270*/  IMAD.X R3, RZ, RZ, R16, P1 ;  /* 0x000000ffff037224 */ /* 0x000fe200008e0610 */
[----:B-1----:R-:W-:Y:S01]  /*0280*/  IADD3 R6, P1, PT, R17, R2, RZ ;  /* 0x0000000211067210 */ /* 0x002fe20007f3e0ff */
[----:B------:R-:W-:-:S03]  /*0290*/  IMAD.SHL.U32 R14, R2, 0x4, RZ ;  /* 0x00000004020e7824 */ /* 0x000fc600078e00ff */
[--C-:B------:R-:W-:Y:S01]  /*02a0*/  SHF.L.U64.HI R5, R2, 0x2, R3.reuse ;  /* 0x0000000202057819 */ /* 0x100fe20000010203 */
[----:B------:R-:W-:Y:S01]  /*02b0*/  IMAD.X R9, RZ, RZ, R3, P1 ;  /* 0x000000ffff097224 */ /* 0x000fe200008e0603 */
[----:B------:R-:W-:Y:S02]  /*02c0*/  IADD3 R10, P3, PT, R17, R6, RZ ;  /* 0x00000006110a7210 */ /* 0x000fe40007f7e0ff */
[----:B------:R-:W-:Y:S02]  /*02d0*/  IADD3 R2, P2, PT, R14, UR6, RZ ;  /* 0x000000060e027c10 */ /* 0x000fe4000ff5e0ff */
[----:B------:R-:W-:Y:S01]  /*02e0*/  ISETP.GE.U32.AND.EX P0, PT, R3, UR10, PT, P0 ;  /* 0x0000000a03007c0c */ /* 0x000fe2000bf06100 */
[----:B------:R-:W-:Y:S01]  /*02f0*/  IMAD.X R25, RZ, RZ, R9, P3 ;  /* 0x000000ffff197224 */ /* 0x000fe200018e0609 */
[----:B------:R-:W-:Y:S02]  /*0300*/  ISETP.GE.U32.AND P1, PT, R6, UR5, PT ;  /* 0x0000000506007c0c */ /* 0x000fe4000bf26070 */
[----:B------:R-:W-:-:S02]  /*0310*/  IADD3.X R3, PT, PT, R5, UR7, RZ, P2, !PT ;  /* 0x0000000705037c10 */ /* 0x000fc400097fe4ff */
[----:B------:R-:W-:Y:S02]  /*0320*/  ISETP.GE.U32.AND P2, PT, R10, UR5, PT ;  /* 0x000000050a007c0c */ /* 0x000fe4000bf46070 */
[----:B------:R-:W-:Y:S02]  /*0330*/  ISETP.GE.U32.AND.EX P1, PT, R9, UR10, PT, P1 ;  /* 0x0000000a09007c0c */ /* 0x000fe4000bf26110 */
[----:B------:R-:W-:Y:S02]  /*0340*/  IADD3 R7, P4, PT, R17, R10, RZ ;  /* 0x0000000a11077210 */ /* 0x000fe40007f9e0ff */
[----:B------:R-:W-:Y:S01]  /*0350*/  ISETP.GE.U32.AND.EX P2, PT, R25, UR10, PT, P2 ;  /* 0x0000000a19007c0c */ /* 0x000fe2000bf46120 */
[----:B------:R-:W-:Y:S01]  /*0360*/  IMAD.SHL.U32 R27, R17, 0x4, RZ ;  /* 0x00000004111b7824 */ /* 0x000fe200078e00ff */
[----:B------:R-:W-:Y:S01]  /*0370*/  ISETP.GE.U32.AND P3, PT, R7, UR5, PT ;  /* 0x0000000507007c0c */ /* 0x000fe2000bf66070 */
[----:B------:R-:W-:Y:S01]  /*0380*/  IMAD.X R24, RZ, RZ, R25, P4 ;  /* 0x000000ffff187224 */ /* 0x000fe200020e0619 */
[----:B------:R-:W-:-:S02]  /*0390*/  SHF.R.U32.HI R11, RZ, 0x1e, R17 ;  /* 0x0000001eff0b7819 */ /* 0x000fc40000011611 */
[----:B------:R-:W-:Y:S02]  /*03a0*/  CS2R R20, SRZ ;  /* 0x0000000000147805 */ /* 0x000fe4000001ff00 */
[----:B------:R-:W-:Y:S01]  /*03b0*/  @!P0 IADD3 R14, P6, PT, R14, UR8, RZ ;  /* 0x000000080e0e8c10 */ /* 0x000fe2000ffde0ff */
[----:B------:R-:W2:Y:S01]  /*03c0*/  @!P0 LDG.E R22, desc[UR16][R2.64] ;  /* 0x0000001002168981 */ /* 0x000ea2000c1e1900 */
[----:B------:R-:W-:Y:S02]  /*03d0*/  IADD3 R4, P4, PT, R27, R2, RZ ;  /* 0x000000021b047210 */ /* 0x000fe40007f9e0ff */
[----:B------:R-:W-:Y:S02]  /*03e0*/  ISETP.GE.U32.AND.EX P3, PT, R24, UR10, PT, P3 ;  /* 0x0000000a18007c0c */ /* 0x000fe4000bf66130 */
[----:B------:R-:W-:Y:S01]  /*03f0*/  @!P0 IADD3.X R15, PT, PT, R5, UR9, RZ, P6, !PT ;  /* 0x00000009050f8c10 */ /* 0x000fe2000b7fe4ff */
[----:B------:R-:W-:Y:S01]  /*0400*/  IMAD.X R5, R11, 0x1, R3, P4 ;  /* 0x000000010b057824 */ /* 0x000fe200020e0603 */
[----:B------:R-:W-:-:S02]  /*0410*/  @!P1 LEA R12, P5, R6, UR8, 0x2 ;  /* 0x00000008060c9c11 */ /* 0x000fc4000f8a10ff */
[----:B------:R-:W-:Y:S01]  /*0420*/  @!P2 LEA R8, P4, R10, UR8, 0x2 ;  /* 0x000000080a08ac11 */ /* 0x000fe2000f8810ff */
[----:B------:R0:W2:Y:S01]  /*0430*/  @!P0 LDG.E R21, desc[UR16][R14.64] ;  /* 0x000000100e158981 */ /* 0x0000a2000c1e1900 */
[----:B------:R-:W-:Y:S02]  /*0440*/  @!P1 LEA.HI.X R13, R6, UR9, R9, 0x2, P5 ;  /* 0x00000009060d9c11 */ /* 0x000fe4000a8f1409 */
[----:B------:R-:W-:Y:S01]  /*0450*/  @!P2 LEA.HI.X R9, R10, UR9, R25, 0x2, P4 ;  /* 0x000000090a09ac11 */ /* 0x000fe2000a0f1419 */
[----:B------:R-:W3:Y:S01]  /*0460*/  @!P1 LDG.E R20, desc[UR16][R4.64] ;  /* 0x0000001004149981 */ /* 0x000ee2000c1e1900 */
[----:B------:R-:W-:Y:S02]  /*0470*/  IADD3 R10, P4, PT, R27, R4, RZ ;  /* 0x000000041b0a7210 */ /* 0x000fe40007f9e0ff */
[----:B------:R-:W-:Y:S01]  /*0480*/  @!P3 LEA R6, P5, R7, UR8, 0x2 ;  /* 0x000000080706bc11 */ /* 0x000fe2000f8a10ff */
[----:B------:R1:W3:Y:S02]  /*0490*/  @!P1 LDG.E R23, desc[UR16][R12.64] ;  /* 0x000000100c179981 */ /* 0x0002e4000c1e1900 */
[----:B------:R-:W-:Y:S01]  /*04a0*/  IMAD.X R11, R11, 0x1, R5, P4 ;  /* 0x000000010b0b7824 */ /* 0x000fe200020e0605 */
[----:B0-----:R-:W-:Y:S01]  /*04b0*/  LEA R14, P4, R17, R10, 0x2 ;  /* 0x0000000a110e7211 */ /* 0x001fe200078810ff */
[----:B------:R-:W-:Y:S01]  /*04c0*/  IMAD.MOV.U32 R25, RZ, RZ, RZ ;  /* 0x000000ffff197224 */ /* 0x000fe200078e00ff */
[----:B------:R-:W-:-:S02]  /*04d0*/  @!P3 LEA.HI.X R7, R7, UR9, R24, 0x2, P5 ;  /* 0x000000090707bc11 */ /* 0x000fc4000a8f1418 */
[----:B------:R-:W-:Y:S01]  /*04e0*/  CS2R R26, SRZ ;  /* 0x00000000001a7805 */ /* 0x000fe2000001ff00 */
[----:B------:R-:W-:Y:S01]  /*04f0*/  IMAD.MOV.U32 R24, RZ, RZ, RZ ;  /* 0x000000ffff187224 */ /* 0x000fe200078e00ff */
[----:B------:R-:W-:Y:S01]  /*0500*/  LEA.HI.X R15, R17, R11, RZ, 0x2, P4 ;  /* 0x0000000b110f7211 */ /* 0x000fe200020f14ff */
[----:B------:R2:W4:Y:S04]  /*0510*/  @!P2 LDG.E R25, desc[UR16][R8.64] ;  /* 0x000000100819a981 */ /* 0x000528000c1e1900 */
[----:B------:R-:W4:Y:S04]  /*0520*/  @!P2 LDG.E R26, desc[UR16][R10.64] ;  /* 0x000000100a1aa981 */ /* 0x000f28000c1e1900 */
[----:B------:R0:W5:Y:S04]  /*0530*/  @!P3 LDG.E R27, desc[UR16][R6.64] ;  /* 0x00000010061bb981 */ /* 0x000168000c1e1900 */
[----:B------:R-:W5:Y:S01]  /*0540*/  @!P3 LDG.E R24, desc[UR16][R14.64] ;  /* 0x000000100e18b981 */ /* 0x000f62000c1e1900 */
[----:B-1----:R-:W-:-:S05]  /*0550*/  IMAD.U32 R12, RZ, RZ, UR12 ;  /* 0x0000000cff0c7e24 */ /* 0x002fca000f8e00ff */
[----:B------:R-:W-:Y:S01]  /*0560*/  FSETP.GEU.FTZ.AND P4, PT, |R12|, 0.5, PT ;  /* 0x3f0000000c00780b */ /* 0x000fe20003f9e200 */
[----:B--2---:R-:W-:-:S12]  /*0570*/  FADD.FTZ R9, R21, -R22 ;  /* 0x8000001615097221 */ /* 0x004fd80000010000 */
[----:B------:R-:W-:Y:S01]  /*0580*/  @!P4 FFMA.FTZ R22, R9, UR12, R22 ;  /* 0x0000000c0916cc23 */ /* 0x000fe20008010016 */
[----:B------:R-:W-:Y:S01]  /*0590*/  @P4 FFMA.FTZ R22, -R18, R9, R21 ;  /* 0x0000000912164223 */ /* 0x000fe20000010115 */
[----:B---3--:R-:W-:-:S04]  /*05a0*/  FADD.FTZ R13, R23, -R20 ;  /* 0x80000014170d7221 */ /* 0x008fc80000010000 */
[----:B------:R2:W-:Y:S01]  /*05b0*/  @!P0 STG.E desc[UR16][R2.64], R22 ;  /* 0x0000001602008986 */ /* 0x0005e2000c101910 */
[----:B------:R-:W-:Y:S01]  /*05c0*/  @!P4 FFMA.FTZ R9, R13, UR12, R20 ;  /* 0x0000000c0d09cc23 */ /* 0x000fe20008010014 */
[----:B------:R-:W-:Y:S01]  /*05d0*/  @P4 FFMA.FTZ R9, -R18, R13, R23 ;  /* 0x0000000d12094223 */ /* 0x000fe20000010117 */
[----:B------:R-:W-:Y:S01]  /*05e0*/  LEA R19, P0, R17, R19, 0x2 ;  /* 0x0000001311137211 */ /* 0x000fe200078010ff */
[----:B----4-:R-:W-:-:S04]  /*05f0*/  FADD.FTZ R29, R25, -R26 ;  /* 0x8000001a191d7221 */ /* 0x010fc80000010000 */
[----:B0-----:R-:W-:Y:S01]  /*0600*/  @!P4 FFMA.FTZ R6, R29, UR12, R26 ;  /* 0x0000000c1d06cc23 */ /* 0x001fe2000801001a */
[----:B-----5:R-:W-:Y:S01]  /*0610*/  FADD.FTZ R21, R27, -R24 ;  /* 0x800000181b157221 */ /* 0x020fe20000010000 */
[----:B------:R-:W-:-:S03]  /*0620*/  @P4 FFMA.FTZ R6, -R18, R29, R25 ;  /* 0x0000001d12064223 */ /* 0x000fc60000010119 */
[----:B------:R-:W-:Y:S01]  /*0630*/  @!P4 FFMA.FTZ R7, R21, UR12, R24 ;  /* 0x0000000c1507cc23 */ /* 0x000fe20008010018 */
[----:B------:R-:W-:Y:S01]  /*0640*/  @P4 FFMA.FTZ R7, -R18, R21, R27 ;  /* 0x0000001512074223 */ /* 0x000fe2000001011b */
[----:B------:R2:W-:Y:S01]  /*0650*/  @!P1 STG.E desc[UR16][R4.64], R9 ;  /* 0x0000000904009986 */ /* 0x0005e2000c101910 */
[----:B------:R-:W-:Y:S01]  /*0660*/  IMAD.X R16, RZ, RZ, R16, P0 ;  /* 0x000000ffff107224 */ /* 0x000fe200000e0610 */
[----:B------:R-:W-:Y:S02]  /*0670*/  ISETP.GE.U32.AND P0, PT, R19, UR5, PT ;  /* 0x0000000513007c0c */ /* 0x000fe4000bf06070 */
[----:B------:R2:W-:Y:S04]  /*0680*/  @!P2 STG.E desc[UR16][R10.64], R6 ;  /* 0x000000060a00a986 */ /* 0x0005e8000c101910 */
[----:B------:R2:W-:Y:S01]  /*0690*/  @!P3 STG.E desc[UR16][R14.64], R7 ;  /* 0x000000070e00b986 */ /* 0x0005e2000c101910 */
[----:B------:R-:W-:-:S13]  /*06a0*/  ISETP.GE.U32.AND.EX P0, PT, R16, UR10, PT, P0 ;  /* 0x0000000a10007c0c */ /* 0x000fda000bf06100 */
[----:B--2---:R-:W-:Y:S05]  /*06b0*/  @!P0 BRA `(.L_x_53) ;  /* 0xfffffff800e08947 */ /* 0x004fea000383ffff */
[----:B------:R-:W-:Y:S05]  /*06c0*/  EXIT ;  /* 0x000000000000794d */ /* 0x000fea0003800000 */
.L_x_52:
        /* <DEDUP_REMOVED lines=13> */
.L_x_54:
[C---:B------:R-:W-:Y:S01]  /*07a0*/  IMAD.SHL.U32 R4, R17.reuse, 0x10, RZ ;  /* 0x0000001011047824 */ /* 0x040fe200078e00ff */
[----:B------:R-:W-:-:S04]  /*07b0*/  SHF.L.U64.HI R5, R17, 0x4, R0 ;  /* 0x0000000411057819 */ /* 0x000fc80000010200 */
[C---:B------:R-:W-:Y:S02]  /*07c0*/  IADD3 R2, P2, PT, R4.reuse, UR6, RZ ;  /* 0x0000000604027c10 */ /* 0x040fe4000ff5e0ff */
[----:B------:R-:W-:Y:S02]  /*07d0*/  IADD3 R4, P3, PT, R4, UR8, RZ ;  /* 0x0000000804047c10 */ /* 0x000fe4000ff7e0ff */
[C---:B------:R-:W-:Y:S02]  /*07e0*/  IADD3.X R3, PT, PT, R5.reuse, UR7, RZ, P2, !PT ;  /* 0x0000000705037c10 */ /* 0x040fe400097fe4ff */
[----:B------:R-:W-:-:S03]  /*07f0*/  IADD3.X R5, PT, PT, R5, UR9, RZ, P3, !PT ;  /* 0x0000000905057c10 */ /* 0x000fc60009ffe4ff */
[----:B------:R-:W2:Y:S04]  /*0800*/  LDG.E.128 R8, desc[UR16][R2.64] ;  /* 0x0000001002087981 */ /* 0x000ea8000c1e1d00 */
[----:B------:R-:W2:Y:S01]  /*0810*/  LDG.E.128 R4, desc[UR16][R4.64] ;  /* 0x0000001004047981 */ /* 0x000ea2000c1e1d00 */
[----:B0-----:R-:W-:-:S05]  /*0820*/  IADD3 R17, P2, PT, R17, UR5, RZ ;  /* 0x0000000511117c10 */ /* 0x001fca000ff5e0ff */
[----:B------:R-:W-:Y:S01]  /*0830*/  IMAD.X R0, RZ, RZ, R0, P2 ;  /* 0x000000ffff007224 */ /* 0x000fe200010e0600 */
[----:B------:R-:W-:-:S04]  /*0840*/  LOP3.LUT P2, RZ, R17, 0xffffc000, RZ, 0xc0, !PT ;  /* 0xffffc00011ff7812 */ /* 0x000fc8000784c0ff */
[----:B------:R-:W-:Y:S01]  /*0850*/  LOP3.LUT P2, RZ, R0, 0x3fffffff, RZ, 0xc0, P2 ;  /* 0x3fffffff00ff7812 */ /* 0x000fe2000104c0ff */
[----:B--2---:R-:W-:-:S04]  /*0860*/  FADD.FTZ R13, -R8, R4 ;  /* 0x00000004080d7221 */ /* 0x004fc80000010100 */
[----:B------:R-:W-:Y:S01]  /*0870*/  @!P1 FFMA.FTZ R12, R13, UR12, R8 ;  /* 0x0000000c0d0c9c23 */ /* 0x000fe20008010008 */
[----:B------:R-:W-:Y:S01]  /*0880*/  @P1 FFMA.FTZ R12, -R16, R13, R4 ;  /* 0x0000000d100c1223 */ /* 0x000fe20000010104 */
[----:B------:R-:W-:-:S13]  /*0890*/  PLOP3.LUT P1, PT, P0, PT, PT, 0x80, 0x8 ;  /* 0x000000000008781c */ /* 0x000fda000072f070 */
[----:B------:R-:W-:Y:S01]  /*08a0*/  @!P1 FADD.FTZ R8, -R9, R5 ;  /* 0x0000000509089221 */ /* 0x000fe20000010100 */
[--C-:B------:R-:W-:Y:S01]  /*08b0*/  @!P1 FADD.FTZ R15, -R10, R6.reuse ;  /* 0x000000060a0f9221 */ /* 0x100fe20000010100 */
[C-C-:B------:R-:W-:Y:S01]  /*08c0*/  @!P1 FADD.FTZ R18, -R11.reuse, R7.reuse ;  /* 0x000000070b129221 */ /* 0x140fe20000010100 */
[----:B------:R-:W-:Y:S01]  /*08d0*/  @P1 FADD.FTZ R4, -R11, R7 ;  /* 0x000000070b041221 */ /* 0x000fe20000010100 */
[----:B------:R-:W-:Y:S01]  /*08e0*/  @!P1 FFMA.FTZ R13, R8, UR12, R9 ;  /* 0x0000000c080d9c23 */ /* 0x000fe20008010009 */
[----:B------:R-:W-:Y:S01]  /*08f0*/  @P1 FADD.FTZ R9, -R9, R5 ;  /* 0x0000000509091221 */ /* 0x000fe20000010100 */
[----:B------:R-:W-:Y:S01]  /*0900*/  @P1 FADD.FTZ R19, -R10, R6 ;  /* 0x000000060a131221 */ /* 0x000fe20000010100 */
[----:B------:R-:W-:Y:S01]  /*0910*/  @!P1 FFMA.FTZ R14, R15, UR12, R10 ;  /* 0x0000000c0f0e9c23 */ /* 0x000fe2000801000a */
[----:B------:R-:W-:Y:S01]  /*0920*/  @!P1 FFMA.FTZ R15, R18, UR12, R11 ;  /* 0x0000000c120f9c23 */ /* 0x000fe2000801000b */
[C---:B------:R-:W-:Y:S01]  /*0930*/  @P1 FFMA.FTZ R15, -R16.reuse, R4, R7 ;  /* 0x00000004100f1223 */ /* 0x040fe20000010107 */
[C---:B------:R-:W-:Y:S01]  /*0940*/  @P1 FFMA.FTZ R13, -R16.reuse, R9, R5 ;  /* 0x00000009100d1223 */ /* 0x040fe20000010105 */
[----:B------:R-:W-:Y:S01]  /*0950*/  @P1 FFMA.FTZ R14, -R16, R19, R6 ;  /* 0x00000013100e1223 */ /* 0x000fe20000010106 */
[----:B------:R-:W-:-:S04]  /*0960*/  IMAD.SHL.U32 R4, R17, 0x4, RZ ;  /* 0x0000000411047824 */ /* 0x000fc800078e00ff */
[----:B------:R1:W-:Y:S01]  /*0970*/  STG.E.128 desc[UR16][R2.64], R12 ;  /* 0x0000000c02007986 */ /* 0x0003e2000c101d10 */
[----:B------:R-:W-:Y:S02]  /*0980*/  ISETP.LT.U32.AND P3, PT, R4, UR14, PT ;  /* 0x0000000e04007c0c */ /* 0x000fe4000bf61070 */
[----:B------:R-:W-:-:S04]  /*0990*/  SHF.L.U64.HI R4, R17, 0x2, R0 ;  /* 0x0000000211047819 */ /* 0x000fc80000010200 */
[----:B------:R-:W-:-:S13]  /*09a0*/  ISETP.LT.AND.EX P3, PT, R4, UR4, PT, P3 ;  /* 0x0000000404007c0c */ /* 0x000fda000bf61330 */
[----:B-1----:R-:W-:Y:S05]  /*09b0*/  @!P2 BRA P3, `(.L_x_54) ;  /* 0xfffffffc0078a947 */ /* 0x002fea000183ffff */
[----:B------:R-:W-:Y:S05]  /*09c0*/  EXIT ;  /* 0x000000000000794d */ /* 0x000fea0003800000 */
.L_x_55:
        /* <DEDUP_REMOVED lines=11> */
.L_x_316:


//--------------------- .text._ZN2at6native52_GLOBAL__N__ff984223_19_ForeachTernaryOp_cu_5285c63625multi_tensor_apply_kernelINS1_28TensorListScalarListMetadataIdLi2EEENS1_26TernaryOpScalarListFunctorIdLi2ELi2ELi0EEEJNS0_11LerpFunctorIdEEEEEvT_T0_DpT1_ --------------------------
	.section	.text._ZN2at6native52_GLOBAL__N__ff984223_19_ForeachTernaryOp_cu_5285c63625multi_tensor_apply_kernelINS1_28TensorListScalarListMetadataIdLi2EEENS1_26TernaryOpScalarListFunctorIdLi2ELi2ELi0EEEJNS0_11LerpFunctorIdEEEEEvT_T0_DpT1_,"ax",@progbits
	.align	128
.text._ZN2at6native52_GLOBAL__N__ff984223_19_ForeachTernaryOp_cu_5285c63625multi_tensor_apply_kernelINS1_28TensorListScalarListMetadataIdLi2EEENS1_26TernaryOpScalarListFunctorIdLi2ELi2ELi0EEEJNS0_11LerpFunctorIdEEEEEvT_T0_DpT1_:
        .type           _ZN2at6native52_GLOBAL__N__ff984223_19_ForeachTernaryOp_cu_5285c63625multi_tensor_apply_kernelINS1_28TensorListScalarListMetadataIdLi2EEENS1_26TernaryOpScalarListFunctorIdLi2ELi2ELi0EEEJNS0_11LerpFunctorIdEEEEEvT_T0_DpT1_,@function
        .size           _ZN2at6native52_GLOBAL__N__ff984223_19_ForeachTernaryOp_cu_5285c63625multi_tensor_apply_kernelINS1_28TensorListScalarListMetadataIdLi2EEENS1_26TernaryOpScalarListFunctorIdLi2ELi2ELi0EEEJNS0_11LerpFunctorIdEEEEEvT_T0_DpT1_,(.L_x_317 - _ZN2at6native52_GLOBAL__N__ff984223_19_ForeachTernaryOp_cu_5285c63625multi_tensor_apply_kernelINS1_28TensorListScalarListMetadataIdLi2EEENS1_26TernaryOpScalarListFunctorIdLi2ELi2ELi0EEEJNS0_11LerpFunctorIdEEEEEvT_T0_DpT1_)
        .other          _ZN2at6native52_GLOBAL__N__ff984223_19_ForeachTernaryOp_cu_5285c63625multi_tensor_apply_kernelINS1_28TensorListScalarListMetadataIdLi2EEENS1_26TernaryOpScalarListFunctorIdLi2ELi2ELi0EEEJNS0_11LerpFunctorIdEEEEEvT_T0_DpT1_,@"STO_CUDA_ENTRY STV_DEFAULT"
_ZN2at6native52_GLOBAL__N__ff984223_19_ForeachTernaryOp_cu_5285c63625multi_tensor_apply_kernelINS1_28TensorListScalarListMetadataIdLi2EEENS1_26TernaryOpScalarListFunctorIdLi2ELi2ELi0EEEJNS0_11LerpFunctorIdEEEEEvT_T0_DpT1_:
        /* <DEDUP_REMOVED lines=26> */
[----:B------:R-:W-:Y:S01]  /*01a0*/  IMAD.U32 R2, RZ, RZ, UR12 ;  /* 0x0000000cff027e24 */ /* 0x000fe2000f8e00ff */
[----:B------:R-:W-:Y:S01]  /*01b0*/  UISETP.LT.U32.AND UP0, UPT, UR15, 0x10000, UPT ;  /* 0x000100000f00788c */ /* 0x000fe2000bf01070 */
[----:B------:R-:W-:Y:S01]  /*01c0*/  IMAD.U32 R3, RZ, RZ, UR13 ;  /* 0x0000000dff037e24 */ /* 0x000fe2000f8e00ff */
[----:B------:R-:W1:Y:S02]  /*01d0*/  LDCU UR10, c[0x0][0x360] ;  /* 0x00006c00ff0a77ac */ /* 0x000e640008000800 */
[----:B------:R-:W-:-:S03]  /*01e0*/  UISETP.LT.U32.AND.EX UP0, UPT, UR4, URZ, UPT, UP0 ;  /* 0x000000ff0400728c */ /* 0x000fc6000bf01100 */
[----:B------:R-:W-:Y:S01]  /*01f0*/  DADD R2, -R2, 1 ;  /* 0x3ff0000002027429 */ /* 0x000fe20000000100 */
[----:B------:R-:W-:Y:S01]  /*0200*/  UMOV UR5, URZ ;  /* 0x000000ff00057c82 */ /* 0x000fe20008000000 */
[----:B------:R-:W-:Y:S02]  /*0210*/  USEL UR14, UR4, URZ, UP0 ;  /* 0x000000ff040e7287 */ /* 0x000fe40008000000 */
[----:B------:R-:W-:Y:S01]  /*0220*/  USEL UR11, UR15, 0x10000, UP0 ;  /* 0x000100000f0b7887 */ /* 0x000fe20008000000 */
[----:B------:R-:W-:-:S11]  /*0230*/  UMOV UR4, URZ ;  /* 0x000000ff00047c82 */ /* 0x000fd60008000000 */
.L_x_59:
[----:B0-----:R-:W-:Y:S02]  /*0240*/  IADD3 R0, P1, PT, R16, UR4, RZ ;  /* 0x0000000410007c10 */ /* 0x001fe4000ff3e0ff */
[----:B-1----:R-:W-:Y:S02]  /*0250*/  CS2R R4, SRZ ;  /* 0x0000000000047805 */ /* 0x002fe4000001ff00 */
[C---:B-1----:R-:W-:Y:S01]  /*0260*/  IADD3 R10, P2, PT, R0.reuse, UR10, RZ ;  /* 0x0000000a000a7c10 */ /* 0x042fe2000ff5e0ff */
[----:B------:R-:W-:Y:S01]  /*0270*/  IMAD.X R17, RZ, RZ, UR5, P1 ;  /* 0x00000005ff117e24 */ /* 0x000fe200088e06ff */
[C---:B------:R-:W-:Y:S01]  /*0280*/  ISETP.GE.U32.AND P0, PT, R0.reuse, UR11, PT ;  /* 0x0000000b00007c0c */ /* 0x040fe2000bf06070 */
[----:B------:R-:W-:Y:S01]  /*0290*/  IMAD.SHL.U32 R8, R0, 0x8, RZ ;  /* 0x0000000800087824 */ /* 0x000fe200078e00ff */
[----:B------:R-:W-:Y:S01]  /*02a0*/  IADD3 R18, P5, PT, R10, UR10, RZ ;  /* 0x0000000a0a127c10 */ /* 0x000fe2000ffbe0ff */
[----:B------:R-:W-:Y:S01]  /*02b0*/  IMAD.X R11, RZ, RZ, R17, P2 ;  /* 0x000000ffff0b7224 */ /* 0x000fe200010e0611 */
[----:B------:R-:W-:-:S02]  /*02c0*/  ISETP.GE.U32.AND.EX P0, PT, R17, UR14, PT, P0 ;  /* 0x0000000e11007c0c */ /* 0x000fc4000bf06100 */
[----:B------:R-:W-:Y:S01]  /*02d0*/  ISETP.GE.U32.AND P1, PT, R10, UR11, PT ;  /* 0x0000000b0a007c0c */ /* 0x000fe2000bf26070 */
[----:B------:R-:W-:Y:S01]  /*02e0*/  IMAD.X R19, RZ, RZ, R11, P5 ;  /* 0x000000ffff137224 */ /* 0x000fe200028e060b */
[----:B------:R-:W-:Y:S02]  /*02f0*/  ISETP.GE.U32.AND P2, PT, R18, UR11, PT ;  /* 0x0000000b12007c0c */ /* 0x000fe4000bf46070 */
[----:B------:R-:W-:Y:S02]  /*0300*/  ISETP.GE.U32.AND.EX P1, PT, R11, UR14, PT, P1 ;  /* 0x0000000e0b007c0c */ /* 0x000fe4000bf26110 */
[----:B------:R-:W-:Y:S02]  /*0310*/  ISETP.GE.U32.AND.EX P2, PT, R19, UR14, PT, P2 ;  /* 0x0000000e13007c0c */ /* 0x000fe4000bf46120 */
[----:B------:R-:W-:Y:S02]  /*0320*/  IADD3 R14, P3, PT, R8, UR6, RZ ;  /* 0x00000006080e7c10 */ /* 0x000fe4000ff7e0ff */
[----:B------:R-:W-:-:S02]  /*0330*/  SHF.L.U64.HI R6, R0, 0x3, R17 ;  /* 0x0000000300067819 */ /* 0x000fc40000010211 */
[----:B------:R-:W-:Y:S02]  /*0340*/  @!P0 IADD3 R8, P4, PT, R8, UR8, RZ ;  /* 0x0000000808088c10 */ /* 0x000fe4000ff9e0ff */
[----:B------:R-:W-:Y:S02]  /*0350*/  IADD3 R25, P5, PT, R18, UR10, RZ ;  /* 0x0000000a12197c10 */ /* 0x000fe4000ffbe0ff */
[C---:B------:R-:W-:Y:S02]  /*0360*/  @!P0 IADD3.X R9, PT, PT, R6.reuse, UR9, RZ, P4, !PT ;  /* 0x0000000906098c10 */ /* 0x040fe4000a7fe4ff */
[----:B------:R-:W-:Y:S02]  /*0370*/  IADD3.X R15, PT, PT, R6, UR7, RZ, P3, !PT ;  /* 0x00000007060f7c10 */ /* 0x000fe40009ffe4ff */
[----:B------:R-:W-:Y:S01]  /*0380*/  CS2R R6, SRZ ;  /* 0x0000000000067805 */ /* 0x000fe2000001ff00 */
[----:B------:R-:W-:Y:S01]  /*0390*/  IMAD.U32 R29, RZ, RZ, UR10 ;  /* 0x0000000aff1d7e24 */ /* 0x000fe2000f8e00ff */
[----:B------:R-:W-:Y:S01]  /*03a0*/  @!P1 LEA R12, P4, R10, UR8, 0x3 ;  /* 0x000000080a0c9c11 */ /* 0x000fe2000f8818ff */
[----:B------:R-:W-:Y:S01]  /*03b0*/  IMAD.X R26, RZ, RZ, R19, P5 ;  /* 0x000000ffff1a7224 */ /* 0x000fe200028e0613 */
[----:B------:R-:W-:Y:S01]  /*03c0*/  @!P2 LEA R20, P5, R18, UR8, 0x3 ;  /* 0x000000081214ac11 */ /* 0x000fe2000f8a18ff */
[----:B------:R0:W2:Y:S01]  /*03d0*/  @!P0 LDG.E.64 R4, desc[UR16][R8.64] ;  /* 0x0000001008048981 */ /* 0x0000a2000c1e1b00 */
[----:B------:R-:W-:Y:S01]  /*03e0*/  IMAD.WIDE.U32 R28, R29, 0x8, R14 ;  /* 0x000000081d1c7825 */ /* 0x000fe200078e000e */
[----:B------:R-:W-:-:S02]  /*03f0*/  @!P1 LEA.HI.X R13, R10, UR9, R11, 0x3, P4 ;  /* 0x000000090a0d9c11 */ /* 0x000fc4000a0f1c0b */
[----:B------:R1:W2:Y:S01]  /*0400*/  @!P0 LDG.E.64 R6, desc[UR16][R14.64] ;  /* 0x000000100e068981 */ /* 0x0002a2000c1e1b00 */
[----:B------:R-:W-:Y:S01]  /*0410*/  IMAD.U32 R23, RZ, RZ, UR10 ;  /* 0x0000000aff177e24 */ /* 0x000fe2000f8e00ff */
[----:B------:R-:W-:Y:S01]  /*0420*/  @!P2 LEA.HI.X R21, R18, UR9, R19, 0x3, P5 ;  /* 0x000000091215ac11 */ /* 0x000fe2000a8f1c13 */
[----:B------:R-:W-:Y:S01]  /*0430*/  IMAD.U32 R19, RZ, RZ, UR10 ;  /* 0x0000000aff137e24 */ /* 0x000fe2000f8e00ff */
[----:B------:R-:W-:Y:S02]  /*0440*/  ISETP.GE.U32.AND P3, PT, R25, UR11, PT ;  /* 0x0000000b19007c0c */ /* 0x000fe4000bf66070 */
[----:B0-----:R-:W-:Y:S02]  /*0450*/  CS2R R8, SRZ ;  /* 0x0000000000087805 */ /* 0x001fe4000001ff00 */
[----:B------:R-:W-:Y:S02]  /*0460*/  CS2R R10, SRZ ;  /* 0x00000000000a7805 */ /* 0x000fe4000001ff00 */
[----:B------:R-:W-:-:S02]  /*0470*/  LEA R22, P4, R23, R28, 0x3 ;  /* 0x0000001c17167211 */ /* 0x000fc400078818ff */
[----:B-1----:R-:W-:Y:S01]  /*0480*/  CS2R R14, SRZ ;  /* 0x00000000000e7805 */ /* 0x002fe2000001ff00 */
[----:B------:R0:W3:Y:S01]  /*0490*/  @!P1 LDG.E.64 R8, desc[UR16][R12.64] ;  /* 0x000000100c089981 */ /* 0x0000e2000c1e1b00 */
[----:B------:R-:W-:Y:S02]  /*04a0*/  LEA.HI.X R23, R19, R29, RZ, 0x3, P4 ;  /* 0x0000001d13177211 */ /* 0x000fe400020f1cff */
[----:B------:R-:W-:Y:S01]  /*04b0*/  ISETP.GE.U32.AND.EX P3, PT, R26, UR14, PT, P3 ;  /* 0x0000000e1a007c0c */ /* 0x000fe2000bf66130 */
[----:B------:R-:W3:Y:S04]  /*04c0*/  @!P1 LDG.E.64 R10, desc[UR16][R28.64] ;  /* 0x000000101c0a9981 */ /* 0x000ee8000c1e1b00 */
[----:B------:R-:W4:Y:S01]  /*04d0*/  @!P2 LDG.E.64 R14, desc[UR16][R22.64] ;  /* 0x00000010160ea981 */ /* 0x000f22000c1e1b00 */
[----:B0-----:R-:W-:-:S06]  /*04e0*/  CS2R R12, SRZ ;  /* 0x00000000000c7805 */ /* 0x001fcc000001ff00 */
[----:B------:R0:W4:Y:S01]  /*04f0*/  @!P2 LDG.E.64 R12, desc[UR16][R20.64] ;  /* 0x00000010140ca981 */ /* 0x000122000c1e1b00 */
[----:B------:R-:W-:Y:S01]  /*0500*/  @!P3 LEA R18, P4, R0, UR6, 0x3 ;  /* 0x000000060012bc11 */ /* 0x000fe2000f8818ff */
[----:B------:R-:W-:-:S03]  /*0510*/  IMAD.U32 R27, RZ, RZ, UR10 ;  /* 0x0000000aff1b7e24 */ /* 0x000fc6000f8e00ff */
[----:B------:R-:W-:-:S03]  /*0520*/  @!P3 LEA.HI.X R19, R0, UR7, R17, 0x3, P4 ;  /* 0x000000070013bc11 */ /* 0x000fc6000a0f1c11 */
[----:B------:R-:W-:Y:S01]  /*0530*/  @!P3 IMAD.WIDE.U32 R18, R27, 0x8, R18 ;  /* 0x000000081b12b825 */ /* 0x000fe200078e0012 */
[----:B------:R-:W-:-:S03]  /*0540*/  @!P3 LEA R24, P4, R25, UR8, 0x3 ;  /* 0x000000081918bc11 */ /* 0x000fc6000f8818ff */
[----:B------:R-:W-:Y:S01]  /*0550*/  @!P3 IMAD.WIDE.U32 R18, R27, 0x8, R18 ;  /* 0x000000081b12b825 */ /* 0x000fe200078e0012 */
[----:B------:R-:W-:Y:S02]  /*0560*/  @!P3 LEA.HI.X R25, R25, UR9, R26, 0x3, P4 ;  /* 0x000000091919bc11 */ /* 0x000fe4000a0f1c1a */
[----:B0-----:R-:W-:Y:S01]  /*0570*/  CS2R R20, SRZ ;  /* 0x0000000000147805 */ /* 0x001fe2000001ff00 */
[----:B------:R-:W-:Y:S01]  /*0580*/  @!P3 IMAD.WIDE.U32 R26, R27, 0x8, R18 ;  /* 0x000000081b1ab825 */ /* 0x000fe200078e0012 */
[----:B------:R-:W-:-:S04]  /*0590*/  CS2R R18, SRZ ;  /* 0x0000000000127805 */ /* 0x000fc8000001ff00 */
[----:B------:R0:W5:Y:S04]  /*05a0*/  @!P3 LDG.E.64 R20, desc[UR16][R24.64] ;  /* 0x000000101814b981 */ /* 0x000168000c1e1b00 */
[----:B------:R1:W5:Y:S01]  /*05b0*/  @!P3 LDG.E.64 R18, desc[UR16][R26.64] ;  /* 0x000000101a12b981 */ /* 0x000362000c1e1b00 */
[----:B------:R-:W-:Y:S02]  /*05c0*/  IMAD.U32 R22, RZ, RZ, UR12 ;  /* 0x0000000cff167e24 */ /* 0x000fe4000f8e00ff */
[----:B------:R-:W-:-:S06]  /*05d0*/  IMAD.U32 R23, RZ, RZ, UR13 ;  /* 0x0000000dff177e24 */ /* 0x000fcc000f8e00ff */
[----:B------:R-:W-:Y:S01]  /*05e0*/  DSETP.GEU.AND P4, PT, |R22|, 0.5, PT ;  /* 0x3fe000001600742a */ /* 0x000fe20003f8e200 */
[----:B0-----:R-:W-:Y:S02]  /*05f0*/  IMAD.U32 R24, RZ, RZ, UR10 ;  /* 0x0000000aff187e24 */ /* 0x001fe4000f8e00ff */
[----:B-1----:R-:W-:Y:S01]  /*0600*/  IMAD.U32 R26, RZ, RZ, UR10 ;  /* 0x0000000aff1a7e24 */ /* 0x002fe2000f8e00ff */
[----:B------:R-:W-:Y:S01]  /*0610*/  BSSY.RECONVERGENT B0, `(.L_x_57) ;  /* 0x000002a000007945 */ /* 0x000fe20003800200 */
[----:B--2---:R-:W-:-:S09]  /*0620*/  DADD R22, R4, -R6 ;  /* 0x0000000004167229 */ /* 0x004fd20000000806 */
[----:B------:R-:W-:Y:S02]  /*0630*/  @!P4 DFMA R6, R22, UR12, R6 ;  /* 0x0000000c1606cc2b */ /* 0x000fe40008000006 */
[----:B------:R-:W-:Y:S02]  /*0640*/  @P4 DFMA R6, -R2, R22, R4 ;  /* 0x000000160206422b */ /* 0x000fe40000000104 */
[----:B---3--:R-:W-:Y:S02]  /*0650*/  DADD R22, R8, -R10 ;  /* 0x0000000008167229 */ /* 0x008fe4000000080a */
[----:B----4-:R-:W-:-:S06]  /*0660*/  DADD R4, R12, -R14 ;  /* 0x000000000c047229 */ /* 0x010fcc000000080e */
[----:B------:R-:W-:Y:S02]  /*0670*/  @!P4 DFMA R10, R22, UR12, R10 ;  /* 0x0000000c160acc2b */ /* 0x000fe4000800000a */
[----:B------:R-:W-:Y:S01]  /*0680*/  @P4 DFMA R10, -R2, R22, R8 ;  /* 0x00000016020a422b */ /* 0x000fe20000000108 */
[----:B------:R-:W-:Y:S01]  /*0690*/  IMAD.U32 R9, RZ, RZ, UR10 ;  /* 0x0000000aff097e24 */ /* 0x000fe2000f8e00ff */
[C---:B------:R-:W-:Y:S01]  /*06a0*/  @!P0 LEA R22, P6, R0.reuse, UR6, 0x3 ;  /* 0x0000000600168c11 */ /* 0x040fe2000f8c18ff */
[----:B------:R-:W-:Y:S01]  /*06b0*/  @!P4 DFMA R14, R4, UR12, R14 ;  /* 0x0000000c040ecc2b */ /* 0x000fe2000800000e */
[C---:B------:R-:W-:Y:S01]  /*06c0*/  @!P1 LEA R8, P5, R0.reuse, UR6, 0x3 ;  /* 0x0000000600089c11 */ /* 0x040fe2000f8a18ff */
[----:B------:R-:W-:Y:S01]  /*06d0*/  @P4 DFMA R14, -R2, R4, R12 ;  /* 0x00000004020e422b */ /* 0x000fe2000000010c */
[----:B------:R-:W-:Y:S01]  /*06e0*/  @!P0 LEA.HI.X R23, R0, UR7, R17, 0x3, P6 ;  /* 0x0000000700178c11 */ /* 0x000fe2000b0f1c11 */
[----:B------:R-:W-:Y:S01]  /*06f0*/  IMAD.U32 R12, RZ, RZ, UR10 ;  /* 0x0000000aff0c7e24 */ /* 0x000fe2000f8e00ff */
[----:B------:R-:W-:-:S02]  /*0700*/  @!P1 LEA R8, P6, R9, R8, 0x3 ;  /* 0x0000000809089211 */ /* 0x000fc400078c18ff */
[--C-:B------:R-:W-:Y:S01]  /*0710*/  @!P1 LEA.HI.X R9, R0, UR7, R17.reuse, 0x3, P5 ;  /* 0x0000000700099c11 */ /* 0x100fe2000a8f1c11 */
[----:B------:R-:W-:Y:S01]  /*0720*/  @!P2 IMAD.SHL.U32 R12, R12, 0x8, RZ ;  /* 0x000000080c0ca824 */ /* 0x000fe200078e00ff */
[----:B------:R-:W-:Y:S02]  /*0730*/  @!P2 LEA R25, P5, R0, UR6, 0x3 ;  /* 0x000000060019ac11 */ /* 0x000fe4000f8a18ff */
[----:B------:R-:W-:Y:S02]  /*0740*/  @!P1 LEA.HI.X R9, R24, R9, RZ, 0x3, P6 ;  /* 0x0000000918099211 */ /* 0x000fe400030f1cff */
[----:B------:R-:W-:Y:S02]  /*0750*/  @!P2 LEA.HI.X R13, R0, UR7, R17, 0x3, P5 ;  /* 0x00000007000dac11 */ /* 0x000fe4000a8f1c11 */
[----:B------:R-:W-:Y:S02]  /*0760*/  @!P2 IADD3 R12, P5, P6, R12, R25, R12 ;  /* 0x000000190c0ca210 */ /* 0x000fe40007ebe00c */
[----:B------:R-:W-:Y:S01]  /*0770*/  @!P2 SHF.R.U32.HI R24, RZ, 0x1d, R26 ;  /* 0x0000001dff18a819 */ /* 0x000fe2000001161a */
[----:B------:R0:W-:Y:S03]  /*0780*/  @!P0 STG.E.64 desc[UR16][R22.64], R6 ;  /* 0x0000000616008986 */ /* 0x0001e6000c101b10 */
[----:B------:R-:W-:Y:S01]  /*0790*/  @!P2 IADD3.X R13, PT, PT, R24, R13, R24, P5, P6 ;  /* 0x0000000d180da210 */ /* 0x000fe20002fec418 */
[----:B------:R0:W-:Y:S04]  /*07a0*/  @!P1 STG.E.64 desc[UR16][R8.64], R10 ;  /* 0x0000000a08009986 */ /* 0x0001e8000c101b10 */
[----:B------:R0:W-:Y:S01]  /*07b0*/  @!P2 STG.E.64 desc[UR16][R12.64], R14 ;  /* 0x0000000e0c00a986 */ /* 0x0001e2000c101b10 */
[----:B-----5:R-:W-:-:S08]  /*07c0*/  DADD R4, R20, -R18 ;  /* 0x0000000014047229 */ /* 0x020fd00000000812 */
[----:B------:R-:W-:Y:S02]  /*07d0*/  @!P4 DFMA R18, R4, UR12, R18 ;  /* 0x0000000c0412cc2b */ /* 0x000fe40008000012 */
[----:B------:R-:W-:Y:S01]  /*07e0*/  @P4 DFMA R18, -R2, R4, R20 ;  /* 0x000000040212422b */ /* 0x000fe20000000114 */
[----:B------:R-:W-:Y:S10]  /*07f0*/  @P3 BRA `(.L_x_58) ;  /* 0x00000000002c3947 */ /* 0x000ff40003800000 */
[----:B------:R-:W-:Y:S01]  /*0800*/  USHF.L.U32 UR15, UR10, 0x3, URZ ;  /* 0x000000030a0f7899 */ /* 0x000fe200080006ff */
[----:B------:R-:W-:Y:S01]  /*0810*/  LEA R4, P0, R0, UR6, 0x3 ;  /* 0x0000000600047c11 */ /* 0x000fe2000f8018ff */
[----:B------:R-:W-:-:S03]  /*0820*/  USHF.R.U32.HI UR18, URZ, 0x1d, UR10 ;  /* 0x0000001dff127899 */ /* 0x000fc6000801160a */
[----:B------:R-:W-:Y:S01]  /*0830*/  LEA.HI.X R0, R0, UR7, R17, 0x3, P0 ;  /* 0x0000000700007c11 */ /* 0x000fe200080f1c11 */
[----:B------:R-:W-:Y:S02]  /*0840*/  IMAD.U32 R5, RZ, RZ, UR15 ;  /* 0x0000000fff057e24 */ /* 0x000fe4000f8e00ff */
[----:B0-----:R-:W-:-:S03]  /*0850*/  IMAD.U32 R7, RZ, RZ, UR18 ;  /* 0x00000012ff077e24 */ /* 0x001fc6000f8e00ff */
[----:B------:R-:W-:-:S04]  /*0860*/  IADD3 R4, P0, P1, R4, UR15, R5 ;  /* 0x0000000f04047c10 */ /* 0x000fc8000f91e005 */
[----:B------:R-:W-:Y:S02]  /*0870*/  IADD3.X R0, PT, PT, R0, UR18, R7, P0, P1 ;  /* 0x0000001200007c10 */ /* 0x000fe400087e2407 */
[----:B------:R-:W-:-:S04]  /*0880*/  IADD3 R4, P0, PT, R4, UR15, RZ ;  /* 0x0000000f04047c10 */ /* 0x000fc8000ff1e0ff */
[----:B------:R-:W-:-:S05]  /*0890*/  IADD3.X R5, PT, PT, R0, UR18, RZ, P0, !PT ;  /* 0x0000001200057c10 */ /* 0x000fca00087fe4ff */
[----:B------:R1:W-:Y:S04]  /*08a0*/  STG.E.64 desc[UR16][R4.64], R18 ;  /* 0x0000001204007986 */ /* 0x0003e8000c101b10 */
.L_x_58:
[----:B------:R-:W-:Y:S05]  /*08b0*/  BSYNC.RECONVERGENT B0 ;  /* 0x0000000000007941 */ /* 0x000fea0003800200 */
.L_x_57:
[----:B------:R-:W-:-:S04]  /*08c0*/  ULEA UR4, UP0, UR10, UR4, 0x2 ;  /* 0x000000040a047291 */ /* 0x000fc8000f8010ff */
[----:B------:R-:W-:Y:S02]  /*08d0*/  UIADD3.X UR5, UPT, UPT, URZ, UR5, URZ, UP0, !UPT ;  /* 0x00000005ff057290 */ /* 0x000fe400087fe4ff */
[----:B------:R-:W-:-:S04]  /*08e0*/  UISETP.GE.U32.AND UP0, UPT, UR4, UR11, UPT ;  /* 0x0000000b0400728c */ /* 0x000fc8000bf06070 */
[----:B------:R-:W-:-:S09]  /*08f0*/  UISETP.GE.U32.AND.EX UP0, UPT, UR5, UR14, UPT, UP0 ;  /* 0x0000000e0500728c */ /* 0x000fd2000bf06100 */
[----:B------:R-:W-:Y:S05]  /*0900*/  BRA.U !UP0, `(.L_x_59) ;  /* 0xfffffff9084c7547 */ /* 0x000fea000b83ffff */
[----:B------:R-:W-:Y:S05]  /*0910*/  EXIT ;  /* 0x000000000000794d */ /* 0x000fea0003800000 */
.L_x_56:
        /* <DEDUP_REMOVED lines=8> */
[----:B------:R-:W-:Y:S02]  /*09a0*/  IMAD.U32 R6, RZ, RZ, UR12 ;  /* 0x0000000cff067e24 */ /* 0x000fe4000f8e00ff */
[----:B------:R-:W-:Y:S02]  /*09b0*/  IMAD.U32 R7, RZ, RZ, UR13 ;  /* 0x0000000dff077e24 */ /* 0x000fe4000f8e00ff */
[----:B------:R-:W-:Y:S01]  /*09c0*/  IMAD.U32 R2, RZ, RZ, UR12 ;  /* 0x0000000cff027e24 */ /* 0x000fe2000f8e00ff */
[----:B------:R-:W-:Y:S01]  /*09d0*/  DSETP.GEU.AND P1, PT, |R4|, 0.5, PT ;  /* 0x3fe000000400742a */ /* 0x000fe20003f2e200 */
[----:B------:R-:W-:-:S02]  /*09e0*/  IMAD.U32 R3, RZ, RZ, UR13 ;  /* 0x0000000dff037e24 */ /* 0x000fc4000f8e00ff */
[----:B------:R-:W-:Y:S01]  /*09f0*/  DSETP.GEU.AND P0, PT, |R6|, 0.5, PT ;  /* 0x3fe000000600742a */ /* 0x000fe20003f0e200 */
[----:B------:R-:W-:-:S03]  /*0a00*/  IMAD.MOV.U32 R21, RZ, RZ, RZ ;  /* 0x000000ffff157224 */ /* 0x000fc600078e00ff */
[----:B------:R-:W-:-:S11]  /*0a10*/  DADD R2, -R2, 1 ;  /* 0x3ff0000002027429 */ /* 0x000fd60000000100 */
.L_x_60:
[C---:B------:R-:W-:Y:S01]  /*0a20*/  IMAD.SHL.U32 R4, R0.reuse, 0x20, RZ ;  /* 0x0000002000047824 */ /* 0x040fe200078e00ff */
[----:B------:R-:W-:-:S04]  /*0a30*/  SHF.L.U64.HI R5, R0, 0x5, R21 ;  /* 0x0000000500057819 */ /* 0x000fc80000010215 */
[C---:B-1----:R-:W-:Y:S02]  /*0a40*/  IADD3 R22, P2, PT, R4.reuse, UR6, RZ ;  /* 0x0000000604167c10 */ /* 0x042fe4000ff5e0ff */
[----:B------:R-:W-:Y:S02]  /*0a50*/  IADD3 R4, P3, PT, R4, UR8, RZ ;  /* 0x0000000804047c10 */ /* 0x000fe4000ff7e0ff */
[C---:B------:R-:W-:Y:S02]  /*0a60*/  IADD3.X R23, PT, PT, R5.reuse, UR7, RZ, P2, !PT ;  /* 0x0000000705177c10 */ /* 0x040fe400097fe4ff */
[----:B------:R-:W-:-:S03]  /*0a70*/  IADD3.X R5, PT, PT, R5, UR9, RZ, P3, !PT ;  /* 0x0000000905057c10 */ /* 0x000fc60009ffe4ff */
[----:B------:R-:W2:Y:S04]  /*0a80*/  LDG.E.ENL2.256 R12, R16, desc[UR16][R22.64] ;  /* 0xfe0000101610797e */ /* 0x000ea8000812190c */
[----:B------:R-:W2:Y:S01]  /*0a90*/  LDG.E.ENL2.256 R4, R8, desc[UR16][R4.64] ;  /* 0xfe0000100408797e */ /* 0x000ea20008121904 */
[----:B0-----:R-:W-:-:S05]  /*0aa0*/  IADD3 R0, P2, PT, R0, UR5, RZ ;  /* 0x0000000500007c10 */ /* 0x001fca000ff5e0ff */
[----:B------:R-:W-:Y:S01]  /*0ab0*/  IMAD.X R21, RZ, RZ, R21, P2 ;  /* 0x000000ffff157224 */ /* 0x000fe200010e0615 */
[----:B------:R-:W-:-:S04]  /*0ac0*/  LOP3.LUT P2, RZ, R0, 0xffffc000, RZ, 0xc0, !PT ;  /* 0xffffc00000ff7812 */ /* 0x000fc8000784c0ff */
[----:B------:R-:W-:Y:S01]  /*0ad0*/  LOP3.LUT P2, RZ, R21, 0x3fffffff, RZ, 0xc0, P2 ;  /* 0x3fffffff15ff7812 */ /* 0x000fe2000104c0ff */
[----:B--2---:R-:W-:Y:S02]  /*0ae0*/  DADD R24, -R18, R10 ;  /* 0x0000000012187229 */ /* 0x004fe4000000010a */
[----:B------:R-:W-:-:S06]  /*0af0*/  DADD R26, -R16, R8 ;  /* 0x00000000101a7229 */ /* 0x000fcc0000000108 */
[----:B------:R-:W-:Y:S02]  /*0b00*/  @!P1 DFMA R18, R24, UR12, R18 ;  /* 0x0000000c18129c2b */ /* 0x000fe40008000012 */
[----:B------:R-:W-:Y:S02]  /*0b10*/  @!P1 DFMA R16, R26, UR12, R16 ;  /* 0x0000000c1a109c2b */ /* 0x000fe40008000010 */
[C---:B------:R-:W-:Y:S02]  /*0b20*/  @P1 DFMA R18, -R2.reuse, R24, R10 ;  /* 0x000000180212122b */ /* 0x040fe4000000010a */
[----:B------:R-:W-:Y:S01]  /*0b30*/  @P1 DFMA R16, -R2, R26, R8 ;  /* 0x0000001a0210122b */ /* 0x000fe20000000108 */
[----:B------:R-:W-:-:S13]  /*0b40*/  PLOP3.LUT P1, PT, P0, PT, PT, 0x80, 0x8 ;  /* 0x000000000008781c */ /* 0x000fda000072f070 */
[----:B------:R-:W-:Y:S02]  /*0b50*/  @!P1 DADD R10, -R14, R6 ;  /* 0x000000000e0a9229 */ /* 0x000fe40000000106 */
[C-C-:B------:R-:W-:Y:S02]  /*0b60*/  @!P1 DADD R8, -R12.reuse, R4.reuse ;  /* 0x000000000c089229 */ /* 0x140fe40000000104 */
[----:B------:R-:W-:-:S04]  /*0b70*/  @P1 DADD R24, -R12, R4 ;  /* 0x000000000c181229 */ /* 0x000fc80000000104 */
[----:B------:R-:W-:Y:S02]  /*0b80*/  @!P1 DFMA R10, R10, UR12, R14 ;  /* 0x0000000c0a0a9c2b */ /* 0x000fe4000800000e */
[----:B------:R-:W-:Y:S02]  /*0b90*/  @P1 DADD R14, -R14, R6 ;  /* 0x000000000e0e1229 */ /* 0x000fe40000000106 */
[----:B------:R-:W-:Y:S02]  /*0ba0*/  @!P1 DFMA R8, R8, UR12, R12 ;  /* 0x0000000c08089c2b */ /* 0x000fe4000800000c */
[----:B------:R-:W-:Y:S01]  /*0bb0*/  @P1 DFMA R8, -R2, R24, R4 ;  /* 0x000000180208122b */ /* 0x000fe20000000104 */
[----:B------:R-:W-:-:S03]  /*0bc0*/  IMAD.SHL.U32 R4, R0, 0x4, RZ ;  /* 0x0000000400047824 */ /* 0x000fc600078e00ff */
[----:B------:R-:W-:Y:S02]  /*0bd0*/  @P1 DFMA R10, -R2, R14, R6 ;  /* 0x0000000e020a122b */ /* 0x000fe40000000106 */
[----:B------:R-:W-:Y:S02]  /*0be0*/  ISETP.LT.U32.AND P3, PT, R4, UR15, PT ;  /* 0x0000000f04007c0c */ /* 0x000fe4000bf61070 */
[----:B------:R-:W-:-:S03]  /*0bf0*/  SHF.L.U64.HI R4, R0, 0x2, R21 ;  /* 0x0000000200047819 */ /* 0x000fc60000010215 */
[----:B------:R1:W-:Y:S01]  /*0c00*/  STG.E.ENL2.256 desc[UR16][R22.64], R16, R8 ;  /* 0xf80000101608797f */ /* 0x0003e2000f121810 */
[----:B------:R-:W-:-:S13]  /*0c10*/  ISETP.LT.AND.EX P3, PT, R4, UR4, PT, P3 ;  /* 0x0000000404007c0c */ /* 0x000fda000bf61330 */
[----:B------:R-:W-:Y:S05]  /*0c20*/  @!P2 BRA P3, `(.L_x_60) ;  /* 0xfffffffc007ca947 */ /* 0x000fea000183ffff */
[----:B------:R-:W-:Y:S05]  /*0c30*/  EXIT ;  /* 0x000000000000794d */ /* 0x000fea0003800000 */
.L_x_61:
        /* <DEDUP_REMOVED lines=12> */
.L_x_317:


//--------------------- .text._ZN2at6native52_GLOBAL__N__ff984223_19_ForeachTernaryOp_cu_5285c63625multi_tensor_apply_kernelINS1_28TensorListScalarListMetadataIfLi3EEENS1_26TernaryOpScalarListFunctorIN3c108BFloat16ELi3ELi2ELi2EEEJNS0_11LerpFunctorIfEEEEEvT_T0_DpT1_ --------------------------
	.section	.text._ZN2at6native52_GLOBAL__N__ff984223_19_ForeachTernaryOp_cu_5285c63625multi_tensor_apply_kernelINS1_28TensorListScalarListMetadataIfLi3EEENS1_26TernaryOpScalarListFunctorIN3c108BFloat16ELi3ELi2ELi2EEEJNS0_11LerpFunctorIfEEEEEvT_T0_DpT1_,"ax",@progbits
	.align	128
.text._ZN2at6native52_GLOBAL__N__ff984223_19_ForeachTernaryOp_cu_5285c63625multi_tensor_apply_kernelINS1_28TensorListScalarListMetadataIfLi3EEENS1_26TernaryOpScalarListFunctorIN3c108BFloat16ELi3ELi2ELi2EEEJNS0_11LerpFunctorIfEEEEEvT_T0_DpT1_:
        .type           _ZN2at6native52_GLOBAL__N__ff984223_19_ForeachTernaryOp_cu_5285c63625multi_tensor_apply_kernelINS1_28TensorListScalarListMetadataIfLi3EEENS1_26TernaryOpScalarListFunctorIN3c108BFloat16ELi3ELi2ELi2EEEJNS0_11LerpFunctorIfEEEEEvT_T0_DpT1_,@function
        .size           _ZN2at6native52_GLOBAL__N__ff984223_19_ForeachTernaryOp_cu_5285c63625multi_tensor_apply_kernelINS1_28TensorListScalarListMetadataIfLi3EEENS1_26TernaryOpScalarListFunctorIN3c108BFloat16ELi3ELi2ELi2EEEJNS0_11LerpFunctorIfEEEEEvT_T0_DpT1_,(.L_x_318 - _ZN2at6native52_GLOBAL__N__ff984223_19_ForeachTernaryOp_cu_5285c63625multi_tensor_apply_kernelINS1_28TensorListScalarListMetadataIfLi3EEENS1_26TernaryOpScalarListFunctorIN3c108BFloat16ELi3ELi2ELi2EEEJNS0_11LerpFunctorIfEEEEEvT_T0_DpT1_)
        .other          _ZN2at6native52_GLOBAL__N__ff984223_19_ForeachTernaryOp_cu_5285c63625multi_tensor_apply_kernelINS1_28TensorListScalarListMetadataIfLi3EEENS1_26TernaryOpScalarListFunctorIN3c108BFloat16ELi3ELi2ELi2EEEJNS0_11LerpFunctorIfEEEEEvT_T0_DpT1_,@"STO_CUDA_ENTRY STV_DEFAULT"
_ZN2at6native52_GLOBAL__N__ff984223_19_ForeachTernaryOp_cu_5285c63625multi_tensor_apply_kernelINS1_28TensorListScalarListMetadataIfLi3EEENS1_26TernaryOpScalarListFunctorIN3c108BFloat16ELi3ELi2ELi2EEEJNS0_11LerpFunctorIfEEEEEvT_T0_DpT1_:
        /* <DEDUP_REMOVED lines=11> */
[----:B------:R-:W5:Y:S01]  /*00b0*/  LDCU.64 UR6, c[0x0][UR13+0x380] ;  /* 0x000070000d0677ac */ /* 0x000f620008000a00 */
[----:B--2---:R-:W-:Y:S02]  /*00c0*/  UIMAD.WIDE UR12, UR14, 0x10000, URZ ;  /* 0x000100000e0c78a5 */ /* 0x004fe4000f8e02ff */
[----:B0-----:R-:W-:Y:S02]  /*00d0*/  ULOP3.LUT UR15, UR4, 0x3, URZ, 0xc0, !UPT ;  /* 0x00000003040f7892 */ /* 0x001fe4000f8ec0ff */
[----:B---3--:R-:W-:Y:S02]  /*00e0*/  UIMAD.WIDE UR10, UR14, 0x20000, UR10 ;  /* 0x000200000e0a78a5 */ /* 0x008fe4000f8e020a */
[----:B----4-:R-:W-:-:S02]  /*00f0*/  UIMAD.WIDE UR8, UR14, 0x20000, UR8 ;  /* 0x000200000e0878a5 */ /* 0x010fc4000f8e0208 */
[----:B------:R-:W-:Y:S02]  /*0100*/  ULOP3.LUT UR15, UR15, 0x7, UR10, 0xf8, !UPT ;  /* 0x000000070f0f7892 */ /* 0x000fe4000f8ef80a */
[----:B-----5:R-:W-:Y:S02]  /*0110*/  UIMAD.WIDE UR6, UR14, 0x20000, UR6 ;  /* 0x000200000e0678a5 */ /* 0x020fe4000f8e0206 */
[----:B------:R-:W-:Y:S01]  /*0120*/  ULOP3.LUT UR15, UR15, 0x7, UR8, 0xf8, !UPT ;  /* 0x000000070f0f7892 */ /* 0x000fe2000f8ef808 */
[----:B------:R-:W0:Y:S03]  /*0130*/  LDCU UR14, c[0x0][UR16+0x980] ;  /* 0x00013000100e77ac */ /* 0x000e260008000800 */
[----:B------:R-:W-:Y:S02]  /*0140*/  ULOP3.LUT UP0, URZ, UR15, 0x7, UR6, 0xf8, !UPT ;  /* 0x000000070fff7892 */ /* 0x000fe4000f80f806 */
[----:B------:R-:W-:-:S02]  /*0150*/  UIADD3 UR16, UP1, UPT, UR4, -UR12, URZ ;  /* 0x8000000c04107290 */ /* 0x000fc4000ff3e0ff */
        /* <DEDUP_REMOVED lines=8> */
[----:B------:R-:W-:Y:S01]  /*01e0*/  UISETP.LT.U32.AND UP0, UPT, UR16, 0x10000, UPT ;  /* 0x000100001000788c */ /* 0x000fe2000bf01070 */
[----:B------:R-:W1:Y:S03]  /*01f0*/  LDCU UR12, c[0x0][0x360] ;  /* 0x00006c00ff0c77ac */ /* 0x000e660008000800 */
[----:B------:R-:W-:Y:S01]  /*0200*/  UISETP.LT.U32.AND.EX UP0, UPT, UR4, URZ, UPT, UP0 ;  /* 0x000000ff0400728c */ /* 0x000fe2000bf01100 */
[----:B------:R-:W-:-:S03]  /*0210*/  UMOV UR5, URZ ;  /* 0x000000ff00057c82 */ /* 0x000fc60008000000 */
[----:B------:R-:W-:Y:S02]  /*0220*/  USEL UR15, UR4, URZ, UP0 ;  /* 0x000000ff040f7287 */ /* 0x000fe40008000000 */
[----:B------:R-:W-:Y:S01]  /*0230*/  USEL UR13, UR16, 0x10000, UP0 ;  /* 0x00010000100d7887 */ /* 0x000fe20008000000 */
[----:B------:R-:W-:-:S11]  /*0240*/  UMOV UR4, URZ ;  /* 0x000000ff00047c82 */ /* 0x000fd60008000000 */
.L_x_63:
[----:B0-----:R-:W-:Y:S02]  /*0250*/  IADD3 R25, P1, PT, R26, UR4, RZ ;  /* 0x000000041a197c10 */ /* 0x001fe4000ff3e0ff */
[----:B------:R-:W-:Y:S02]  /*0260*/  PRMT R22, RZ, 0x7610, R22 ;  /* 0x00007610ff167816 */ /* 0x000fe40000000016 */
[C---:B------:R-:W-:Y:S01]  /*0270*/  ISETP.GE.U32.AND P0, PT, R25.reuse, UR13, PT ;  /* 0x0000000d19007c0c */ /* 0x040fe2000bf06070 */
[----:B------:R-:W-:Y:S01]  /*0280*/  IMAD.X R24, RZ, RZ, UR5, P1 ;  /* 0x00000005ff187e24 */ /* 0x000fe200088e06ff */
[----:B-1----:R-:W-:Y:S02]  /*0290*/  IADD3 R20, P2, PT, R25, UR12, RZ ;  /* 0x0000000c19147c10 */ /* 0x002fe4000ff5e0ff */
[----:B------:R-:W-:Y:S02]  /*02a0*/  PRMT R23, RZ, 0x7610, R23 ;  /* 0x00007610ff177816 */ /* 0x000fe40000000017 */
[----:B------:R-:W-:Y:S01]  /*02b0*/  ISETP.GE.U32.AND.EX P0, PT, R24, UR15, PT, P0 ;  /* 0x0000000f18007c0c */ /* 0x000fe2000bf06100 */
[----:B------:R-:W-:Y:S01]  /*02c0*/  IMAD.X R19, RZ, RZ, R24, P2 ;  /* 0x000000ffff137224 */ /* 0x000fe200010e0618 */
[----:B--2---:R-:W-:-:S02]  /*02d0*/  IADD3 R14, P5, PT, R20, UR12, RZ ;  /* 0x0000000c140e7c10 */ /* 0x004fc4000ffbe0ff */
[----:B------:R-:W-:Y:S02]  /*02e0*/  ISETP.GE.U32.AND P1, PT, R20, UR13, PT ;  /* 0x0000000d14007c0c */ /* 0x000fe4000bf26070 */
[----:B------:R-:W-:Y:S01]  /*02f0*/  ISETP.GE.U32.AND P2, PT, R14, UR13, PT ;  /* 0x0000000d0e007c0c */ /* 0x000fe2000bf46070 */
[----:B------:R-:W-:Y:S01]  /*0300*/  IMAD.X R17, RZ, RZ, R19, P5 ;  /* 0x000000ffff117224 */ /* 0x000fe200028e0613 */
[----:B------:R-:W-:-:S04]  /*0310*/  ISETP.GE.U32.AND.EX P1, PT, R19, UR15, PT, P1 ;  /* 0x0000000f13007c0c */ /* 0x000fc8000bf26110 */
[----:B------:R-:W-:Y:S02]  /*0320*/  ISETP.GE.U32.AND.EX P2, PT, R17, UR15, PT, P2 ;  /* 0x0000000f11007c0c */ /* 0x000fe4000bf46120 */
[C---:B------:R-:W-:Y:S02]  /*0330*/  @!P0 LEA R4, P4, R25.reuse, UR8, 0x1 ;  /* 0x0000000819048c11 */ /* 0x040fe4000f8808ff */
[C---:B------:R-:W-:Y:S02]  /*0340*/  @!P0 LEA R2, P3, R25.reuse, UR6, 0x1 ;  /* 0x0000000619028c11 */ /* 0x040fe4000f8608ff */
[C-C-:B------:R-:W-:Y:S02]  /*0350*/  @!P0 LEA.HI.X R5, R25.reuse, UR9, R24.reuse, 0x1, P4 ;  /* 0x0000000919058c11 */ /* 0x140fe4000a0f0c18 */
[----:B------:R-:W-:Y:S02]  /*0360*/  IADD3 R0, P4, PT, R14, UR12, RZ ;  /* 0x0000000c0e007c10 */ /* 0x000fe4000ff9e0ff */
[----:B------:R-:W-:Y:S01]  /*0370*/  @!P0 LEA.HI.X R3, R25, UR7, R24, 0x1, P3 ;  /* 0x0000000719038c11 */ /* 0x000fe200098f0c18 */
[----:B------:R-:W2:Y:S01]  /*0380*/  @!P0 LDG.E.U16 R23, desc[UR18][R4.64] ;  /* 0x0000001204178981 */ /* 0x000ea2000c1e1500 */
[----:B------:R-:W-:Y:S01]  /*0390*/  ISETP.GE.U32.AND P3, PT, R0, UR13, PT ;  /* 0x0000000d00007c0c */ /* 0x000fe2000bf66070 */
[----:B------:R-:W-:Y:S01]  /*03a0*/  IMAD.X R15, RZ, RZ, R17, P4 ;  /* 0x000000ffff0f7224 */ /* 0x000fe200020e0611 */
[----:B------:R-:W-:Y:S01]  /*03b0*/  @!P1 LEA R12, P5, R20, UR6, 0x1 ;  /* 0x00000006140c9c11 */ /* 0x000fe2000f8a08ff */
[----:B------:R0:W3:Y:S03]  /*03c0*/  @!P0 LDG.E.U16 R22, desc[UR18][R2.64] ;  /* 0x0000001202168981 */ /* 0x0000e6000c1e1500 */
[----:B------:R-:W-:-:S02]  /*03d0*/  ISETP.GE.U32.AND.EX P3, PT, R15, UR15, PT, P3 ;  /* 0x0000000f0f007c0c */ /* 0x000fc4000bf66130 */
[C---:B------:R-:W-:Y:S02]  /*03e0*/  @!P1 LEA R6, P4, R20.reuse, UR8, 0x1 ;  /* 0x0000000814069c11 */ /* 0x040fe4000f8808ff */
[C-C-:B------:R-:W-:Y:S02]  /*03f0*/  @!P1 LEA.HI.X R13, R20.reuse, UR7, R19.reuse, 0x1, P5 ;  /* 0x00000007140d9c11 */ /* 0x140fe4000a8f0c13 */
[----:B------:R-:W-:Y:S02]  /*0400*/  @!P1 LEA.HI.X R7, R20, UR9, R19, 0x1, P4 ;  /* 0x0000000914079c11 */ /* 0x000fe4000a0f0c13 */
[C---:B0-----:R-:W-:Y:S02]  /*0410*/  @!P2 LEA R2, P5, R14.reuse, UR6, 0x1 ;  /* 0x000000060e02ac11 */ /* 0x041fe4000f8a08ff */
[----:B------:R-:W-:Y:S02]  /*0420*/  @!P2 LEA R4, P4, R14, UR8, 0x1 ;  /* 0x000000080e04ac11 */ /* 0x000fe4000f8808ff */
[----:B------:R-:W-:-:S02]  /*0430*/  PRMT R18, RZ, 0x7610, R18 ;  /* 0x00007610ff127816 */ /* 0x000fc40000000012 */
[----:B------:R-:W-:Y:S02]  /*0440*/  PRMT R16, RZ, 0x7610, R16 ;  /* 0x00007610ff107816 */ /* 0x000fe40000000010 */
[C-C-:B------:R-:W-:Y:S02]  /*0450*/  @!P2 LEA.HI.X R3, R14.reuse, UR7, R17.reuse, 0x1, P5 ;  /* 0x000000070e03ac11 */ /* 0x140fe4000a8f0c11 */
[----:B------:R-:W-:Y:S01]  /*0460*/  @!P2 LEA.HI.X R5, R14, UR9, R17, 0x1, P4 ;  /* 0x000000090e05ac11 */ /* 0x000fe2000a0f0c11 */
[----:B------:R0:W4:Y:S01]  /*0470*/  @!P1 LDG.E.U16 R18, desc[UR18][R12.64] ;  /* 0x000000120c129981 */ /* 0x000122000c1e1500 */
[C---:B------:R-:W-:Y:S02]  /*0480*/  @!P3 LEA R8, P5, R0.reuse, UR6, 0x1 ;  /* 0x000000060008bc11 */ /* 0x040fe4000f8a08ff */
[----:B------:R-:W-:Y:S01]  /*0490*/  @!P3 LEA R10, P4, R0, UR8, 0x1 ;  /* 0x00000008000abc11 */ /* 0x000fe2000f8808ff */
[----:B------:R-:W5:Y:S01]  /*04a0*/  @!P1 LDG.E.U16 R16, desc[UR18][R6.64] ;  /* 0x0000001206109981 */ /* 0x000f62000c1e1500 */
[----:B------:R-:W-:-:S02]  /*04b0*/  PRMT R21, RZ, 0x7610, R21 ;  /* 0x00007610ff157816 */ /* 0x000fc40000000015 */
[----:B------:R-:W-:Y:S02]  /*04c0*/  PRMT R27, RZ, 0x7610, R27 ;  /* 0x00007610ff1b7816 */ /* 0x000fe4000000001b */
[----:B------:R-:W-:Y:S02]  /*04d0*/  PRMT R28, RZ, 0x7610, R28 ;  /* 0x00007610ff1c7816 */ /* 0x000fe4000000001c */
[----:B0-----:R-:W-:Y:S01]  /*04e0*/  PRMT R12, RZ, 0x7610, R12 ;  /* 0x00007610ff0c7816 */ /* 0x001fe2000000000c */
[----:B------:R0:W5:Y:S01]  /*04f0*/  @!P2 LDG.E.U16 R21, desc[UR18][R2.64] ;  /* 0x000000120215a981 */ /* 0x000162000c1e1500 */
[C-C-:B------:R-:W-:Y:S02]  /*0500*/  @!P3 LEA.HI.X R9, R0.reuse, UR7, R15.reuse, 0x1, P5 ;  /* 0x000000070009bc11 */ /* 0x140fe4000a8f0c0f */
[----:B------:R-:W-:Y:S01]  /*0510*/  @!P3 LEA.HI.X R11, R0, UR9, R15, 0x1, P4 ;  /* 0x00000009000bbc11 */ /* 0x000fe2000a0f0c0f */
[----:B------:R-:W5:Y:S04]  /*0520*/  @!P2 LDG.E.U16 R27, desc[UR18][R4.64] ;  /* 0x00000012041ba981 */ /* 0x000f68000c1e1500 */
[----:B------:R-:W5:Y:S04]  /*0530*/  @!P3 LDG.E.U16 R28, desc[UR18][R8.64] ;  /* 0x00000012081cb981 */ /* 0x000f68000c1e1500 */
[----:B------:R1:W5:Y:S01]  /*0540*/  @!P3 LDG.E.U16 R12, desc[UR18][R10.64] ;  /* 0x000000120a0cb981 */ /* 0x000362000c1e1500 */
[----:B0-----:R-:W-:-:S05]  /*0550*/  IMAD.U32 R2, RZ, RZ, UR14 ;  /* 0x0000000eff027e24 */ /* 0x001fca000f8e00ff */
[----:B------:R-:W-:Y:S01]  /*0560*/  FSETP.GEU.FTZ.AND P4, PT, |R2|, 0.5, PT ;  /* 0x3f0000000200780b */ /* 0x000fe20003f9e200 */
[----:B------:R-:W-:Y:S01]  /*0570*/  IMAD.U32 R13, RZ, RZ, UR14 ;  /* 0x0000000eff0d7e24 */ /* 0x000fe2000f8e00ff */
[----:B------:R-:W-:Y:S01]  /*0580*/  @!P2 LEA R6, P6, R14, UR10, 0x1 ;  /* 0x0000000a0e06ac11 */ /* 0x000fe2000f8c08ff */
[----:B-1----:R-:W-:Y:S01]  /*0590*/  IMAD.U32 R11, RZ, RZ, UR14 ;  /* 0x0000000eff0b7e24 */ /* 0x002fe2000f8e00ff */
[----:B------:R-:W-:-:S09]  /*05a0*/  @!P0 LEA R2, P5, R25, UR10, 0x1 ;  /* 0x0000000a19028c11 */ /* 0x000fd2000f8a08ff */
[----:B------:R-:W-:Y:S01]  /*05b0*/  @P4 FADD.FTZ R13, -R13, 1 ;  /* 0x3f8000000d0d4421 */ /* 0x000fe20000010100 */
[----:B------:R-:W-:Y:S01]  /*05c0*/  @P4 FADD.FTZ R11, -R11, 1 ;  /* 0x3f8000000b0b4421 */ /* 0x000fe20000010100 */
[----:B------:R-:W-:Y:S02]  /*05d0*/  @!P0 LEA.HI.X R3, R25, UR11, R24, 0x1, P5 ;  /* 0x0000000b19038c11 */ /* 0x000fe4000a8f0c18 */
[----:B------:R-:W-:-:S04]  /*05e0*/  @!P1 LEA R4, P5, R20, UR10, 0x1 ;  /* 0x0000000a14049c11 */ /* 0x000fc8000f8a08ff */
[----:B------:R-:W-:Y:S01]  /*05f0*/  @!P1 LEA.HI.X R5, R20, UR11, R19, 0x1, P5 ;  /* 0x0000000b14059c11 */ /* 0x000fe2000a8f0c13 */
[----:B------:R-:W-:-:S04]  /*0600*/  ULEA UR4, UP0, UR12, UR4, 0x2 ;  /* 0x000000040c047291 */ /* 0x000fc8000f8010ff */
[----:B------:R-:W-:Y:S02]  /*0610*/  UIADD3.X UR5, UPT, UPT, URZ, UR5, URZ, UP0, !UPT ;  /* 0x00000005ff057290 */ /* 0x000fe400087fe4ff */
[----:B------:R-:W-:-:S04]  /*0620*/  UISETP.GE.U32.AND UP0, UPT, UR4, UR13, UPT ;  /* 0x0000000d0400728c */ /* 0x000fc8000bf06070 */
[----:B------:R-:W-:Y:S01]  /*0630*/  UISETP.GE.U32.AND.EX UP0, UPT, UR5, UR15, UPT, UP0 ;  /* 0x0000000f0500728c */ /* 0x000fe2000bf06100 */
[----:B--2---:R-:W-:Y:S02]  /*0640*/  IMAD.U32 R23, R23, 0x10000, RZ ;  /* 0x0001000017177824 */ /* 0x004fe400078e00ff */
[----:B---3--:R-:W-:-:S04]  /*0650*/  IMAD.U32 R7, R22, 0x10000, RZ ;  /* 0x0001000016077824 */ /* 0x008fc800078e00ff */
[----:B------:R-:W-:-:S04]  /*0660*/  FADD.FTZ R22, -R7, R23 ;  /* 0x0000001707167221 */ /* 0x000fc80000010100 */
[----:B------:R-:W-:Y:S01]  /*0670*/  @!P4 FFMA.FTZ R8, R22, UR14, R7 ;  /* 0x0000000e1608cc23 */ /* 0x000fe20008010007 */
[----:B------:R-:W-:Y:S01]  /*0680*/  @!P2 LEA.HI.X R7, R14, UR11, R17, 0x1, P6 ;  /* 0x0000000b0e07ac11 */ /* 0x000fe2000b0f0c11 */
[----:B------:R-:W-:Y:S01]  /*0690*/  @P4 FFMA.FTZ R8, R22, -R13, R23 ;  /* 0x8000000d16084223 */ /* 0x000fe20000010017 */
[----:B------:R-:W-:Y:S02]  /*06a0*/  IMAD.U32 R13, RZ, RZ, UR14 ;  /* 0x0000000eff0d7e24 */ /* 0x000fe4000f8e00ff */
[----:B----4-:R-:W-:Y:S02]  /*06b0*/  IMAD.U32 R9, R18, 0x10000, RZ ;  /* 0x0001000012097824 */ /* 0x010fe400078e00ff */
[----:B-----5:R-:W-:-:S04]  /*06c0*/  IMAD.U32 R16, R16, 0x10000, RZ ;  /* 0x0001000010107824 */ /* 0x020fc800078e00ff */
[--C-:B------:R-:W-:Y:S01]  /*06d0*/  FADD.FTZ R10, -R9, R16.reuse ;  /* 0x00000010090a7221 */ /* 0x100fe20000010100 */
[----:B------:R-:W-:Y:S02]  /*06e0*/  IMAD.U32 R18, RZ, RZ, UR14 ;  /* 0x0000000eff127e24 */ /* 0x000fe4000f8e00ff */
[----:B------:R-:W-:Y:S02]  /*06f0*/  IMAD.U32 R21, R21, 0x10000, RZ ;  /* 0x0001000015157824 */ /* 0x000fe400078e00ff */
[----:B------:R-:W-:Y:S01]  /*0700*/  @!P4 FFMA.FTZ R9, R10, UR14, R9 ;  /* 0x0000000e0a09cc23 */ /* 0x000fe20008010009 */
[----:B------:R-:W-:Y:S02]  /*0710*/  IMAD.U32 R27, R27, 0x10000, RZ ;  /* 0x000100001b1b7824 */ /* 0x000fe400078e00ff */
[----:B------:R-:W-:Y:S01]  /*0720*/  @P4 FFMA.FTZ R9, -R11, R10, R16 ;  /* 0x0000000a0b094223 */ /* 0x000fe20000010110 */
[----:B------:R-:W-:Y:S02]  /*0730*/  IMAD.U32 R28, R28, 0x10000, RZ ;  /* 0x000100001c1c7824 */ /* 0x000fe400078e00ff */
[----:B------:R-:W-:-:S02]  /*0740*/  IMAD.U32 R17, R12, 0x10000, RZ ;  /* 0x000100000c117824 */ /* 0x000fc400078e00ff */
[----:B------:R-:W-:Y:S01]  /*0750*/  FADD.FTZ R12, -R21, R27 ;  /* 0x0000001b150c7221 */ /* 0x000fe20000010100 */
[----:B------:R-:W-:Y:S01]  /*0760*/  @P4 FADD.FTZ R16, -R13, 1 ;  /* 0x3f8000000d104421 */ /* 0x000fe20000010100 */
[----:B------:R-:W-:Y:S01]  /*0770*/  @P4 FADD.FTZ R18, -R18, 1 ;  /* 0x3f80000012124421 */ /* 0x000fe20000010100 */
[----:B------:R-:W-:Y:S01]  /*0780*/  FADD.FTZ R11, -R28, R17 ;  /* 0x000000111c0b7221 */ /* 0x000fe20000010100 */
[----:B------:R-:W-:Y:S01]  /*0790*/  @!P4 FFMA.FTZ R13, R12, UR14, R21 ;  /* 0x0000000e0c0dcc23 */ /* 0x000fe20008010015 */
[----:B------:R-:W-:Y:S02]  /*07a0*/  @P4 FFMA.FTZ R13, -R16, R12, R27 ;  /* 0x0000000c100d4223 */ /* 0x000fe4000001011b */
[----:B------:R-:W-:Y:S01]  /*07b0*/  @!P4 FFMA.FTZ R14, R11, UR14, R28 ;  /* 0x0000000e0b0ecc23 */ /* 0x000fe2000801001c */
[----:B------:R-:W-:Y:S01]  /*07c0*/  @P4 FFMA.FTZ R14, -R18, R11, R17 ;  /* 0x0000000b120e4223 */ /* 0x000fe20000010111 */
[----:B------:R-:W-:Y:S02]  /*07d0*/  @!P3 LEA R10, P5, R0, UR10, 0x1 ;  /* 0x0000000a000abc11 */ /* 0x000fe4000f8a08ff */
[----:B------:R-:W-:-:S02]  /*07e0*/  F2FP.BF16.F32.PACK_AB R8, RZ, R8 ;  /* 0x00000008ff08723e */ /* 0x000fc400000010ff */
[----:B------:R-:W-:Y:S02]  /*07f0*/  F2FP.BF16.F32.PACK_AB R9, RZ, R9 ;  /* 0x00000009ff09723e */ /* 0x000fe400000010ff */
[----:B------:R-:W-:Y:S02]  /*0800*/  F2FP.BF16.F32.PACK_AB R13, RZ, R13 ;  /* 0x0000000dff0d723e */ /* 0x000fe400000010ff */
[----:B------:R-:W-:Y:S02]  /*0810*/  @!P3 LEA.HI.X R11, R0, UR11, R15, 0x1, P5 ;  /* 0x0000000b000bbc11 */ /* 0x000fe4000a8f0c0f */
[----:B------:R-:W-:Y:S01]  /*0820*/  F2FP.BF16.F32.PACK_AB R14, RZ, R14 ;  /* 0x0000000eff0e723e */ /* 0x000fe200000010ff */
[----:B------:R2:W-:Y:S04]  /*0830*/  @!P0 STG.E.U16 desc[UR18][R2.64], R8 ;  /* 0x0000000802008986 */ /* 0x0005e8000c101512 */
[----:B------:R2:W-:Y:S04]  /*0840*/  @!P1 STG.E.U16 desc[UR18][R4.64], R9 ;  /* 0x0000000904009986 */ /* 0x0005e8000c101512 */
[----:B------:R2:W-:Y:S04]  /*0850*/  @!P2 STG.E.U16 desc[UR18][R6.64], R13 ;  /* 0x0000000d0600a986 */ /* 0x0005e8000c101512 */
[----:B------:R2:W-:Y:S01]  /*0860*/  @!P3 STG.E.U16 desc[UR18][R10.64], R14 ;  /* 0x0000000e0a00b986 */ /* 0x0005e2000c101512 */
[----:B------:R-:W-:Y:S05]  /*0870*/  BRA.U !UP0, `(.L_x_63) ;  /* 0xfffffff908747547 */ /* 0x000fea000b83ffff */
[----:B------:R-:W-:Y:S05]  /*0880*/  EXIT ;  /* 0x000000000000794d */ /* 0x000fea0003800000 */
.L_x_62:
[----:B------:R-:W1:Y:S02]  /*0890*/  S2R R0, SR_TID.X ;  /* 0x0000000000007919 */ /* 0x000e640000002100 */
[----:B-1----:R-:W-:-:S03]  /*08a0*/  IMAD.WIDE.U32 R2, R0, 0x4, RZ ;  /* 0x0000000400027825 */ /* 0x002fc600078e00ff */
[----:B------:R-:W-:-:S04]  /*08b0*/  ISETP.GE.U32.AND P0, PT, R2, UR16, PT ;  /* 0x0000001002007c0c */ /* 0x000fc8000bf06070 */
[----:B------:R-:W-:-:S13]  /*08c0*/  ISETP.GE.AND.EX P0, PT, R3, UR4, PT, P0 ;  /* 0x0000000403007c0c */ /* 0x000fda000bf06300 */
[----:B0-----:R-:W-:Y:S05]  /*08d0*/  @P0 EXIT ;  /* 0x000000000000094d */ /* 0x001fea0003800000 */
[----:B------:R-:W-:Y:S01]  /*08e0*/  IMAD.U32 R2, RZ, RZ, UR14 ;  /* 0x0000000eff027e24 */ /* 0x000fe2000f8e00ff */
[----:B------:R-:W0:Y:S01]  /*08f0*/  LDCU UR5, c[0x0][0x360] ;  /* 0x00006c00ff0577ac */ /* 0x000e220008000800 */
[----:B------:R-:W-:-:S03]  /*0900*/  IMAD.U32 R3, RZ, RZ, UR14 ;  /* 0x0000000eff037e24 */ /* 0x000fc6000f8e00ff */
[C---:B------:R-:W-:Y:S01]  /*0910*/  FSETP.GEU.FTZ.AND P1, PT, |R2|.reuse, 0.5, PT ;  /* 0x3f0000000200780b */ /* 0x040fe20003f3e200 */
[----:B------:R-:W-:Y:S01]  /*0920*/  FADD.FTZ R2, -R2, 1 ;  /* 0x3f80000002027421 */ /* 0x000fe20000010100 */
[----:B------:R-:W-:Y:S01]  /*0930*/  FSETP.GEU.FTZ.AND P0, PT, |R3|, 0.5, PT ;  /* 0x3f0000000300780b */ /* 0x000fe20003f1e200 */
[----:B------:R-:W-:-:S12]  /*0940*/  IMAD.MOV.U32 R3, RZ, RZ, RZ ;  /* 0x000000ffff037224 */ /* 0x000fd800078e00ff */
.L_x_64:
[C---:B------:R-:W-:Y:S01]  /*0950*/  IMAD.SHL.U32 R8, R0.reuse, 0x8, RZ ;  /* 0x0000000800087824 */ /* 0x040fe200078e00ff */
[----:B------:R-:W-:-:S04]  /*0960*/  SHF.L.U64.HI R13, R0, 0x3, R3 ;  /* 0x00000003000d7819 */ /* 0x000fc80000010203 */
[C---:B------:R-:W-:Y:S02]  /*0970*/  IADD3 R6, P2, PT, R8.reuse, UR6, RZ ;  /* 0x0000000608067c10 */ /* 0x040fe4000ff5e0ff */
[----:B------:R-:W-:Y:S02]  /*0980*/  IADD3 R4, P3, PT, R8, UR8, RZ ;  /* 0x0000000808047c10 */ /* 0x000fe4000ff7e0ff */
[C---:B------:R-:W-:Y:S02]  /*0990*/  IADD3.X R7, PT, PT, R13.reuse, UR7, RZ, P2, !PT ;  /* 0x000000070d077c10 */ /* 0x040fe400097fe4ff */
[----:B------:R-:W-:-:S04]  /*09a0*/  IADD3.X R5, PT, PT, R13, UR9, RZ, P3, !PT ;  /* 0x000000090d057c10 */ /* 0x000fc80009ffe4ff */
[----:B------:R-:W2:Y:S04]  /*09b0*/  LDG.E.64 R6, desc[UR18][R6.64] ;  /* 0x0000001206067981 */ /* 0x000ea8000c1e1b00 */
[----:B------:R-:W3:Y:S01]  /*09c0*/  LDG.E.64 R4, desc[UR18][R4.64] ;  /* 0x0000001204047981 */ /* 0x000ee2000c1e1b00 */
[----:B------:R-:W-:Y:S01]  /*09d0*/  IADD3 R8, P2, PT, R8, UR10, RZ ;  /* 0x0000000a08087c10 */ /* 0x000fe2000ff5e0ff */
[----:B--2---:R-:W-:Y:S02]  /*09e0*/  IMAD.U32 R10, R6, 0x10000, RZ ;  /* 0x00010000060a7824 */ /* 0x004fe400078e00ff */
[----:B------:R-:W-:Y:S02]  /*09f0*/  IMAD.U32 R14, R7, 0x10000, RZ ;  /* 0x00010000070e7824 */ /* 0x000fe400078e00ff */
[C---:B---3--:R-:W-:Y:S01]  /*0a00*/  IMAD.U32 R15, R4.reuse, 0x10000, RZ ;  /* 0x00010000040f7824 */ /* 0x048fe200078e00ff */
[----:B------:R-:W-:-:S02]  /*0a10*/  PRMT R12, R4, 0x7632, R12 ;  /* 0x00007632040c7816 */ /* 0x000fc4000000000c */
[----:B------:R-:W-:Y:S01]  /*0a20*/  PRMT R4, R5, 0x7632, R4 ;  /* 0x0000763205047816 */ /* 0x000fe20000000004 */
[--C-:B------:R-:W-:Y:S02]  /*0a30*/  FADD.FTZ R11, -R10, R15.reuse ;  /* 0x0000000f0a0b7221 */ /* 0x100fe40000010100 */
[----:B------:R-:W-:Y:S02]  /*0a40*/  IMAD.U32 R12, R12, 0x10000, RZ ;  /* 0x000100000c0c7824 */ /* 0x000fe400078e00ff */
[C-C-:B------:R-:W-:Y:S01]  /*0a50*/  @!P1 FFMA.FTZ R9, R11.reuse, UR14, R10.reuse ;  /* 0x0000000e0b099c23 */ /* 0x140fe2000801000a */
[----:B------:R-:W-:Y:S01]  /*0a60*/  @P1 FFMA.FTZ R9, R11, -R2, R15 ;  /* 0x800000020b091223 */ /* 0x000fe2000001000f */
[----:B------:R-:W-:Y:S01]  /*0a70*/  PLOP3.LUT P1, PT, P0, PT, PT, 0x80, 0x8 ;  /* 0x000000000008781c */ /* 0x000fe2000072f070 */
[----:B------:R-:W-:Y:S01]  /*0a80*/  IMAD.U32 R15, R5, 0x10000, RZ ;  /* 0x00010000050f7824 */ /* 0x000fe200078e00ff */
[----:B------:R-:W-:Y:S02]  /*0a90*/  PRMT R10, R6, 0x7632, R10 ;  /* 0x00007632060a7816 */ /* 0x000fe4000000000a */
[----:B------:R-:W-:-:S03]  /*0aa0*/  PRMT R11, R7, 0x7632, R11 ;  /* 0x00007632070b7816 */ /* 0x000fc6000000000b */
[----:B------:R-:W-:Y:S02]  /*0ab0*/  IMAD.U32 R7, R10, 0x10000, RZ ;  /* 0x000100000a077824 */ /* 0x000fe400078e00ff */
[----:B------:R-:W-:Y:S02]  /*0ac0*/  IMAD.U32 R10, R4, 0x10000, RZ ;  /* 0x00010000040a7824 */ /* 0x000fe400078e00ff */
[----:B------:R-:W-:Y:S02]  /*0ad0*/  IMAD.U32 R11, R11, 0x10000, RZ ;  /* 0x000100000b0b7824 */ /* 0x000fe400078e00ff */
[----:B------:R-:W-:Y:S01]  /*0ae0*/  @!P1 FADD.FTZ R4, -R7, R12 ;  /* 0x0000000c07049221 */ /* 0x000fe20000010100 */
[----:B------:R-:W-:Y:S01]  /*0af0*/  @!P1 FADD.FTZ R5, -R14, R15 ;  /* 0x0000000f0e059221 */ /* 0x000fe20000010100 */
[----:B------:R-:W-:Y:S02]  /*0b00*/  @!P1 FADD.FTZ R6, -R11, R10 ;  /* 0x0000000a0b069221 */ /* 0x000fe40000010100 */
[----:B------:R-:W-:Y:S01]  /*0b10*/  @!P1 FFMA.FTZ R4, R4, UR14, R7 ;  /* 0x0000000e04049c23 */ /* 0x000fe20008010007 */
[----:B------:R-:W-:Y:S01]  /*0b20*/  @P1 FADD.FTZ R7, -R7, R12 ;  /* 0x0000000c07071221 */ /* 0x000fe20000010100 */
[----:B------:R-:W-:Y:S01]  /*0b30*/  @!P1 FFMA.FTZ R5, R5, UR14, R14 ;  /* 0x0000000e05059c23 */ /* 0x000fe2000801000e */
[----:B------:R-:W-:Y:S01]  /*0b40*/  @!P1 FFMA.FTZ R6, R6, UR14, R11 ;  /* 0x0000000e06069c23 */ /* 0x000fe2000801000b */
[----:B------:R-:W-:Y:S01]  /*0b50*/  @P1 FADD.FTZ R14, -R14, R15 ;  /* 0x0000000f0e0e1221 */ /* 0x000fe20000010100 */
[----:B------:R-:W-:Y:S01]  /*0b60*/  @P1 FFMA.FTZ R4, R7, -R2, R12 ;  /* 0x8000000207041223 */ /* 0x000fe2000001000c */
[----:B------:R-:W-:-:S02]  /*0b70*/  @P1 FADD.FTZ R11, -R11, R10 ;  /* 0x0000000a0b0b1221 */ /* 0x000fc40000010100 */
[-C--:B------:R-:W-:Y:S02]  /*0b80*/  @P1 FFMA.FTZ R5, R14, -R2.reuse, R15 ;  /* 0x800000020e051223 */ /* 0x080fe4000001000f */
[----:B------:R-:W-:Y:S01]  /*0b90*/  F2FP.BF16.F32.PACK_AB R4, R4, R9 ;  /* 0x000000090404723e */ /* 0x000fe200000010ff */
[----:B------:R-:W-:Y:S01]  /*0ba0*/  @P1 FFMA.FTZ R6, R11, -R2, R10 ;  /* 0x800000020b061223 */ /* 0x000fe2000001000a */
[----:B------:R-:W-:Y:S02]  /*0bb0*/  IADD3.X R9, PT, PT, R13, UR11, RZ, P2, !PT ;  /* 0x0000000b0d097c10 */ /* 0x000fe400097fe4ff */
[----:B0-----:R-:W-:Y:S02]  /*0bc0*/  IADD3 R0, P2, PT, R0, UR5, RZ ;  /* 0x0000000500007c10 */ /* 0x001fe4000ff5e0ff */
[----:B------:R-:W-:-:S03]  /*0bd0*/  F2FP.BF16.F32.PACK_AB R5, R6, R5 ;  /* 0x000000050605723e */ /* 0x000fc600000010ff */
[C---:B------:R-:W-:Y:S02]  /*0be0*/  IMAD.SHL.U32 R6, R0.reuse, 0x4, RZ ;  /* 0x0000000400067824 */ /* 0x040fe400078e00ff */
[----:B------:R-:W-:Y:S01]  /*0bf0*/  IMAD.X R3, RZ, RZ, R3, P2 ;  /* 0x000000ffff037224 */ /* 0x000fe200010e0603 */
[----:B------:R1:W-:Y:S01]  /*0c00*/  STG.E.64 desc[UR18][R8.64], R4 ;  /* 0x0000000408007986 */ /* 0x0003e2000c101b12 */
[----:B------:R-:W-:Y:S02]  /*0c10*/  LOP3.LUT P2, RZ, R0, 0xffffc000, RZ, 0xc0, !PT ;  /* 0xffffc00000ff7812 */ /* 0x000fe4000784c0ff */
[----:B------:R-:W-:Y:S02]  /*0c20*/  ISETP.LT.U32.AND P3, PT, R6, UR16, PT ;  /* 0x0000001006007c0c */ /* 0x000fe4000bf61070 */
[----:B------:R-:W-:Y:S02]  /*0c30*/  SHF.L.U64.HI R6, R0, 0x2, R3 ;  /* 0x0000000200067819 */ /* 0x000fe40000010203 */
[----:B------:R-:W-:-:S02]  /*0c40*/  LOP3.LUT P2, RZ, R3, 0x3fffffff, RZ, 0xc0, P2 ;  /* 0x3fffffff03ff7812 */ /* 0x000fc4000104c0ff */
[----:B------:R-:W-:-:S13]  /*0c50*/  ISETP.LT.AND.EX P3, PT, R6, UR4, PT, P3 ;  /* 0x0000000406007c0c */ /* 0x000fda000bf61330 */
[----:B-1----:R-:W-:Y:S05]  /*0c60*/  @!P2 BRA P3, `(.L_x_64) ;  /* 0xfffffffc0038a947 */ /* 0x002fea000183ffff */
[----:B------:R-:W-:Y:S05]  /*0c70*/  EXIT ;  /* 0x000000000000794d */ /* 0x000fea0003800000 */
.L_x_65:
        /* <DEDUP_REMOVED lines=16> */
.L_x_318:


//--------------------- .text._ZN2at6native52_GLOBAL__N__ff984223_19_ForeachTernaryOp_cu_5285c63625multi_tensor_apply_kernelINS1_28TensorListScalarListMetadataIfLi3EEENS1_26TernaryOpScalarListFunctorIN3c104HalfELi3ELi2ELi2EEEJNS0_11LerpFunctorIfEEEEEvT_T0_DpT1_ --------------------------
	.section	.text._ZN2at6native52_GLOBAL__N__ff984223_19_ForeachTernaryOp_cu_5285c63625multi_tensor_apply_kernelINS1_28TensorListScalarListMetadataIfLi3EEENS1_26TernaryOpScalarListFunctorIN3c104HalfELi3ELi2ELi2EEEJNS0_11LerpFunctorIfEEEEEvT_T0_DpT1_,"ax",@progbits
	.align	128
.text._ZN2at6native52_GLOBAL__N__ff984223_19_ForeachTernaryOp_cu_5285c63625multi_tensor_apply_kernelINS1_28TensorListScalarListMetadataIfLi3EEENS1_26TernaryOpScalarListFunctorIN3c104HalfELi3ELi2ELi2EEEJNS0_11LerpFunctorIfEEEEEvT_T0_DpT1_:
        .type           _ZN2at6native52_GLOBAL__N__ff984223_19_ForeachTernaryOp_cu_5285c63625multi_tensor_apply_kernelINS1_28TensorListScalarListMetadataIfLi3EEENS1_26TernaryOpScalarListFunctorIN3c104HalfELi3ELi2ELi2EEEJNS0_11LerpFunctorIfEEEEEvT_T0_DpT1_,@function
        .size           _ZN2at6native52_GLOBAL__N__ff984223_19_ForeachTernaryOp_cu_5285c63625multi_tensor_apply_kernelINS1_28TensorListScalarListMetadataIfLi3EEENS1_26TernaryOpScalarListFunctorIN3c104HalfELi3ELi2ELi2EEEJNS0_11LerpFunctorIfEEEEEvT_T0_DpT1_,(.L_x_319 - _ZN2at6native52_GLOBAL__N__ff984223_19_ForeachTernaryOp_cu_5285c63625multi_tensor_apply_kernelINS1_28TensorListScalarListMetadataIfLi3EEENS1_26TernaryOpScalarListFunctorIN3c104HalfELi3ELi2ELi2EEEJNS0_11LerpFunctorIfEEEEEvT_T0_DpT1_)
        .other          _ZN2at6native52_GLOBAL__N__ff984223_19_ForeachTernaryOp_cu_5285c63625multi_tensor_apply_kernelINS1_28TensorListScalarListMetadataIfLi3EEENS1_26TernaryOpScalarListFunctorIN3c104HalfELi3ELi2ELi2EEEJNS0_11LerpFunctorIfEEEEEvT_T0_DpT1_,@"STO_CUDA_ENTRY STV_DEFAULT"
_ZN2at6native52_GLOBAL__N__ff984223_19_ForeachTernaryOp_cu_5285c63625multi_tensor_apply_kernelINS1_28TensorListScalarListMetadataIfLi3EEENS1_26TernaryOpScalarListFunctorIN3c104HalfELi3ELi2ELi2EEEJNS0_11LerpFunctorIfEEEEEvT_T0_DpT1_:
        /* <DEDUP_REMOVED lines=37> */
.L_x_67:
        /* <DEDUP_REMOVED lines=63> */
[----:B--2---:R-:W-:Y:S02]  /*0640*/  HADD2.F32 R23, -RZ, R23.H0_H0 ;  /* 0x20000017ff177230 */ /* 0x004fe40000004100 */
[----:B---3--:R-:W-:-:S05]  /*0650*/  HADD2.F32 R7, -RZ, R22.H0_H0 ;  /* 0x20000016ff077230 */ /* 0x008fca0000004100 */
[----:B------:R-:W-:-:S04]  /*0660*/  FADD.FTZ R22, -R7, R23 ;  /* 0x0000001707167221 */ /* 0x000fc80000010100 */
[----:B------:R-:W-:Y:S01]  /*0670*/  @!P4 FFMA.FTZ R8, R22, UR14, R7 ;  /* 0x0000000e1608cc23 */ /* 0x000fe20008010007 */
[----:B------:R-:W-:Y:S01]  /*0680*/  @!P2 LEA.HI.X R7, R14, UR11, R17, 0x1, P6 ;  /* 0x0000000b0e07ac11 */ /* 0x000fe2000b0f0c11 */
[----:B------:R-:W-:Y:S01]  /*0690*/  @P4 FFMA.FTZ R8, R22, -R13, R23 ;  /* 0x8000000d16084223 */ /* 0x000fe20000010017 */
[----:B------:R-:W-:Y:S02]  /*06a0*/  IMAD.U32 R13, RZ, RZ, UR14 ;  /* 0x0000000eff0d7e24 */ /* 0x000fe4000f8e00ff */
[----:B----4-:R-:W-:Y:S02]  /*06b0*/  HADD2.F32 R9, -RZ, R18.H0_H0 ;  /* 0x20000012ff097230 */ /* 0x010fe40000004100 */
[----:B-----5:R-:W-:Y:S02]  /*06c0*/  HADD2.F32 R16, -RZ, R16.H0_H0 ;  /* 0x20000010ff107230 */ /* 0x020fe40000004100 */
[----:B------:R-:W-:-:S03]  /*06d0*/  IMAD.U32 R18, RZ, RZ, UR14 ;  /* 0x0000000eff127e24 */ /* 0x000fc6000f8e00ff */
[--C-:B------:R-:W-:Y:S01]  /*06e0*/  FADD.FTZ R10, -R9, R16.reuse ;  /* 0x00000010090a7221 */ /* 0x100fe20000010100 */
[----:B------:R-:W-:Y:S02]  /*06f0*/  HADD2.F32 R21, -RZ, R21.H0_H0 ;  /* 0x20000015ff157230 */ /* 0x000fe40000004100 */
[----:B------:R-:W-:Y:S02]  /*0700*/  HADD2.F32 R27, -RZ, R27.H0_H0 ;  /* 0x2000001bff1b7230 */ /* 0x000fe40000004100 */
[----:B------:R-:W-:Y:S01]  /*0710*/  @!P4 FFMA.FTZ R9, R10, UR14, R9 ;  /* 0x0000000e0a09cc23 */ /* 0x000fe20008010009 */
[----:B------:R-:W-:Y:S02]  /*0720*/  HADD2.F32 R28, -RZ, R28.H0_H0 ;  /* 0x2000001cff1c7230 */ /* 0x000fe40000004100 */
[----:B------:R-:W-:Y:S02]  /*0730*/  HADD2.F32 R17, -RZ, R12.H0_H0 ;  /* 0x2000000cff117230 */ /* 0x000fe40000004100 */
[----:B------:R-:W-:Y:S01]  /*0740*/  FADD.FTZ R12, -R21, R27 ;  /* 0x0000001b150c7221 */ /* 0x000fe20000010100 */
[----:B------:R-:W-:Y:S01]  /*0750*/  @P4 FFMA.FTZ R9, -R11, R10, R16 ;  /* 0x0000000a0b094223 */ /* 0x000fe20000010110 */
[----:B------:R-:W-:Y:S01]  /*0760*/  @P4 FADD.FTZ R16, -R13, 1 ;  /* 0x3f8000000d104421 */ /* 0x000fe20000010100 */
[----:B------:R-:W-:Y:S01]  /*0770*/  @P4 FADD.FTZ R18, -R18, 1 ;  /* 0x3f80000012124421 */ /* 0x000fe20000010100 */
[----:B------:R-:W-:Y:S01]  /*0780*/  FADD.FTZ R11, -R28, R17 ;  /* 0x000000111c0b7221 */ /* 0x000fe20000010100 */
[----:B------:R-:W-:Y:S01]  /*0790*/  @!P4 FFMA.FTZ R13, R12, UR14, R21 ;  /* 0x0000000e0c0dcc23 */ /* 0x000fe20008010015 */
[----:B------:R-:W-:-:S02]  /*07a0*/  @P4 FFMA.FTZ R13, -R16, R12, R27 ;  /* 0x0000000c100d4223 */ /* 0x000fc4000001011b */
[----:B------:R-:W-:Y:S01]  /*07b0*/  @!P4 FFMA.FTZ R14, R11, UR14, R28 ;  /* 0x0000000e0b0ecc23 */ /* 0x000fe2000801001c */
[----:B------:R-:W-:Y:S01]  /*07c0*/  @P4 FFMA.FTZ R14, -R18, R11, R17 ;  /* 0x0000000b120e4223 */ /* 0x000fe20000010111 */
[C---:B------:R-:W-:Y:S02]  /*07d0*/  @!P3 LEA R10, P5, R0.reuse, UR10, 0x1 ;  /* 0x0000000a000abc11 */ /* 0x040fe4000f8a08ff */
[----:B------:R-:W-:Y:S02]  /*07e0*/  F2FP.F16.F32.PACK_AB R8, RZ, R8 ;  /* 0x00000008ff08723e */ /* 0x000fe400000000ff */
[----:B------:R-:W-:Y:S02]  /*07f0*/  F2FP.F16.F32.PACK_AB R9, RZ, R9 ;  /* 0x00000009ff09723e */ /* 0x000fe400000000ff */
[----:B------:R-:W-:Y:S02]  /*0800*/  F2FP.F16.F32.PACK_AB R13, RZ, R13 ;  /* 0x0000000dff0d723e */ /* 0x000fe400000000ff */
[----:B------:R-:W-:-:S02]  /*0810*/  @!P3 LEA.HI.X R11, R0, UR11, R15, 0x1, P5 ;  /* 0x0000000b000bbc11 */ /* 0x000fc4000a8f0c0f */
[----:B------:R-:W-:Y:S01]  /*0820*/  F2FP.F16.F32.PACK_AB R14, RZ, R14 ;  /* 0x0000000eff0e723e */ /* 0x000fe200000000ff */
[----:B------:R2:W-:Y:S04]  /*0830*/  @!P0 STG.E.U16 desc[UR18][R2.64], R8 ;  /* 0x0000000802008986 */ /* 0x0005e8000c101512 */
[----:B------:R2:W-:Y:S04]  /*0840*/  @!P1 STG.E.U16 desc[UR18][R4.64], R9 ;  /* 0x0000000904009986 */ /* 0x0005e8000c101512 */
[----:B------:R2:W-:Y:S04]  /*0850*/  @!P2 STG.E.U16 desc[UR18][R6.64], R13 ;  /* 0x0000000d0600a986 */ /* 0x0005e8000c101512 */
[----:B------:R2:W-:Y:S01]  /*0860*/  @!P3 STG.E.U16 desc[UR18][R10.64], R14 ;  /* 0x0000000e0a00b986 */ /* 0x0005e2000c101512 */
[----:B------:R-:W-:Y:S05]  /*0870*/  BRA.U !UP0, `(.L_x_67) ;  /* 0xfffffff908747547 */ /* 0x000fea000b83ffff */
[----:B------:R-:W-:Y:S05]  /*0880*/  EXIT ;  /* 0x000000000000794d */ /* 0x000fea0003800000 */
.L_x_66:
        /* <DEDUP_REMOVED lines=8> */
[----:B------:R-:W-:Y:S01]  /*0910*/  FSETP.GEU.FTZ.AND P1, PT, |R0|, 0.5, PT ;  /* 0x3f0000000000780b */ /* 0x000fe20003f3e200 */
[----:B------:R-:W-:Y:S01]  /*0920*/  IMAD.MOV.U32 R0, RZ, RZ, RZ ;  /* 0x000000ffff007224 */ /* 0x000fe200078e00ff */
[C---:B------:R-:W-:Y:S01]  /*0930*/  FSETP.GEU.FTZ.AND P0, PT, |R2|.reuse, 0.5, PT ;  /* 0x3f0000000200780b */ /* 0x040fe20003f1e200 */
[----:B------:R-:W-:-:S12]  /*0940*/  FADD.FTZ R2, -R2, 1 ;  /* 0x3f80000002027421 */ /* 0x000fd80000010100 */
.L_x_68:
        /* <DEDUP_REMOVED lines=9> */
[----:B--2---:R-:W-:Y:S02]  /*09e0*/  HADD2.F32 R10, -RZ, R4.H0_H0 ;  /* 0x20000004ff0a7230 */ /* 0x004fe40000004100 */
[----:B------:R-:W-:Y:S02]  /*09f0*/  HADD2.F32 R16, -RZ, R5.H1_H1 ;  /* 0x30000005ff107230 */ /* 0x000fe40000004100 */
[----:B---3--:R-:W-:-:S02]  /*0a00*/  HADD2.F32 R11, -RZ, R6.H0_H0 ;  /* 0x20000006ff0b7230 */ /* 0x008fc40000004100 */
[----:B------:R-:W-:Y:S02]  /*0a10*/  HADD2.F32 R12, -RZ, R6.H1_H1 ;  /* 0x30000006ff0c7230 */ /* 0x000fe40000004100 */
[--C-:B------:R-:W-:Y:S02]  /*0a20*/  HADD2.F32 R14, -RZ, R7.reuse.H0_H0 ;  /* 0x20000007ff0e7230 */ /* 0x100fe40000004100 */
[----:B------:R-:W-:Y:S01]  /*0a30*/  FADD.FTZ R9, -R10, R11 ;  /* 0x0000000b0a097221 */ /* 0x000fe20000010100 */
[----:B------:R-:W-:-:S03]  /*0a40*/  HADD2.F32 R15, -RZ, R7.H1_H1 ;  /* 0x30000007ff0f7230 */ /* 0x000fc60000004100 */
[C---:B------:R-:W-:Y:S01]  /*0a50*/  @!P1 FFMA.FTZ R10, R9.reuse, UR14, R10 ;  /* 0x0000000e090a9c23 */ /* 0x040fe2000801000a */
[----:B------:R-:W-:Y:S01]  /*0a60*/  @P1 FFMA.FTZ R10, R9, -R2, R11 ;  /* 0x80000002090a1223 */ /* 0x000fe2000001000b */
[----:B------:R-:W-:Y:S01]  /*0a70*/  PLOP3.LUT P1, PT, P0, PT, PT, 0x80, 0x8 ;  /* 0x000000000008781c */ /* 0x000fe2000072f070 */
[----:B------:R-:W-:Y:S02]  /*0a80*/  HADD2.F32 R9, -RZ, R4.H1_H1 ;  /* 0x30000004ff097230 */ /* 0x000fe40000004100 */
[----:B------:R-:W-:-:S10]  /*0a90*/  HADD2.F32 R11, -RZ, R5.H0_H0 ;  /* 0x20000005ff0b7230 */ /* 0x000fd40000004100 */
        /* <DEDUP_REMOVED lines=8> */
[--C-:B------:R-:W-:Y:S01]  /*0b20*/  @P1 FADD.FTZ R16, -R16, R15.reuse ;  /* 0x0000000f10101221 */ /* 0x100fe20000010100 */
[-C--:B------:R-:W-:Y:S01]  /*0b30*/  @P1 FFMA.FTZ R5, R9, -R2.reuse, R12 ;  /* 0x8000000209051223 */ /* 0x080fe2000001000c */
[----:B------:R-:W-:Y:S01]  /*0b40*/  IADD3.X R9, PT, PT, R13, UR11, RZ, P2, !PT ;  /* 0x0000000b0d097c10 */ /* 0x000fe200097fe4ff */
[-C--:B------:R-:W-:Y:S01]  /*0b50*/  @P1 FFMA.FTZ R6, R11, -R2.reuse, R14 ;  /* 0x800000020b061223 */ /* 0x080fe2000001000e */
[----:B------:R-:W-:Y:S01]  /*0b60*/  @P1 FFMA.FTZ R7, R16, -R2, R15 ;  /* 0x8000000210071223 */ /* 0x000fe2000001000f */
[----:B0-----:R-:W-:-:S02]  /*0b70*/  IADD3 R3, P2, PT, R3, UR5, RZ ;  /* 0x0000000503037c10 */ /* 0x001fc4000ff5e0ff */
[----:B------:R-:W-:Y:S02]  /*0b80*/  F2FP.F16.F32.PACK_AB R10, R5, R10 ;  /* 0x0000000a050a723e */ /* 0x000fe400000000ff */
[----:B------:R-:W-:Y:S01]  /*0b90*/  F2FP.F16.F32.PACK_AB R11, R7, R6 ;  /* 0x00000006070b723e */ /* 0x000fe200000000ff */
[C---:B------:R-:W-:Y:S02]  /*0ba0*/  IMAD.SHL.U32 R4, R3.reuse, 0x4, RZ ;  /* 0x0000000403047824 */ /* 0x040fe400078e00ff */
[----:B------:R-:W-:Y:S01]  /*0bb0*/  IMAD.X R0, RZ, RZ, R0, P2 ;  /* 0x000000ffff007224 */ /* 0x000fe200010e0600 */
[C---:B------:R-:W-:Y:S01]  /*0bc0*/  LOP3.LUT P2, RZ, R3.reuse, 0xffffc000, RZ, 0xc0, !PT ;  /* 0xffffc00003ff7812 */ /* 0x040fe2000784c0ff */
[----:B------:R1:W-:Y:S01]  /*0bd0*/  STG.E.64 desc[UR18][R8.64], R10 ;  /* 0x0000000a08007986 */ /* 0x0003e2000c101b12 */
[----:B------:R-:W-:Y:S02]  /*0be0*/  ISETP.LT.U32.AND P3, PT, R4, UR16, PT ;  /* 0x0000001004007c0c */ /* 0x000fe4000bf61070 */
[----:B------:R-:W-:-:S02]  /*0bf0*/  SHF.L.U64.HI R4, R3, 0x2, R0 ;  /* 0x0000000203047819 */ /* 0x000fc40000010200 */
[----:B------:R-:W-:Y:S02]  /*0c00*/  LOP3.LUT P2, RZ, R0, 0x3fffffff, RZ, 0xc0, P2 ;  /* 0x3fffffff00ff7812 */ /* 0x000fe4000104c0ff */
[----:B------:R-:W-:-:S13]  /*0c10*/  ISETP.LT.AND.EX P3, PT, R4, UR4, PT, P3 ;  /* 0x0000000404007c0c */ /* 0x000fda000bf61330 */
[----:B-1----:R-:W-:Y:S05]  /*0c20*/  @!P2 BRA P3, `(.L_x_68) ;  /* 0xfffffffc0048a947 */ /* 0x002fea000183ffff */
[----:B------:R-:W-:Y:S05]  /*0c30*/  EXIT ;  /* 0x000000000000794d */ /* 0x000fea0003800000 */
.L_x_69:
        /* <DEDUP_REMOVED lines=12> */
.L_x_319:


//--------------------- .text._ZN2at6native52_GLOBAL__N__ff984223_19_ForeachTernaryOp_cu_5285c63625multi_tensor_apply_kernelINS1_28TensorListScalarListMetadataIN3c107complexIfEELi3EEENS1_26TernaryOpScalarListFunctorIS6_Li3ELi2ELi2EEEJNS0_11LerpFunctorIS6_EEEEEvT_T0_DpT1_ --------------------------
	.section	.text._ZN2at6native52_GLOBAL__N__ff984223_19_ForeachTernaryOp_cu_5285c63625multi_tensor_apply_kernelINS1_28TensorListScalarListMetadataIN3c107complexIfEELi3EEENS1_26TernaryOpScalarListFunctorIS6_Li3ELi2ELi2EEEJNS0_11LerpFunctorIS6_EEEEEvT_T0_DpT1_,"ax",@progbits
	.align	128
.text._ZN2at6native52_GLOBAL__N__ff984223_19_ForeachTernaryOp_cu_5285c63625multi_tensor_apply_kernelINS1_28TensorListScalarListMetadataIN3c107complexIfEELi3EEENS1_26TernaryOpScalarListFunctorIS6_Li3ELi2ELi2EEEJNS0_11LerpFunctorIS6_EEEEEvT_T0_DpT1_:
        .type           _ZN2at6native52_GLOBAL__N__ff984223_19_ForeachTernaryOp_cu_5285c63625multi_tensor_apply_kernelINS1_28TensorListScalarListMetadataIN3c107complexIfEELi3EEENS1_26TernaryOpScalarListFunctorIS6_Li3ELi2ELi2EEEJNS0_11LerpFunctorIS6_EEEEEvT_T0_DpT1_,@function
        .size           _ZN2at6native52_GLOBAL__N__ff984223_19_ForeachTernaryOp_cu_5285c63625multi_tensor_apply_kernelINS1_28TensorListScalarListMetadataIN3c107complexIfEELi3EEENS1_26TernaryOpScalarListFunctorIS6_Li3ELi2ELi2EEEJNS0_11LerpFunctorIS6_EEEEEvT_T0_DpT1_,(.L_x_320 - _ZN2at6native52_GLOBAL__N__ff984223_19_ForeachTernaryOp_cu_5285c63625multi_tensor_apply_kernelINS1_28TensorListScalarListMetadataIN3c107complexIfEELi3EEENS1_26TernaryOpScalarListFunctorIS6_Li3ELi2ELi2EEEJNS0_11LerpFunctorIS6_EEEEEvT_T0_DpT1_)
        .other          _ZN2at6native52_GLOBAL__N__ff984223_19_ForeachTernaryOp_cu_5285c63625multi_tensor_apply_kernelINS1_28TensorListScalarListMetadataIN3c107complexIfEELi3EEENS1_26TernaryOpScalarListFunctorIS6_Li3ELi2ELi2EEEJNS0_11LerpFunctorIS6_EEEEEvT_T0_DpT1_,@"STO_CUDA_ENTRY STV_DEFAULT"
_ZN2at6native52_GLOBAL__N__ff984223_19_ForeachTernaryOp_cu_5285c63625multi_tensor_apply_kernelINS1_28TensorListScalarListMetadataIN3c107complexIfEELi3EEENS1_26TernaryOpScalarListFunctorIS6_Li3ELi2ELi2EEEJNS0_11LerpFunctorIS6_EEEEEvT_T0_DpT1_:
        /* <DEDUP_REMOVED lines=10> */
[----:B------:R-:W5:Y:S01]  /*00a0*/  LDCU.64 UR6, c[0x0][UR14+0x380] ;  /* 0x000070000e0677ac */ /* 0x000f620008000a00 */
[----:B--2---:R-:W-:Y:S02]  /*00b0*/  UIMAD.WIDE UR12, UR15, 0x10000, URZ ;  /* 0x000100000f0c78a5 */ /* 0x004fe4000f8e02ff */
[----:B0-----:R-:W-:Y:S02]  /*00c0*/  ULOP3.LUT UR16, UR4, 0x3, URZ, 0xc0, !UPT ;  /* 0x0000000304107892 */ /* 0x001fe4000f8ec0ff */
[----:B------:R-:W-:Y:S02]  /*00d0*/  UIADD3 UR17, UP1, UPT, UR4, -UR12, URZ ;  /* 0x8000000c04117290 */ /* 0x000fe4000ff3e0ff */
[----:B---3--:R-:W-:-:S02]  /*00e0*/  UIMAD.WIDE UR10, UR15, 0x80000, UR10 ;  /* 0x000800000f0a78a5 */ /* 0x008fc4000f8e020a */
[----:B------:R-:W-:Y:S02]  /*00f0*/  UIADD3.X UR4, UPT, UPT, UR5, ~UR13, URZ, UP1, !UPT ;  /* 0x8000000d05047290 */ /* 0x000fe40008ffe4ff */
[----:B----4-:R-:W-:Y:S02]  /*0100*/  UIMAD.WIDE UR8, UR15, 0x80000, UR8 ;  /* 0x000800000f0878a5 */ /* 0x010fe4000f8e0208 */
[----:B------:R-:W-:Y:S02]  /*0110*/  ULOP3.LUT UR16, UR16, 0x1f, UR10, 0xf8, !UPT ;  /* 0x0000001f10107892 */ /* 0x000fe4000f8ef80a */
[----:B-----5:R-:W-:Y:S02]  /*0120*/  UIMAD.WIDE UR6, UR15, 0x80000, UR6 ;  /* 0x000800000f0678a5 */ /* 0x020fe4000f8e0206 */
        /* <DEDUP_REMOVED lines=17> */
.L_x_79:
[----:B0-2---:R-:W-:Y:S02]  /*0240*/  IADD3 R2, P1, PT, R0, UR4, RZ ;  /* 0x0000000400027c10 */ /* 0x005fe4000ff3e0ff */
[----:B------:R-:W-:Y:S02]  /*0250*/  CS2R R8, SRZ ;  /* 0x0000000000087805 */ /* 0x000fe4000001ff00 */
[----:B------:R-:W-:Y:S02]  /*0260*/  CS2R R10, SRZ ;  /* 0x00000000000a7805 */ /* 0x000fe4000001ff00 */
[C---:B------:R-:W-:Y:S02]  /*0270*/  ISETP.GE.U32.AND P0, PT, R2.reuse, UR13, PT ;  /* 0x0000000d02007c0c */ /* 0x040fe4000bf06070 */
[----:B------:R-:W-:Y:S02]  /*0280*/  IADD3.X R3, PT, PT, RZ, UR5, RZ, P1, !PT ;  /* 0x00000005ff037c10 */ /* 0x000fe40008ffe4ff */
[----:B-1----:R-:W-:-:S02]  /*0290*/  IADD3 R4, P3, PT, R2, UR12, RZ ;  /* 0x0000000c02047c10 */ /* 0x002fc4000ff7e0ff */
[----:B------:R-:W-:Y:S02]  /*02a0*/  ISETP.GE.U32.AND.EX P0, PT, R3, UR16, PT, P0 ;  /* 0x0000001003007c0c */ /* 0x000fe4000bf06100 */
[C---:B------:R-:W-:Y:S02]  /*02b0*/  ISETP.GE.U32.AND P1, PT, R4.reuse, UR13, PT ;  /* 0x0000000d04007c0c */ /* 0x040fe4000bf26070 */
[----:B------:R-:W-:Y:S02]  /*02c0*/  IADD3.X R5, PT, PT, RZ, R3, RZ, P3, !PT ;  /* 0x00000003ff057210 */ /* 0x000fe40001ffe4ff */
[----:B------:R-:W-:Y:S02]  /*02d0*/  IADD3 R6, P4, PT, R4, UR12, RZ ;  /* 0x0000000c04067c10 */ /* 0x000fe4000ff9e0ff */
[----:B------:R-:W-:-:S05]  /*02e0*/  ISETP.GE.U32.AND.EX P1, PT, R5, UR16, PT, P1 ;  /* 0x0000001005007c0c */ /* 0x000fca000bf26110 */
[C---:B------:R-:W-:Y:S02]  /*02f0*/  @!P0 LEA R16, P2, R2.reuse, UR6, 0x3 ;  /* 0x0000000602108c11 */ /* 0x040fe4000f8418ff */
[C---:B------:R-:W-:Y:S02]  /*0300*/  @!P0 LEA R18, P3, R2.reuse, UR8, 0x3 ;  /* 0x0000000802128c11 */ /* 0x040fe4000f8618ff */
[C-C-:B------:R-:W-:Y:S02]  /*0310*/  @!P0 LEA.HI.X R17, R2.reuse, UR7, R3.reuse, 0x3, P2 ;  /* 0x0000000702118c11 */ /* 0x140fe400090f1c03 */
[----:B------:R-:W-:Y:S02]  /*0320*/  @!P0 LEA.HI.X R19, R2, UR9, R3, 0x3, P3 ;  /* 0x0000000902138c11 */ /* 0x000fe400098f1c03 */
[----:B------:R-:W-:Y:S02]  /*0330*/  ISETP.GE.U32.AND P2, PT, R6, UR13, PT ;  /* 0x0000000d06007c0c */ /* 0x000fe4000bf46070 */
[----:B------:R-:W-:-:S02]  /*0340*/  CS2R R12, SRZ ;  /* 0x00000000000c7805 */ /* 0x000fc4000001ff00 */
[----:B------:R-:W-:Y:S01]  /*0350*/  IADD3.X R7, PT, PT, RZ, R5, RZ, P4, !PT ;  /* 0x00000005ff077210 */ /* 0x000fe200027fe4ff */
[----:B------:R0:W5:Y:S01]  /*0360*/  @!P0 LDG.E.64 R8, desc[UR18][R18.64] ;  /* 0x0000001212088981 */ /* 0x000162000c1e1b00 */
[----:B------:R-:W-:Y:S02]  /*0370*/  @!P1 LEA R28, P3, R4, UR6, 0x3 ;  /* 0x00000006041c9c11 */ /* 0x000fe4000f8618ff */
[----:B------:R-:W-:Y:S02]  /*0380*/  IADD3 R24, P5, PT, R6, UR12, RZ ;  /* 0x0000000c06187c10 */ /* 0x000fe4000ffbe0ff */
[----:B------:R-:W-:Y:S02]  /*0390*/  CS2R R14, SRZ ;  /* 0x00000000000e7805 */ /* 0x000fe4000001ff00 */
[----:B------:R-:W-:Y:S01]  /*03a0*/  ISETP.GE.U32.AND.EX P2, PT, R7, UR16, PT, P2 ;  /* 0x0000001007007c0c */ /* 0x000fe2000bf46120 */
[----:B------:R1:W5:Y:S01]  /*03b0*/  @!P0 LDG.E.64 R10, desc[UR18][R16.64] ;  /* 0x00000012100a8981 */ /* 0x000362000c1e1b00 */
[----:B------:R-:W-:-:S02]  /*03c0*/  @!P1 LEA.HI.X R29, R4, UR7, R5, 0x3, P3 ;  /* 0x00000007041d9c11 */ /* 0x000fc400098f1c05 */
[----:B------:R-:W-:Y:S02]  /*03d0*/  ISETP.GE.U32.AND P3, PT, R24, UR13, PT ;  /* 0x0000000d18007c0c */ /* 0x000fe4000bf66070 */
[----:B------:R-:W-:Y:S02]  /*03e0*/  IADD3.X R25, PT, PT, RZ, R7, RZ, P5, !PT ;  /* 0x00000007ff197210 */ /* 0x000fe40002ffe4ff */
[C---:B------:R-:W-:Y:S02]  /*03f0*/  @!P1 LEA R20, P4, R4.reuse, UR8, 0x3 ;  /* 0x0000000804149c11 */ /* 0x040fe4000f8818ff */
[----:B0-----:R-:W-:Y:S02]  /*0400*/  CS2R R18, SRZ ;  /* 0x0000000000127805 */ /* 0x001fe4000001ff00 */
[----:B------:R-:W-:Y:S01]  /*0410*/  ISETP.GE.U32.AND.EX P3, PT, R25, UR16, PT, P3 ;  /* 0x0000001019007c0c */ /* 0x000fe2000bf66130 */
[----:B------:R0:W5:Y:S01]  /*0420*/  @!P1 LDG.E.64 R12, desc[UR18][R28.64] ;  /* 0x000000121c0c9981 */ /* 0x000162000c1e1b00 */
[----:B------:R-:W-:-:S02]  /*0430*/  @!P1 LEA.HI.X R21, R4, UR9, R5, 0x3, P4 ;  /* 0x0000000904159c11 */ /* 0x000fc4000a0f1c05 */
[C---:B------:R-:W-:Y:S02]  /*0440*/  @!P2 LEA R22, P4, R6.reuse, UR6, 0x3 ;  /* 0x000000060616ac11 */ /* 0x040fe4000f8818ff */
[C---:B------:R-:W-:Y:S02]  /*0450*/  @!P2 LEA R26, P5, R6.reuse, UR8, 0x3 ;  /* 0x00000008061aac11 */ /* 0x040fe4000f8a18ff */
[----:B-1----:R-:W-:Y:S02]  /*0460*/  CS2R R16, SRZ ;  /* 0x0000000000107805 */ /* 0x002fe4000001ff00 */
[C-C-:B------:R-:W-:Y:S01]  /*0470*/  @!P2 LEA.HI.X R23, R6.reuse, UR7, R7.reuse, 0x3, P4 ;  /* 0x000000070617ac11 */ /* 0x140fe2000a0f1c07 */
[----:B------:R1:W5:Y:S01]  /*0480*/  @!P1 LDG.E.64 R14, desc[UR18][R20.64] ;  /* 0x00000012140e9981 */ /* 0x000362000c1e1b00 */
[----:B------:R-:W-:Y:S02]  /*0490*/  @!P2 LEA.HI.X R27, R6, UR9, R7, 0x3, P5 ;  /* 0x00000009061bac11 */ /* 0x000fe4000a8f1c07 */
[C---:B0-----:R-:W-:Y:S01]  /*04a0*/  @!P3 LEA R28, P4, R24.reuse, UR6, 0x3 ;  /* 0x00000006181cbc11 */ /* 0x041fe2000f8818ff */
[----:B------:R0:W5:Y:S03]  /*04b0*/  @!P2 LDG.E.64 R16, desc[UR18][R22.64] ;  /* 0x000000121610a981 */ /* 0x000166000c1e1b00 */
[----:B------:R-:W-:Y:S01]  /*04c0*/  @!P3 LEA.HI.X R29, R24, UR7, R25, 0x3, P4 ;  /* 0x00000007181dbc11 */ /* 0x000fe2000a0f1c19 */
[----:B------:R2:W5:Y:S01]  /*04d0*/  @!P2 LDG.E.64 R18, desc[UR18][R26.64] ;  /* 0x000000121a12a981 */ /* 0x000562000c1e1b00 */
[----:B-1----:R-:W-:-:S02]  /*04e0*/  CS2R R20, SRZ ;  /* 0x0000000000147805 */ /* 0x002fc4000001ff00 */
[----:B0-----:R-:W-:-:S04]  /*04f0*/  CS2R R22, SRZ ;  /* 0x0000000000167805 */ /* 0x001fc8000001ff00 */
[----:B------:R0:W5:Y:S01]  /*0500*/  @!P3 LDG.E.64 R20, desc[UR18][R28.64] ;  /* 0x000000121c14b981 */ /* 0x000162000c1e1b00 */
[----:B--2---:R-:W-:-:S04]  /*0510*/  @!P3 LEA R26, P4, R24, UR8, 0x3 ;  /* 0x00000008181abc11 */ /* 0x004fc8000f8818ff */
[----:B------:R-:W-:Y:S02]  /*0520*/  @!P3 LEA.HI.X R27, R24, UR9, R25, 0x3, P4 ;  /* 0x00000009181bbc11 */ /* 0x000fe4000a0f1c19 */
[----:B0-----:R-:W-:-:S03]  /*0530*/  MOV R28, UR15 ;  /* 0x0000000f001c7c02 */ /* 0x001fc60008000f00 */
[----:B------:R0:W5:Y:S02]  /*0540*/  @!P3 LDG.E.64 R22, desc[UR18][R26.64] ;  /* 0x000000121a16b981 */ /* 0x000164000c1e1b00 */
[----:B0-----:R-:W-:Y:S01]  /*0550*/  MOV R27, UR14 ;  /* 0x0000000e001b7c02 */ /* 0x001fe20008000f00 */
[----:B------:R-:W-:-:S04]  /*0560*/  FMUL.FTZ R26, R28, UR15 ;  /* 0x0000000f1c1a7c20 */ /* 0x000fc80008410000 */
[----:B------:R-:W-:-:S05]  /*0570*/  FFMA.FTZ R26, R27, UR14, R26 ;  /* 0x0000000e1b1a7c23 */ /* 0x000fca000801001a */
[----:B------:R-:W-:-:S13]  /*0580*/  FSETP.GEU.FTZ.AND P4, PT, R26, 0.25, PT ;  /* 0x3e8000001a00780b */ /* 0x000fda0003f9e000 */
[----:B------:R-:W-:Y:S05]  /*0590*/  @P4 BRA `(.L_x_71) ;  /* 0x0000000000244947 */ /* 0x000fea0003800000 */
[----:B-----5:R-:W-:Y:S01]  /*05a0*/  FADD.FTZ R9, R9, -R11 ;  /* 0x8000000b09097221 */ /* 0x020fe20000010000 */
        /* <DEDUP_REMOVED lines=8> */
.L_x_71:
[----:B------:R-:W-:Y:S01]  /*0630*/  MOV R29, UR14 ;  /* 0x0000000e001d7c02 */ /* 0x000fe20008000f00 */
        /* <DEDUP_REMOVED lines=10> */
.L_x_72:
        /* <DEDUP_REMOVED lines=10> */
.L_x_73:
        /* <DEDUP_REMOVED lines=11> */
.L_x_74:
        /* <DEDUP_REMOVED lines=10> */
.L_x_75:
        /* <DEDUP_REMOVED lines=11> */
.L_x_76:
        /* <DEDUP_REMOVED lines=10> */
.L_x_77:
        /* <DEDUP_REMOVED lines=11> */
.L_x_78:
[----:B------:R-:W-:Y:S01]  /*0ad0*/  @!P0 LEA R18, P6, R2, UR10, 0x3 ;  /* 0x0000000a02128c11 */ /* 0x000fe2000f8c18ff */
[----:B------:R-:W-:Y:S01]  /*0ae0*/  ULEA UR4, UP0, UR12, UR4, 0x2 ;  /* 0x000000040c047291 */ /* 0x000fe2000f8010ff */
[----:B------:R-:W-:Y:S02]  /*0af0*/  @!P1 LEA R14, P5, R4, UR10, 0x3 ;  /* 0x0000000a040e9c11 */ /* 0x000fe4000f8a18ff */
[----:B------:R-:W-:Y:S01]  /*0b00*/  @!P2 LEA R10, P4, R6, UR10, 0x3 ;  /* 0x0000000a060aac11 */ /* 0x000fe2000f8818ff */
[----:B------:R-:W-:Y:S01]  /*0b10*/  UIADD3.X UR5, UPT, UPT, URZ, UR5, URZ, UP0, !UPT ;  /* 0x00000005ff057290 */ /* 0x000fe200087fe4ff */
[----:B------:R-:W-:Y:S01]  /*0b20*/  @!P0 LEA.HI.X R19, R2, UR11, R3, 0x3, P6 ;  /* 0x0000000b02138c11 */ /* 0x000fe2000b0f1c03 */
[----:B------:R-:W-:Y:S01]  /*0b30*/  UISETP.GE.U32.AND UP0, UPT, UR4, UR13, UPT ;  /* 0x0000000d0400728c */ /* 0x000fe2000bf06070 */
[----:B------:R-:W-:Y:S02]  /*0b40*/  @!P3 LEA R2, P6, R24, UR10, 0x3 ;  /* 0x0000000a1802bc11 */ /* 0x000fe4000f8c18ff */
[----:B------:R-:W-:Y:S01]  /*0b50*/  @!P1 LEA.HI.X R15, R4, UR11, R5, 0x3, P5 ;  /* 0x0000000b040f9c11 */ /* 0x000fe2000a8f1c05 */
[----:B------:R2:W-:Y:S01]  /*0b60*/  @!P0 STG.E.64 desc[UR18][R18.64], R8 ;  /* 0x0000000812008986 */ /* 0x0005e2000c101b12 */
[----:B------:R-:W-:Y:S01]  /*0b70*/  @!P2 LEA.HI.X R11, R6, UR11, R7, 0x3, P4 ;  /* 0x0000000b060bac11 */ /* 0x000fe2000a0f1c07 */
[----:B------:R-:W-:Y:S01]  /*0b80*/  UISETP.GE.U32.AND.EX UP0, UPT, UR5, UR16, UPT, UP0 ;  /* 0x000000100500728c */ /* 0x000fe2000bf06100 */
[----:B------:R-:W-:Y:S01]  /*0b90*/  @!P3 LEA.HI.X R3, R24, UR11, R25, 0x3, P6 ;  /* 0x0000000b1803bc11 */ /* 0x000fe2000b0f1c19 */
[----:B------:R2:W-:Y:S04]  /*0ba0*/  @!P1 STG.E.64 desc[UR18][R14.64], R12 ;  /* 0x0000000c0e009986 */ /* 0x0005e8000c101b12 */
[----:B------:R2:W-:Y:S04]  /*0bb0*/  @!P2 STG.E.64 desc[UR18][R10.64], R16 ;  /* 0x000000100a00a986 */ /* 0x0005e8000c101b12 */
[----:B------:R2:W-:Y:S01]  /*0bc0*/  @!P3 STG.E.64 desc[UR18][R2.64], R20 ;  /* 0x000000140200b986 */ /* 0x0005e2000c101b12 */
[----:B------:R-:W-:Y:S05]  /*0bd0*/  BRA.U !UP0, `(.L_x_79) ;  /* 0xfffffff508987547 */ /* 0x000fea000b83ffff */
[----:B------:R-:W-:Y:S05]  /*0be0*/  EXIT ;  /* 0x000000000000794d */ /* 0x000fea0003800000 */
.L_x_70:
        /* <DEDUP_REMOVED lines=14> */
.L_x_89:
[C---:B------:R-:W-:Y:S02]  /*0cd0*/  SHF.L.U32 R20, R23.reuse, 0x5, RZ ;  /* 0x0000000517147819 */ /* 0x040fe400000006ff */
[----:B------:R-:W-:Y:S02]  /*0ce0*/  SHF.L.U64.HI R21, R23, 0x5, R22 ;  /* 0x0000000517157819 */ /* 0x000fe40000010216 */
[C---:B------:R-:W-:Y:S02]  /*0cf0*/  IADD3 R4, P0, PT, R20.reuse, UR6, RZ ;  /* 0x0000000614047c10 */ /* 0x040fe4000ff1e0ff */
[----:B------:R-:W-:Y:S02]  /*0d00*/  IADD3 R12, P1, PT, R20, UR8, RZ ;  /* 0x00000008140c7c10 */ /* 0x000fe4000ff3e0ff */
[C---:B------:R-:W-:Y:S02]  /*0d10*/  IADD3.X R5, PT, PT, R21.reuse, UR7, RZ, P0, !PT ;  /* 0x0000000715057c10 */ /* 0x040fe400087fe4ff */
[----:B------:R-:W-:-:S04]  /*0d20*/  IADD3.X R13, PT, PT, R21, UR9, RZ, P1, !PT ;  /* 0x00000009150d7c10 */ /* 0x000fc80008ffe4ff */
[----:B------:R-:W5:Y:S04]  /*0d30*/  LDG.E.ENL2.256 R8, R4, desc[UR18][R4.64] ;  /* 0xfe0000120404797e */ /* 0x000f680008121908 */
        /* <DEDUP_REMOVED lines=12> */
.L_x_81:
        /* <DEDUP_REMOVED lines=8> */
.L_x_82:
[----:B0-----:R-:W-:Y:S05]  /*0e80*/  BSYNC.RECONVERGENT B0 ;  /* 0x0000000000007941 */ /* 0x001fea0003800200 */
.L_x_80:
        /* <DEDUP_REMOVED lines=11> */
.L_x_83:
        /* <DEDUP_REMOVED lines=8> */
.L_x_84:
        /* <DEDUP_REMOVED lines=10> */
.L_x_85:
        /* <DEDUP_REMOVED lines=8> */
.L_x_86:
        /* <DEDUP_REMOVED lines=10> */
.L_x_87:
        /* <DEDUP_REMOVED lines=8> */
.L_x_88:
[----:B------:R-:W-:-:S04]  /*1200*/  IADD3 R20, P0, PT, R20, UR10, RZ ;  /* 0x0000000a14147c10 */ /* 0x000fc8000ff1e0ff */
[----:B------:R-:W-:Y:S02]  /*1210*/  IADD3.X R21, PT, PT, R21, UR11, RZ, P0, !PT ;  /* 0x0000000b15157c10 */ /* 0x000fe400087fe4ff */
[----:B------:R-:W-:-:S03]  /*1220*/  IADD3 R23, P0, PT, R23, UR5, RZ ;  /* 0x0000000517177c10 */ /* 0x000fc6000ff1e0ff */
[----:B------:R1:W-:Y:S01]  /*1230*/  STG.E.ENL2.256 desc[UR18][R20.64], R4, R8 ;  /* 0xf80000041408797f */ /* 0x0003e2000f121812 */
[C---:B------:R-:W-:Y:S02]  /*1240*/  SHF.L.U32 R12, R23.reuse, 0x2, RZ ;  /* 0x00000002170c7819 */ /* 0x040fe400000006ff */
[----:B------:R-:W-:Y:S02]  /*1250*/  IADD3.X R22, PT, PT, RZ, R22, RZ, P0, !PT ;  /* 0x00000016ff167210 */ /* 0x000fe400007fe4ff */
[----:B------:R-:W-:Y:S02]  /*1260*/  ISETP.LT.U32.AND P1, PT, R12, UR17, PT ;  /* 0x000000110c007c0c */ /* 0x000fe4000bf21070 */
[C---:B------:R-:W-:Y:S02]  /*1270*/  LOP3.LUT P0, RZ, R23.reuse, 0xffffc000, RZ, 0xc0, !PT ;  /* 0xffffc00017ff7812 */ /* 0x040fe4000780c0ff */
[----:B------:R-:W-:Y:S02]  /*1280*/  SHF.L.U64.HI R12, R23, 0x2, R22 ;  /* 0x00000002170c7819 */ /* 0x000fe40000010216 */
[----:B------:R-:W-:-:S02]  /*1290*/  LOP3.LUT P0, RZ, R22, 0x3fffffff, RZ, 0xc0, P0 ;  /* 0x3fffffff16ff7812 */ /* 0x000fc4000000c0ff */
[----:B------:R-:W-:-:S13]  /*12a0*/  ISETP.LT.AND.EX P1, PT, R12, UR4, PT, P1 ;  /* 0x000000040c007c0c */ /* 0x000fda000bf21310 */
[----:B-1----:R-:W-:Y:S05]  /*12b0*/  @!P0 BRA P1, `(.L_x_89) ;  /* 0xfffffff800848947 */ /* 0x002fea000083ffff */
[----:B------:R-:W-:Y:S05]  /*12c0*/  EXIT ;  /* 0x000000000000794d */ /* 0x000fea0003800000 */
.L_x_90:
        /* <DEDUP_REMOVED lines=11> */
.L_x_320:


//--------------------- .text._ZN2at6native52_GLOBAL__N__ff984223_19_ForeachTernaryOp_cu_5285c63625multi_tensor_apply_kernelINS1_28TensorListScalarListMetadataIN3c107complexIdEELi3EEENS1_26TernaryOpScalarListFunctorIS6_Li3ELi2ELi2EEEJNS0_11LerpFunctorIS6_EEEEEvT_T0_DpT1_ --------------------------
	.section	.text._ZN2at6native52_GLOBAL__N__ff984223_19_ForeachTernaryOp_cu_5285c63625multi_tensor_apply_kernelINS1_28TensorListScalarListMetadataIN3c107complexIdEELi3EEENS1_26TernaryOpScalarListFunctorIS6_Li3ELi2ELi2EEEJNS0_11LerpFunctorIS6_EEEEEvT_T0_DpT1_,"ax",@progbits
	.align	128
.text._ZN2at6native52_GLOBAL__N__ff984223_19_ForeachTernaryOp_cu_5285c63625multi_tensor_apply_kernelINS1_28TensorListScalarListMetadataIN3c107complexIdEELi3EEENS1_26TernaryOpScalarListFunctorIS6_Li3ELi2ELi2EEEJNS0_11LerpFunctorIS6_EEEEEvT_T0_DpT1_:
        .type           _ZN2at6native52_GLOBAL__N__ff984223_19_ForeachTernaryOp_cu_5285c63625multi_tensor_apply_kernelINS1_28TensorListScalarListMetadataIN3c107complexIdEELi3EEENS1_26TernaryOpScalarListFunctorIS6_Li3ELi2ELi2EEEJNS0_11LerpFunctorIS6_EEEEEvT_T0_DpT1_,@function
        .size           _ZN2at6native52_GLOBAL__N__ff984223_19_ForeachTernaryOp_cu_5285c63625multi_tensor_apply_kernelINS1_28TensorListScalarListMetadataIN3c107complexIdEELi3EEENS1_26TernaryOpScalarListFunctorIS6_Li3ELi2ELi2EEEJNS0_11LerpFunctorIS6_EEEEEvT_T0_DpT1_,(.L_x_321 - _ZN2at6native52_GLOBAL__N__ff984223_19_ForeachTernaryOp_cu_5285c63625multi_tensor_apply_kernelINS1_28TensorListScalarListMetadataIN3c107complexIdEELi3EEENS1_26TernaryOpScalarListFunctorIS6_Li3ELi2ELi2EEEJNS0_11LerpFunctorIS6_EEEEEvT_T0_DpT1_)
        .other          _ZN2at6native52_GLOBAL__N__ff984223_19_ForeachTernaryOp_cu_5285c63625multi_tensor_apply_kernelINS1_28TensorListScalarListMetadataIN3c107complexIdEELi3EEENS1_26TernaryOpScalarListFunctorIS6_Li3ELi2ELi2EEEJNS0_11LerpFunctorIS6_EEEEEvT_T0_DpT1_,@"STO_CUDA_ENTRY STV_DEFAULT"
_ZN2at6native52_GLOBAL__N__ff984223_19_ForeachTernaryOp_cu_5285c63625multi_tensor_apply_kernelINS1_28TensorListScalarListMetadataIN3c107complexIdEELi3EEENS1_26TernaryOpScalarListFunctorIS6_Li3ELi2ELi2EEEJNS0_11LerpFunctorIS6_EEEEEvT_T0_DpT1_:
        /* <DEDUP_REMOVED lines=11> */
[----:B------:R-:W5:Y:S01]  /*00b0*/  LDCU.64 UR6, c[0x0][UR12+0x380] ;  /* 0x000070000c0677ac */ /* 0x000f620008000a00 */
[----:B--2---:R-:W-:Y:S02]  /*00c0*/  UIMAD.WIDE UR12, UR14, 0x10000, URZ ;  /* 0x000100000e0c78a5 */ /* 0x004fe4000f8e02ff */
[----:B0-----:R-:W-:Y:S02]  /*00d0*/  ULOP3.LUT UR16, UR4, 0x3, URZ, 0xc0, !UPT ;  /* 0x0000000304107892 */ /* 0x001fe4000f8ec0ff */
[----:B------:R-:W-:Y:S02]  /*00e0*/  UIADD3 UR17, UP1, UPT, UR4, -UR12, URZ ;  /* 0x8000000c04117290 */ /* 0x000fe4000ff3e0ff */
[----:B---3--:R-:W-:Y:S01]  /*00f0*/  UIMAD.WIDE UR10, UR14, 0x100000, UR10 ;  /* 0x001000000e0a78a5 */ /* 0x008fe2000f8e020a */
[----:B------:R-:W0:Y:S01]  /*0100*/  LDCU.64 UR18, c[0x0][UR15+0x980] ;  /* 0x000130000f1277ac */ /* 0x000e220008000a00 */
[----:B----4-:R-:W-:-:S02]  /*0110*/  UIMAD.WIDE UR8, UR14, 0x100000, UR8 ;  /* 0x001000000e0878a5 */ /* 0x010fc4000f8e0208 */
[----:B------:R-:W-:Y:S02]  /*0120*/  ULOP3.LUT UR16, UR16, 0x3f, UR10, 0xf8, !UPT ;  /* 0x0000003f10107892 */ /* 0x000fe4000f8ef80a */
[----:B-----5:R-:W-:Y:S02]  /*0130*/  UIMAD.WIDE UR6, UR14, 0x100000, UR6 ;  /* 0x001000000e0678a5 */ /* 0x020fe4000f8e0206 */
[----:B------:R-:W-:Y:S01]  /*0140*/  ULOP3.LUT UR16, UR16, 0x3f, UR8, 0xf8, !UPT ;  /* 0x0000003f10107892 */ /* 0x000fe2000f8ef808 */
[----:B------:R-:W2:Y:S03]  /*0150*/  LDCU.64 UR14, c[0x0][UR15+0x988] ;  /* 0x000131000f0e77ac */ /* 0x000ea60008000a00 */
[----:B------:R-:W-:Y:S02]  /*0160*/  ULOP3.LUT UP0, URZ, UR16, 0x3f, UR6, 0xf8, !UPT ;  /* 0x0000003f10ff7892 */ /* 0x000fe4000f80f806 */
[----:B------:R-:W-:-:S02]  /*0170*/  UIADD3.X UR4, UPT, UPT, UR5, ~UR13, URZ, UP1, !UPT ;  /* 0x8000000d05047290 */ /* 0x000fc40008ffe4ff */
[----:B------:R-:W-:-:S09]  /*0180*/  ULOP3.LUT UP0, URZ, URZ, URZ, URZ, 0xfc, UP0 ;  /* 0x000000ffffff7292 */ /* 0x000fd2000800fcff */
[----:B01----:R-:W-:Y:S05]  /*0190*/  BRA.U !UP0, `(.L_x_91) ;  /* 0x0000000908c87547 */ /* 0x003fea000b800000 */
[----:B------:R-:W-:-:S04]  /*01a0*/  UISETP.GE.U32.AND UP0, UPT, UR17, 0x1, UPT ;  /* 0x000000011100788c */ /* 0x000fc8000bf06070 */
[----:B------:R-:W-:-:S06]  /*01b0*/  UISETP.GE.AND.EX UP0, UPT, UR4, URZ, UPT, UP0 ;  /* 0x000000ff0400728c */ /* 0x000fcc000bf06300 */
[----:B------:R-:W-:-:S13]  /*01c0*/  PLOP3.LUT P0, PT, PT, PT, UP0, 0x80, 0x8 ;  /* 0x000000000008781c */ /* 0x000fda0003f0f008 */
[----:B--2---:R-:W-:Y:S05]  /*01d0*/  @!P0 EXIT ;  /* 0x000000000000894d */ /* 0x004fea0003800000 */
[----:B------:R-:W0:Y:S01]  /*01e0*/  S2R R44, SR_TID.X ;  /* 0x00000000002c7919 */ /* 0x000e220000002100 */
[----:B------:R-:W-:Y:S01]  /*01f0*/  IMAD.U32 R32, RZ, RZ, UR14 ;  /* 0x0000000eff207e24 */ /* 0x000fe2000f8e00ff */
[----:B------:R-:W-:Y:S01]  /*0200*/  UISETP.LT.U32.AND UP0, UPT, UR17, 0x10000, UPT ;  /* 0x000100001100788c */ /* 0x000fe2000bf01070 */
[----:B------:R-:W-:Y:S01]  /*0210*/  IMAD.U32 R33, RZ, RZ, UR15 ;  /* 0x0000000fff217e24 */ /* 0x000fe2000f8e00ff */
[----:B------:R-:W1:Y:S01]  /*0220*/  LDCU UR12, c[0x0][0x360] ;  /* 0x00006c00ff0c77ac */ /* 0x000e620008000800 */
[----:B------:R-:W-:Y:S02]  /*0230*/  IMAD.U32 R2, RZ, RZ, UR18 ;  /* 0x00000012ff027e24 */ /* 0x000fe4000f8e00ff */
[----:B------:R-:W-:Y:S01]  /*0240*/  IMAD.U32 R3, RZ, RZ, UR19 ;  /* 0x00000013ff037e24 */ /* 0x000fe2000f8e00ff */
[----:B------:R-:W-:Y:S01]  /*0250*/  UISETP.LT.U32.AND.EX UP0, UPT, UR4, URZ, UPT, UP0 ;  /* 0x000000ff0400728c */ /* 0x000fe2000bf01100 */
[----:B------:R-:W-:Y:S01]  /*0260*/  DMUL R32, R32, UR14 ;  /* 0x0000000e20207c28 */ /* 0x000fe20008000000 */
[----:B------:R-:W-:-:S02]  /*0270*/  UMOV UR5, URZ ;  /* 0x000000ff00057c82 */ /* 0x000fc40008000000 */
[----:B------:R-:W-:Y:S02]  /*0280*/  USEL UR16, UR4, URZ, UP0 ;  /* 0x000000ff04107287 */ /* 0x000fe40008000000 */
[----:B------:R-:W-:Y:S01]  /*0290*/  USEL UR13, UR17, 0x10000, UP0 ;  /* 0x00010000110d7887 */ /* 0x000fe20008000000 */
[----:B------:R-:W-:Y:S02]  /*02a0*/  UMOV UR4, URZ ;  /* 0x000000ff00047c82 */ /* 0x000fe40008000000 */
[----:B------:R-:W-:Y:S02]  /*02b0*/  DFMA R32, R2, UR18, R32 ;  /* 0x0000001202207c2b */ /* 0x000fe40008000020 */
[----:B------:R-:W-:-:S11]  /*02c0*/  DADD R2, RZ, -UR14 ;  /* 0x8000000eff027e29 */ /* 0x000fd60008000000 */
.L_x_100:
[----:B0-----:R-:W-:Y:S02]  /*02d0*/  IADD3 R0, P1, PT, R44, UR4, RZ ;  /* 0x000000042c007c10 */ /* 0x001fe4000ff3e0ff */
[----:B--2---:R-:W-:Y:S02]  /*02e0*/  CS2R R22, SRZ ;  /* 0x0000000000167805 */ /* 0x004fe4000001ff00 */
[----:B------:R-:W-:Y:S02]  /*02f0*/  CS2R R20, SRZ ;  /* 0x0000000000147805 */ /* 0x000fe4000001ff00 */
[C---:B-1----:R-:W-:Y:S01]  /*0300*/  IADD3 R34, P3, PT, R0.reuse, UR12, RZ ;  /* 0x0000000c00227c10 */ /* 0x042fe2000ff7e0ff */
[----:B------:R-:W-:Y:S01]  /*0310*/  IMAD.X R35, RZ, RZ, UR5, P1 ;  /* 0x00000005ff237e24 */ /* 0x000fe200088e06ff */
[----:B------:R-:W-:Y:S02]  /*0320*/  ISETP.GE.U32.AND P0, PT, R0, UR13, PT ;  /* 0x0000000d00007c0c */ /* 0x000fe4000bf06070 */
[----:B------:R-:W-:Y:S01]  /*0330*/  ISETP.GE.U32.AND P1, PT, R34, UR13, PT ;  /* 0x0000000d22007c0c */ /* 0x000fe2000bf26070 */
[----:B------:R-:W-:Y:S01]  /*0340*/  IMAD.X R41, RZ, RZ, R35, P3 ;  /* 0x000000ffff297224 */ /* 0x000fe200018e0623 */
[----:B------:R-:W-:-:S02]  /*0350*/  ISETP.GE.U32.AND.EX P0, PT, R35, UR16, PT, P0 ;  /* 0x0000001023007c0c */ /* 0x000fc4000bf06100 */
[----:B------:R-:W-:Y:S02]  /*0360*/  IADD3 R40, P4, PT, R34, UR12, RZ ;  /* 0x0000000c22287c10 */ /* 0x000fe4000ff9e0ff */
[----:B------:R-:W-:-:S03]  /*0370*/  ISETP.GE.U32.AND.EX P1, PT, R41, UR16, PT, P1 ;  /* 0x0000001029007c0c */ /* 0x000fc6000bf26110 */
[----:B------:R-:W-:Y:S01]  /*0380*/  IMAD.X R43, RZ, RZ, R41, P4 ;  /* 0x000000ffff2b7224 */ /* 0x000fe200020e0629 */
[----:B------:R-:W-:-:S05]  /*0390*/  IADD3 R42, P4, PT, R40, UR12, RZ ;  /* 0x0000000c282a7c10 */ /* 0x000fca000ff9e0ff */
[C---:B------:R-:W-:Y:S02]  /*03a0*/  @!P0 LEA R4, P2, R0.reuse, UR6, 0x4 ;  /* 0x0000000600048c11 */ /* 0x040fe4000f8420ff */
[C---:B------:R-:W-:Y:S02]  /*03b0*/  @!P0 LEA R6, P3, R0.reuse, UR8, 0x4 ;  /* 0x0000000800068c11 */ /* 0x040fe4000f8620ff */
[C-C-:B------:R-:W-:Y:S02]  /*03c0*/  @!P0 LEA.HI.X R5, R0.reuse, UR7, R35.reuse, 0x4, P2 ;  /* 0x0000000700058c11 */ /* 0x140fe400090f2423 */
[----:B------:R-:W-:Y:S02]  /*03d0*/  @!P0 LEA.HI.X R7, R0, UR9, R35, 0x4, P3 ;  /* 0x0000000900078c11 */ /* 0x000fe400098f2423 */
[----:B------:R-:W-:Y:S01]  /*03e0*/  ISETP.GE.U32.AND P2, PT, R40, UR13, PT ;  /* 0x0000000d28007c0c */ /* 0x000fe2000bf46070 */
[----:B------:R-:W-:Y:S01]  /*03f0*/  IMAD.X R45, RZ, RZ, R43, P4 ;  /* 0x000000ffff2d7224 */ /* 0x000fe200020e062b */
[----:B------:R-:W-:-:S02]  /*0400*/  @!P1 LEA R8, P3, R34, UR6, 0x4 ;  /* 0x0000000622089c11 */ /* 0x000fc4000f8620ff */
[----:B------:R-:W-:Y:S02]  /*0410*/  CS2R R38, SRZ ;  /* 0x0000000000267805 */ /* 0x000fe4000001ff00 */
[----:B------:R-:W-:Y:S02]  /*0420*/  ISETP.GE.U32.AND.EX P2, PT, R43, UR16, PT, P2 ;  /* 0x000000102b007c0c */ /* 0x000fe4000bf46120 */
[----:B------:R-:W-:Y:S02]  /*0430*/  CS2R R36, SRZ ;  /* 0x0000000000247805 */ /* 0x000fe4000001ff00 */
[----:B------:R-:W-:Y:S02]  /*0440*/  @!P1 LEA.HI.X R9, R34, UR7, R41, 0x4, P3 ;  /* 0x0000000722099c11 */ /* 0x000fe400098f2429 */
[----:B------:R-:W-:Y:S02]  /*0450*/  CS2R R26, SRZ ;  /* 0x00000000001a7805 */ /* 0x000fe4000001ff00 */
[----:B------:R-:W-:-:S02]  /*0460*/  ISETP.GE.U32.AND P3, PT, R42, UR13, PT ;  /* 0x0000000d2a007c0c */ /* 0x000fc4000bf66070 */
[----:B------:R-:W-:Y:S02]  /*0470*/  CS2R R24, SRZ ;  /* 0x0000000000187805 */ /* 0x000fe4000001ff00 */
[C---:B------:R-:W-:Y:S02]  /*0480*/  @!P1 LEA R10, P4, R34.reuse, UR8, 0x4 ;  /* 0x00000008220a9c11 */ /* 0x040fe4000f8820ff */
[----:B------:R-:W-:Y:S02]  /*0490*/  CS2R R30, SRZ ;  /* 0x00000000001e7805 */ /* 0x000fe4000001ff00 */
[----:B------:R-:W-:Y:S02]  /*04a0*/  ISETP.GE.U32.AND.EX P3, PT, R45, UR16, PT, P3 ;  /* 0x000000102d007c0c */ /* 0x000fe4000bf66130 */
[----:B------:R-:W-:Y:S02]  /*04b0*/  CS2R R28, SRZ ;  /* 0x00000000001c7805 */ /* 0x000fe4000001ff00 */
[----:B------:R-:W-:Y:S01]  /*04c0*/  @!P1 LEA.HI.X R11, R34, UR9, R41, 0x4, P4 ;  /* 0x00000009220b9c11 */ /* 0x000fe2000a0f2429 */
[----:B------:R-:W5:Y:S01]  /*04d0*/  @!P0 LDG.E.128 R20, desc[UR20][R4.64] ;  /* 0x0000001404148981 */ /* 0x000f62000c1e1d00 */
[----:B------:R-:W-:-:S02]  /*04e0*/  @!P2 LEA R46, P5, R40, UR6, 0x4 ;  /* 0x00000006282eac11 */ /* 0x000fc4000f8a20ff */
[C---:B------:R-:W-:Y:S01]  /*04f0*/  @!P2 LEA R48, P4, R40.reuse, UR8, 0x4 ;  /* 0x000000082830ac11 */ /* 0x040fe2000f8820ff */
[----:B------:R0:W5:Y:S01]  /*0500*/  @!P0 LDG.E.128 R36, desc[UR20][R6.64] ;  /* 0x0000001406248981 */ /* 0x000162000c1e1d00 */
[C-C-:B------:R-:W-:Y:S02]  /*0510*/  @!P2 LEA.HI.X R47, R40.reuse, UR7, R43.reuse, 0x4, P5 ;  /* 0x00000007282fac11 */ /* 0x140fe4000a8f242b */
[----:B------:R-:W-:Y:S01]  /*0520*/  @!P2 LEA.HI.X R49, R40, UR9, R43, 0x4, P4 ;  /* 0x000000092831ac11 */ /* 0x000fe2000a0f242b */
[----:B------:R1:W5:Y:S01]  /*0530*/  @!P1 LDG.E.128 R24, desc[UR20][R8.64] ;  /* 0x0000001408189981 */ /* 0x000362000c1e1d00 */
[C---:B------:R-:W-:Y:S02]  /*0540*/  @!P3 LEA R50, P5, R42.reuse, UR6, 0x4 ;  /* 0x000000062a32bc11 */ /* 0x040fe4000f8a20ff */
[----:B------:R-:W-:Y:S02]  /*0550*/  CS2R R14, SRZ ;  /* 0x00000000000e7805 */ /* 0x000fe4000001ff00 */
[----:B------:R-:W-:Y:S01]  /*0560*/  @!P3 LEA R52, P4, R42, UR8, 0x4 ;  /* 0x000000082a34bc11 */ /* 0x000fe2000f8820ff */
[----:B------:R2:W5:Y:S01]  /*0570*/  @!P1 LDG.E.128 R28, desc[UR20][R10.64] ;  /* 0x000000140a1c9981 */ /* 0x000562000c1e1d00 */
[----:B------:R-:W-:-:S02]  /*0580*/  CS2R R12, SRZ ;  /* 0x00000000000c7805 */ /* 0x000fc4000001ff00 */
[----:B------:R-:W-:Y:S02]  /*0590*/  CS2R R18, SRZ ;  /* 0x0000000000127805 */ /* 0x000fe4000001ff00 */
[----:B------:R-:W-:Y:S02]  /*05a0*/  CS2R R16, SRZ ;  /* 0x0000000000107805 */ /* 0x000fe4000001ff00 */
[----:B0-----:R-:W-:Y:S02]  /*05b0*/  CS2R R6, SRZ ;  /* 0x0000000000067805 */ /* 0x001fe4000001ff00 */
[----:B------:R-:W-:Y:S02]  /*05c0*/  CS2R R4, SRZ ;  /* 0x0000000000047805 */ /* 0x000fe4000001ff00 */
[----:B-1----:R-:W-:Y:S02]  /*05d0*/  CS2R R8, SRZ ;  /* 0x0000000000087805 */ /* 0x002fe4000001ff00 */
[C-C-:B------:R-:W-:Y:S01]  /*05e0*/  @!P3 LEA.HI.X R51, R42.reuse, UR7, R45.reuse, 0x4, P5 ;  /* 0x000000072a33bc11 */ /* 0x140fe2000a8f242d */
[----:B------:R0:W5:Y:S01]  /*05f0*/  @!P2 LDG.E.128 R12, desc[UR20][R46.64] ;  /* 0x000000142e0ca981 */ /* 0x000162000c1e1d00 */
[----:B------:R-:W-:-:S02]  /*0600*/  @!P3 LEA.HI.X R53, R42, UR9, R45, 0x4, P4 ;  /* 0x000000092a35bc11 */ /* 0x000fc4000a0f242d */
[----:B--2---:R-:W-:Y:S01]  /*0610*/  CS2R R10, SRZ ;  /* 0x00000000000a7805 */ /* 0x004fe2000001ff00 */
        /* <DEDUP_REMOVED lines=14> */
.L_x_92:
[----:B------:R-:W-:Y:S01]  /*0700*/  IMAD.U32 R48, RZ, RZ, UR18 ;  /* 0x00000012ff307e24 */ /* 0x000fe2000f8e00ff */
[----:B-----5:R-:W-:Y:S01]  /*0710*/  DADD R46, R38, -R22 ;  /* 0x00000000262e7229 */ /* 0x020fe20000000816 */
[----:B------:R-:W-:Y:S01]  /*0720*/  IMAD.U32 R49, RZ, RZ, UR19 ;  /* 0x00000013ff317e24 */ /* 0x000fe2000f8e00ff */
[----:B------:R-:W-:-:S05]  /*0730*/  DADD R20, R36, -R20 ;  /* 0x0000000024147229 */ /* 0x000fca0000000814 */
[----:B------:R-:W-:Y:S02]  /*0740*/  DADD R22, -R48, 1 ;  /* 0x3ff0000030167429 */ /* 0x000fe40000000100 */
[----:B------:R-:W-:-:S06]  /*0750*/  DMUL R48, R2, R46 ;  /* 0x0000002e02307228 */ /* 0x000fcc0000000000 */
[-C--:B------:R-:W-:Y:S02]  /*0760*/  DMUL R46, R46, R22.reuse ;  /* 0x000000162e2e7228 */ /* 0x080fe40000000000 */
[----:B------:R-:W-:-:S06]  /*0770*/  DFMA R48, R20, R22, -R48 ;  /* 0x000000161430722b */ /* 0x000fcc0000000830 */
[----:B------:R-:W-:Y:S02]  /*0780*/  DFMA R46, R2, R20, R46 ;  /* 0x00000014022e722b */ /* 0x000fe4000000002e */
[----:B------:R-:W-:-:S06]  /*0790*/  DADD R20, -R48, R36 ;  /* 0x0000000030147229 */ /* 0x000fcc0000000124 */
[----:B------:R-:W-:-:S11]  /*07a0*/  DADD R22, -R46, R38 ;  /* 0x000000002e167229 */ /* 0x000fd60000000126 */
.L_x_93:
        /* <DEDUP_REMOVED lines=10> */
.L_x_94:
[----:B------:R-:W-:Y:S01]  /*0850*/  IMAD.U32 R38, RZ, RZ, UR18 ;  /* 0x00000012ff267e24 */ /* 0x000fe2000f8e00ff */
[----:B------:R-:W-:Y:S01]  /*0860*/  DADD R26, R30, -R26 ;  /* 0x000000001e1a7229 */ /* 0x000fe2000000081a */
[----:B------:R-:W-:Y:S01]  /*0870*/  IMAD.U32 R39, RZ, RZ, UR19 ;  /* 0x00000013ff277e24 */ /* 0x000fe2000f8e00ff */
[----:B------:R-:W-:-:S05]  /*0880*/  DADD R36, R28, -R24 ;  /* 0x000000001c247229 */ /* 0x000fca0000000818 */
[----:B------:R-:W-:Y:S02]  /*0890*/  DADD R38, -R38, 1 ;  /* 0x3ff0000026267429 */ /* 0x000fe40000000100 */
[----:B------:R-:W-:-:S06]  /*08a0*/  DMUL R24, R2, R26 ;  /* 0x0000001a02187228 */ /* 0x000fcc0000000000 */
[C---:B------:R-:W-:Y:S02]  /*08b0*/  DMUL R26, R38.reuse, R26 ;  /* 0x0000001a261a7228 */ /* 0x040fe40000000000 */
[----:B------:R-:W-:-:S06]  /*08c0*/  DFMA R24, R38, R36, -R24 ;  /* 0x000000242618722b */ /* 0x000fcc0000000818 */
[----:B------:R-:W-:Y:S02]  /*08d0*/  DFMA R26, R2, R36, R26 ;  /* 0x00000024021a722b */ /* 0x000fe4000000001a */
[----:B------:R-:W-:-:S06]  /*08e0*/  DADD R24, -R24, R28 ;  /* 0x0000000018187229 */ /* 0x000fcc000000011c */
[----:B------:R-:W-:-:S11]  /*08f0*/  DADD R26, -R26, R30 ;  /* 0x000000001a1a7229 */ /* 0x000fd6000000011e */
.L_x_95:
        /* <DEDUP_REMOVED lines=10> */
.L_x_96:
        /* <DEDUP_REMOVED lines=11> */
.L_x_97:
        /* <DEDUP_REMOVED lines=10> */
.L_x_98:
        /* <DEDUP_REMOVED lines=11> */
.L_x_99:
        /* <DEDUP_REMOVED lines=9> */
[----:B------:R2:W-:Y:S01]  /*0c30*/  @!P0 STG.E.128 desc[UR20][R8.64], R20 ;  /* 0x0000001408008986 */ /* 0x0005e2000c101d14 */
[----:B------:R-:W-:Y:S01]  /*0c40*/  @!P2 LEA.HI.X R17, R40, UR11, R43, 0x4, P4 ;  /* 0x0000000b2811ac11 */ /* 0x000fe2000a0f242b */
[----:B------:R-:W-:Y:S01]  /*0c50*/  UISETP.GE.U32.AND.EX UP0, UPT, UR5, UR16, UPT, UP0 ;  /* 0x000000100500728c */ /* 0x000fe2000bf06100 */
[----:B------:R-:W-:Y:S01]  /*0c60*/  @!P3 LEA.HI.X R19, R42, UR11, R45, 0x4, P6 ;  /* 0x0000000b2a13bc11 */ /* 0x000fe2000b0f242d */
[----:B------:R2:W-:Y:S04]  /*0c70*/  @!P1 STG.E.128 desc[UR20][R10.64], R24 ;  /* 0x000000180a009986 */ /* 0x0005e8000c101d14 */
[----:B------:R2:W-:Y:S04]  /*0c80*/  @!P2 STG.E.128 desc[UR20][R16.64], R12 ;  /* 0x0000000c1000a986 */ /* 0x0005e8000c101d14 */
[----:B------:R2:W-:Y:S01]  /*0c90*/  @!P3 STG.E.128 desc[UR20][R18.64], R4 ;  /* 0x000000041200b986 */ /* 0x0005e2000c101d14 */
[----:B------:R-:W-:Y:S05]  /*0ca0*/  BRA.U !UP0, `(.L_x_100) ;  /* 0xfffffff508887547 */ /* 0x000fea000b83ffff */
[----:B------:R-:W-:Y:S05]  /*0cb0*/  EXIT ;  /* 0x000000000000794d */ /* 0x000fea0003800000 */
.L_x_91:
[----:B------:R-:W0:Y:S02]  /*0cc0*/  S2R R0, SR_TID.X ;  /* 0x0000000000007919 */ /* 0x000e240000002100 */
[----:B0-----:R-:W-:-:S03]  /*0cd0*/  IMAD.WIDE.U32 R2, R0, 0x4, RZ ;  /* 0x0000000400027825 */ /* 0x001fc600078e00ff */
[----:B------:R-:W-:-:S04]  /*0ce0*/  ISETP.GE.U32.AND P0, PT, R2, UR17, PT ;  /* 0x0000001102007c0c */ /* 0x000fc8000bf06070 */
[----:B------:R-:W-:-:S13]  /*0cf0*/  ISETP.GE.AND.EX P0, PT, R3, UR4, PT, P0 ;  /* 0x0000000403007c0c */ /* 0x000fda000bf06300 */
[----:B--2---:R-:W-:Y:S05]  /*0d00*/  @P0 EXIT ;  /* 0x000000000000094d */ /* 0x004fea0003800000 */
        /* <DEDUP_REMOVED lines=13> */
.L_x_110:
[C---:B------:R-:W-:Y:S01]  /*0de0*/  IMAD.SHL.U32 R40, R0.reuse, 0x40, RZ ;  /* 0x0000004000287824 */ /* 0x040fe200078e00ff */
[----:B------:R-:W-:-:S04]  /*0df0*/  SHF.L.U64.HI R46, R0, 0x6, R41 ;  /* 0x00000006002e7819 */ /* 0x000fc80000010229 */
[C---:B------:R-:W-:Y:S02]  /*0e00*/  IADD3 R42, P0, PT, R40.reuse, UR6, RZ ;  /* 0x00000006282a7c10 */ /* 0x040fe4000ff1e0ff */
[----:B------:R-:W-:Y:S02]  /*0e10*/  IADD3 R44, P1, PT, R40, UR8, RZ ;  /* 0x00000008282c7c10 */ /* 0x000fe4000ff3e0ff */
[C---:B------:R-:W-:Y:S02]  /*0e20*/  IADD3.X R43, PT, PT, R46.reuse, UR7, RZ, P0, !PT ;  /* 0x000000072e2b7c10 */ /* 0x040fe400087fe4ff */
[----:B------:R-:W-:-:S03]  /*0e30*/  IADD3.X R45, PT, PT, R46, UR9, RZ, P1, !PT ;  /* 0x000000092e2d7c10 */ /* 0x000fc60008ffe4ff */
[----:B0-----:R0:W5:Y:S04]  /*0e40*/  LDG.E.ENL2.256 R4, R28, desc[UR20][R42.64] ;  /* 0xfe0000142a1c797e */ /* 0x0011680008121904 */
        /* <DEDUP_REMOVED lines=14> */
.L_x_102:
[----:B-----5:R-:W-:Y:S02]  /*0f30*/  DADD R30, -R30, R34 ;  /* 0x000000001e1e7229 */ /* 0x020fe40000000122 */
[----:B0-----:R-:W-:-:S06]  /*0f40*/  DADD R42, -R28, R32 ;  /* 0x000000001c2a7229 */ /* 0x001fcc0000000120 */
[----:B------:R-:W-:Y:S02]  /*0f50*/  DMUL R28, R36, R30 ;  /* 0x0000001e241c7228 */ /* 0x000fe40000000000 */
[----:B------:R-:W-:-:S06]  /*0f60*/  DMUL R30, R30, R38 ;  /* 0x000000261e1e7228 */ /* 0x000fcc0000000000 */
[----:B------:R-:W-:Y:S02]  /*0f70*/  DFMA R28, R42, R38, -R28 ;  /* 0x000000262a1c722b */ /* 0x000fe4000000081c */
[----:B------:R-:W-:-:S06]  /*0f80*/  DFMA R30, R36, R42, R30 ;  /* 0x0000002a241e722b */ /* 0x000fcc000000001e */
[----:B------:R-:W-:Y:S02]  /*0f90*/  DADD R28, R32, -R28 ;  /* 0x00000000201c7229 */ /* 0x000fe4000000081c */
[----:B------:R-:W-:-:S11]  /*0fa0*/  DADD R30, R34, -R30 ;  /* 0x00000000221e7229 */ /* 0x000fd6000000081e */
.L_x_103:
[----:B------:R-:W-:Y:S05]  /*0fb0*/  BSYNC.RECONVERGENT B0 ;  /* 0x0000000000007941 */ /* 0x000fea0003800200 */
.L_x_101:
        /* <DEDUP_REMOVED lines=11> */
.L_x_104:
[----:B------:R-:W-:Y:S02]  /*1070*/  DADD R6, -R6, R18 ;  /* 0x0000000006067229 */ /* 0x000fe40000000112 */
[----:B------:R-:W-:-:S06]  /*1080*/  DADD R32, -R4, R16 ;  /* 0x0000000004207229 */ /* 0x000fcc0000000110 */
[----:B------:R-:W-:Y:S02]  /*1090*/  DMUL R4, R36, R6 ;  /* 0x0000000624047228 */ /* 0x000fe40000000000 */
[----:B------:R-:W-:-:S06]  /*10a0*/  DMUL R6, R6, R38 ;  /* 0x0000002606067228 */ /* 0x000fcc0000000000 */
[----:B------:R-:W-:Y:S02]  /*10b0*/  DFMA R4, R32, R38, -R4 ;  /* 0x000000262004722b */ /* 0x000fe40000000804 */
[----:B------:R-:W-:-:S06]  /*10c0*/  DFMA R6, R36, R32, R6 ;  /* 0x000000202406722b */ /* 0x000fcc0000000006 */
[----:B------:R-:W-:Y:S02]  /*10d0*/  DADD R4, R16, -R4 ;  /* 0x0000000010047229 */ /* 0x000fe40000000804 */
[----:B------:R-:W-:-:S11]  /*10e0*/  DADD R6, R18, -R6 ;  /* 0x0000000012067229 */ /* 0x000fd60000000806 */
.L_x_105:
        /* <DEDUP_REMOVED lines=10> */
.L_x_106:
        /* <DEDUP_REMOVED lines=8> */
.L_x_107:
        /* <DEDUP_REMOVED lines=10> */
.L_x_108:
        /* <DEDUP_REMOVED lines=8> */
.L_x_109:
[----:B------:R-:W-:-:S04]  /*1330*/  IADD3 R12, P0, PT, R40, UR10, RZ ;  /* 0x0000000a280c7c10 */ /* 0x000fc8000ff1e0ff */
[----:B------:R-:W-:Y:S02]  /*1340*/  IADD3.X R13, PT, PT, R46, UR11, RZ, P0, !PT ;  /* 0x0000000b2e0d7c10 */ /* 0x000fe400087fe4ff */
[----:B------:R-:W-:-:S03]  /*1350*/  IADD3 R0, P0, PT, R0, UR5, RZ ;  /* 0x0000000500007c10 */ /* 0x000fc6000ff1e0ff */
[----:B------:R0:W-:Y:S02]  /*1360*/  STG.E.ENL2.256 desc[UR20][R12.64], R28, R4 ;  /* 0xf800001c0c04797f */ /* 0x0001e4000f121814 */
[C---:B------:R-:W-:Y:S02]  /*1370*/  IMAD.SHL.U32 R14, R0.reuse, 0x4, RZ ;  /* 0x00000004000e7824 */ /* 0x040fe400078e00ff */
[----:B------:R-:W-:Y:S01]  /*1380*/  IMAD.X R41, RZ, RZ, R41, P0 ;  /* 0x000000ffff297224 */ /* 0x000fe200000e0629 */
[----:B------:R0:W-:Y:S01]  /*1390*/  STG.E.ENL2.256 desc[UR20][R12.64+0x20], R8, R24 ;  /* 0xf80001080c18797f */ /* 0x0001e2000f121814 */
[----:B------:R-:W-:Y:S02]  /*13a0*/  LOP3.LUT P0, RZ, R0, 0xffffc000, RZ, 0xc0, !PT ;  /* 0xffffc00000ff7812 */ /* 0x000fe4000780c0ff */
[----:B------:R-:W-:Y:S02]  /*13b0*/  ISETP.LT.U32.AND P1, PT, R14, UR17, PT ;  /* 0x000000110e007c0c */ /* 0x000fe4000bf21070 */
[----:B------:R-:W-:-:S02]  /*13c0*/  SHF.L.U64.HI R14, R0, 0x2, R41 ;  /* 0x00000002000e7819 */ /* 0x000fc40000010229 */
[----:B------:R-:W-:Y:S02]  /*13d0*/  LOP3.LUT P0, RZ, R41, 0x3fffffff, RZ, 0xc0, P0 ;  /* 0x3fffffff29ff7812 */ /* 0x000fe4000000c0ff */
[----:B------:R-:W-:-:S13]  /*13e0*/  ISETP.LT.AND.EX P1, PT, R14, UR4, PT, P1 ;  /* 0x000000040e007c0c */ /* 0x000fda000bf21310 */
[----:B------:R-:W-:Y:S05]  /*13f0*/  @!P0 BRA P1, `(.L_x_110) ;  /* 0xfffffff800788947 */ /* 0x000fea000083ffff */
[----:B------:R-:W-:Y:S05]  /*1400*/  EXIT ;  /* 0x000000000000794d */ /* 0x000fea0003800000 */
.L_x_111:
        /* <DEDUP_REMOVED lines=15> */
.L_x_321:


//--------------------- .text._ZN2at6native52_GLOBAL__N__ff984223_19_ForeachTernaryOp_cu_5285c63625multi_tensor_apply_kernelINS1_28TensorListScalarListMetadataIfLi3EEENS1_26TernaryOpScalarListFunctorIfLi3ELi2ELi2EEEJNS0_11LerpFunctorIfEEEEEvT_T0_DpT1_ --------------------------
	.section	.text._ZN2at6native52_GLOBAL__N__ff984223_19_ForeachTernaryOp_cu_5285c63625multi_tensor_apply_kernelINS1_28TensorListScalarListMetadataIfLi3EEENS1_26TernaryOpScalarListFunctorIfLi3ELi2ELi2EEEJNS0_11LerpFunctorIfEEEEEvT_T0_DpT1_,"ax",@progbits
	.align	128
.text._ZN2at6native52_GLOBAL__N__ff984223_19_ForeachTernaryOp_cu_5285c63625multi_tensor_apply_kernelINS1_28TensorListScalarListMetadataIfLi3EEENS1_26TernaryOpScalarListFunctorIfLi3ELi2ELi2EEEJNS0_11LerpFunctorIfEEEEEvT_T0_DpT1_:
        .type           _ZN2at6native52_GLOBAL__N__ff984223_19_ForeachTernaryOp_cu_5285c63625multi_tensor_apply_kernelINS1_28TensorListScalarListMetadataIfLi3EEENS1_26TernaryOpScalarListFunctorIfLi3ELi2ELi2EEEJNS0_11LerpFunctorIfEEEEEvT_T0_DpT1_,@function
        .size           _ZN2at6native52_GLOBAL__N__ff984223_19_ForeachTernaryOp_cu_5285c63625multi_tensor_apply_kernelINS1_28TensorListScalarListMetadataIfLi3EEENS1_26TernaryOpScalarListFunctorIfLi3ELi2ELi2EEEJNS0_11LerpFunctorIfEEEEEvT_T0_DpT1_,(.L_x_322 - _ZN2at6native52_GLOBAL__N__ff984223_19_ForeachTernaryOp_cu_5285c63625multi_tensor_apply_kernelINS1_28TensorListScalarListMetadataIfLi3EEENS1_26TernaryOpScalarListFunctorIfLi3ELi2ELi2EEEJNS0_11LerpFunctorIfEEEEEvT_T0_DpT1_)
        .other          _ZN2at6native52_GLOBAL__N__ff984223_19_ForeachTernaryOp_cu_5285c63625multi_tensor_apply_kernelINS1_28TensorListScalarListMetadataIfLi3EEENS1_26TernaryOpScalarListFunctorIfLi3ELi2ELi2EEEJNS0_11LerpFunctorIfEEEEEvT_T0_DpT1_,@"STO_CUDA_ENTRY STV_DEFAULT"
_ZN2at6native52_GLOBAL__N__ff984223_19_ForeachTernaryOp_cu_5285c63625multi_tensor_apply_kernelINS1_28TensorListScalarListMetadataIfLi3EEENS1_26TernaryOpScalarListFunctorIfLi3ELi2ELi2EEEJNS0_11LerpFunctorIfEEEEEvT_T0_DpT1_:
        /* <DEDUP_REMOVED lines=37> */
.L_x_113:
[----:B0-----:R-:W-:Y:S01]  /*0250*/  IADD3 R28, P1, PT, R2, UR4, RZ ;  /* 0x00000004021c7c10 */ /* 0x001fe2000ff3e0ff */
[----:B--2---:R-:W-:Y:S02]  /*0260*/  IMAD.MOV.U32 R9, RZ, RZ, RZ ;  /* 0x000000ffff097224 */ /* 0x004fe400078e00ff */
[----:B------:R-:W-:Y:S01]  /*0270*/  IMAD.MOV.U32 R6, RZ, RZ, RZ ;  /* 0x000000ffff067224 */ /* 0x000fe200078e00ff */
[C---:B------:R-:W-:Y:S01]  /*0280*/  ISETP.GE.U32.AND P0, PT, R28.reuse, UR13, PT ;  /* 0x0000000d1c007c0c */ /* 0x040fe2000bf06070 */
[----:B------:R-:W-:Y:S01]  /*0290*/  IMAD.X R13, RZ, RZ, UR5, P1 ;  /* 0x00000005ff0d7e24 */ /* 0x000fe200088e06ff */
[----:B-1----:R-:W-:-:S04]  /*02a0*/  IADD3 R26, P2, PT, R28, UR12, RZ ;  /* 0x0000000c1c1a7c10 */ /* 0x002fc8000ff5e0ff */
[----:B------:R-:W-:Y:S01]  /*02b0*/  ISETP.GE.U32.AND.EX P0, PT, R13, UR15, PT, P0 ;  /* 0x0000000f0d007c0c */ /* 0x000fe2000bf06100 */
[----:B------:R-:W-:Y:S01]  /*02c0*/  IMAD.X R15, RZ, RZ, R13, P2 ;  /* 0x000000ffff0f7224 */ /* 0x000fe200010e060d */
[C---:B------:R-:W-:Y:S02]  /*02d0*/  ISETP.GE.U32.AND P1, PT, R26.reuse, UR13, PT ;  /* 0x0000000d1a007c0c */ /* 0x040fe4000bf26070 */
[----:B------:R-:W-:Y:S02]  /*02e0*/  IADD3 R4, P5, PT, R26, UR12, RZ ;  /* 0x0000000c1a047c10 */ /* 0x000fe4000ffbe0ff */
[----:B------:R-:W-:Y:S02]  /*02f0*/  ISETP.GE.U32.AND.EX P1, PT, R15, UR15, PT, P1 ;  /* 0x0000000f0f007c0c */ /* 0x000fe4000bf26110 */
[----:B------:R-:W-:Y:S01]  /*0300*/  ISETP.GE.U32.AND P2, PT, R4, UR13, PT ;  /* 0x0000000d04007c0c */ /* 0x000fe2000bf46070 */
[----:B------:R-:W-:-:S04]  /*0310*/  IMAD.X R7, RZ, RZ, R15, P5 ;  /* 0x000000ffff077224 */ /* 0x000fc800028e060f */
[C---:B------:R-:W-:Y:S02]  /*0320*/  @!P0 LEA R20, P4, R28.reuse, UR8, 0x2 ;  /* 0x000000081c148c11 */ /* 0x040fe4000f8810ff */
[C---:B------:R-:W-:Y:S02]  /*0330*/  @!P0 LEA R10, P3, R28.reuse, UR6, 0x2 ;  /* 0x000000061c0a8c11 */ /* 0x040fe4000f8610ff */
[--C-:B------:R-:W-:Y:S02]  /*0340*/  @!P0 LEA.HI.X R21, R28, UR9, R13.reuse, 0x2, P4 ;  /* 0x000000091c158c11 */ /* 0x100fe4000a0f140d */
[----:B------:R-:W-:Y:S02]  /*0350*/  IADD3 R3, P4, PT, R4, UR12, RZ ;  /* 0x0000000c04037c10 */ /* 0x000fe4000ff9e0ff */
[----:B------:R-:W-:Y:S01]  /*0360*/  @!P0 LEA.HI.X R11, R28, UR7, R13, 0x2, P3 ;  /* 0x000000071c0b8c11 */ /* 0x000fe200098f140d */
[----:B------:R-:W-:Y:S01]  /*0370*/  IMAD.MOV.U32 R0, RZ, RZ, RZ ;  /* 0x000000ffff007224 */ /* 0x000fe200078e00ff */
[----:B------:R-:W-:Y:S01]  /*0380*/  ISETP.GE.U32.AND.EX P2, PT, R7, UR15, PT, P2 ;  /* 0x0000000f07007c0c */ /* 0x000fe2000bf46120 */
[----:B------:R-:W-:Y:S01]  /*0390*/  IMAD.X R8, RZ, RZ, R7, P4 ;  /* 0x000000ffff087224 */ /* 0x000fe200020e0607 */
[----:B------:R-:W-:Y:S01]  /*03a0*/  ISETP.GE.U32.AND P3, PT, R3, UR13, PT ;  /* 0x0000000d03007c0c */ /* 0x000fe2000bf66070 */
[----:B------:R-:W-:Y:S01]  /*03b0*/  IMAD.MOV.U32 R5, RZ, RZ, RZ ;  /* 0x000000ffff057224 */ /* 0x000fe200078e00ff */
[----:B------:R-:W-:Y:S01]  /*03c0*/  @!P1 LEA R16, P4, R26, UR8, 0x2 ;  /* 0x000000081a109c11 */ /* 0x000fe2000f8810ff */
[----:B------:R0:W2:Y:S01]  /*03d0*/  @!P0 LDG.E R9, desc[UR18][R10.64] ;  /* 0x000000120a098981 */ /* 0x0000a2000c1e1900 */
[----:B------:R-:W-:-:S02]  /*03e0*/  ISETP.GE.U32.AND.EX P3, PT, R8, UR15, PT, P3 ;  /* 0x0000000f08007c0c */ /* 0x000fc4000bf66130 */
[C---:B------:R-:W-:Y:S01]  /*03f0*/  @!P1 LEA.HI.X R17, R26.reuse, UR9, R15, 0x2, P4 ;  /* 0x000000091a119c11 */ /* 0x040fe2000a0f140f */
[----:B------:R-:W2:Y:S01]  /*0400*/  @!P0 LDG.E R6, desc[UR18][R20.64] ;  /* 0x0000001214068981 */ /* 0x000ea2000c1e1900 */
[----:B------:R-:W-:-:S03]  /*0410*/  @!P1 LEA R18, P5, R26, UR6, 0x2 ;  /* 0x000000061a129c11 */ /* 0x000fc6000f8a10ff */
[----:B------:R1:W3:Y:S01]  /*0420*/  @!P1 LDG.E R0, desc[UR18][R16.64] ;  /* 0x0000001210009981 */ /* 0x0002e2000c1e1900 */
[----:B------:R-:W-:Y:S02]  /*0430*/  @!P1 LEA.HI.X R19, R26, UR7, R15, 0x2, P5 ;  /* 0x000000071a139c11 */ /* 0x000fe4000a8f140f */
[----:B------:R-:W-:-:S03]  /*0440*/  @!P2 LEA R24, P5, R4, UR6, 0x2 ;  /* 0x000000060418ac11 */ /* 0x000fc6000f8a10ff */
[----:B------:R4:W3:Y:S01]  /*0450*/  @!P1 LDG.E R5, desc[UR18][R18.64] ;  /* 0x0000001212059981 */ /* 0x0008e2000c1e1900 */
[C---:B------:R-:W-:Y:S02]  /*0460*/  @!P2 LEA.HI.X R25, R4.reuse, UR7, R7, 0x2, P5 ;  /* 0x000000070419ac11 */ /* 0x040fe4000a8f1407 */
[----:B0-----:R-:W-:Y:S02]  /*0470*/  CS2R R10, SRZ ;  /* 0x00000000000a7805 */ /* 0x001fe4000001ff00 */
[----:B-1----:R-:W-:-:S04]  /*0480*/  @!P2 LEA R16, P4, R4, UR8, 0x2 ;  /* 0x000000080410ac11 */ /* 0x002fc8000f8810ff */
[----:B------:R-:W-:Y:S02]  /*0490*/  @!P2 LEA.HI.X R17, R4, UR9, R7, 0x2, P4 ;  /* 0x000000090411ac11 */ /* 0x000fe4000a0f1407 */
[----:B------:R-:W-:Y:S02]  /*04a0*/  CS2R R22, SRZ ;  /* 0x0000000000167805 */ /* 0x000fe4000001ff00 */
[C---:B----4-:R-:W-:Y:S01]  /*04b0*/  @!P3 LEA R18, P5, R3.reuse, UR6, 0x2 ;  /* 0x000000060312bc11 */ /* 0x050fe2000f8a10ff */
[----:B------:R0:W4:Y:S01]  /*04c0*/  @!P2 LDG.E R10, desc[UR18][R24.64] ;  /* 0x00000012180aa981 */ /* 0x000122000c1e1900 */
[C---:B------:R-:W-:Y:S02]  /*04d0*/  @!P3 LEA R20, P4, R3.reuse, UR8, 0x2 ;  /* 0x000000080314bc11 */ /* 0x040fe4000f8810ff */
[C-C-:B------:R-:W-:Y:S01]  /*04e0*/  @!P3 LEA.HI.X R19, R3.reuse, UR7, R8.reuse, 0x2, P5 ;  /* 0x000000070313bc11 */ /* 0x140fe2000a8f1408 */
[----:B------:R1:W4:Y:S01]  /*04f0*/  @!P2 LDG.E R11, desc[UR18][R16.64] ;  /* 0x00000012100ba981 */ /* 0x000322000c1e1900 */
[----:B------:R-:W-:-:S03]  /*0500*/  @!P3 LEA.HI.X R21, R3, UR9, R8, 0x2, P4 ;  /* 0x000000090315bc11 */ /* 0x000fc6000a0f1408 */
[----:B------:R5:W4:Y:S04]  /*0510*/  @!P3 LDG.E R22, desc[UR18][R18.64] ;  /* 0x000000121216b981 */ /* 0x000b28000c1e1900 */
[----:B------:R5:W4:Y:S01]  /*0520*/  @!P3 LDG.E R23, desc[UR18][R20.64] ;  /* 0x000000121417b981 */ /* 0x000b22000c1e1900 */
[----:B------:R-:W-:-:S05]  /*0530*/  IMAD.U32 R12, RZ, RZ, UR14 ;  /* 0x0000000eff0c7e24 */ /* 0x000fca000f8e00ff */
[----:B------:R-:W-:Y:S02]  /*0540*/  FSETP.GEU.FTZ.AND P4, PT, |R12|, 0.5, PT ;  /* 0x3f0000000c00780b */ /* 0x000fe40003f9e200 */
[----:B------:R-:W-:Y:S01]  /*0550*/  @!P0 LEA R12, P5, R28, UR10, 0x2 ;  /* 0x0000000a1c0c8c11 */ /* 0x000fe2000f8a10ff */
[----:B0-----:R-:W-:Y:S01]  /*0560*/  IMAD.U32 R25, RZ, RZ, UR14 ;  /* 0x0000000eff197e24 */ /* 0x001fe2000f8e00ff */
[----:B------:R-:W-:Y:S02]  /*0570*/  @!P1 LEA R14, P6, R26, UR10, 0x2 ;  /* 0x0000000a1a0e9c11 */ /* 0x000fe4000f8c10ff */
[----:B------:R-:W-:Y:S02]  /*0580*/  @!P0 LEA.HI.X R13, R28, UR11, R13, 0x2, P5 ;  /* 0x0000000b1c0d8c11 */ /* 0x000fe4000a8f140d */
[----:B-1----:R-:W-:Y:S02]  /*0590*/  @!P2 LEA R16, P5, R4, UR10, 0x2 ;  /* 0x0000000a0410ac11 */ /* 0x002fe4000f8a10ff */
[----:B------:R-:W-:-:S02]  /*05a0*/  @!P1 LEA.HI.X R15, R26, UR11, R15, 0x2, P6 ;  /* 0x0000000b1a0f9c11 */ /* 0x000fc4000b0f140f */
[----:B-----5:R-:W-:Y:S01]  /*05b0*/  @!P3 LEA R18, P6, R3, UR10, 0x2 ;  /* 0x0000000a0312bc11 */ /* 0x020fe2000f8c10ff */
[C---:B------:R-:W-:Y:S01]  /*05c0*/  @P4 FADD.FTZ R21, -R25.reuse, 1 ;  /* 0x3f80000019154421 */ /* 0x040fe20000010100 */
[----:B------:R-:W-:Y:S01]  /*05d0*/  @!P2 LEA.HI.X R17, R4, UR11, R7, 0x2, P5 ;  /* 0x0000000b0411ac11 */ /* 0x000fe2000a8f1407 */
[----:B------:R-:W-:Y:S01]  /*05e0*/  @P4 FADD.FTZ R25, -R25, 1 ;  /* 0x3f80000019194421 */ /* 0x000fe20000010100 */
[----:B------:R-:W-:Y:S01]  /*05f0*/  @!P3 LEA.HI.X R19, R3, UR11, R8, 0x2, P6 ;  /* 0x0000000b0313bc11 */ /* 0x000fe2000b0f1408 */
[----:B------:R-:W-:Y:S01]  /*0600*/  IMAD.U32 R8, RZ, RZ, UR14 ;  /* 0x0000000eff087e24 */ /* 0x000fe2000f8e00ff */
[----:B------:R-:W-:-:S04]  /*0610*/  ULEA UR4, UP0, UR12, UR4, 0x2 ;  /* 0x000000040c047291 */ /* 0x000fc8000f8010ff */
[----:B------:R-:W-:Y:S02]  /*0620*/  UIADD3.X UR5, UPT, UPT, URZ, UR5, URZ, UP0, !UPT ;  /* 0x00000005ff057290 */ /* 0x000fe400087fe4ff */
[----:B------:R-:W-:-:S04]  /*0630*/  UISETP.GE.U32.AND UP0, UPT, UR4, UR13, UPT ;  /* 0x0000000d0400728c */ /* 0x000fc8000bf06070 */
[----:B------:R-:W-:Y:S01]  /*0640*/  UISETP.GE.U32.AND.EX UP0, UPT, UR5, UR15, UPT, UP0 ;  /* 0x0000000f0500728c */ /* 0x000fe2000bf06100 */
[----:B--2---:R-:W-:-:S04]  /*0650*/  FADD.FTZ R24, R6, -R9 ;  /* 0x8000000906187221 */ /* 0x004fc80000010000 */
[C---:B------:R-:W-:Y:S01]  /*0660*/  @!P4 FFMA.FTZ R9, R24.reuse, UR14, R9 ;  /* 0x0000000e1809cc23 */ /* 0x040fe20008010009 */
[----:B------:R-:W-:Y:S01]  /*0670*/  @P4 FFMA.FTZ R9, R24, -R21, R6 ;  /* 0x8000001518094223 */ /* 0x000fe20000010006 */
[----:B------:R-:W-:Y:S02]  /*0680*/  IMAD.U32 R6, RZ, RZ, UR14 ;  /* 0x0000000eff067e24 */ /* 0x000fe4000f8e00ff */
[--C-:B---3--:R-:W-:Y:S02]  /*0690*/  FADD.FTZ R4, R0, -R5.reuse ;  /* 0x8000000500047221 */ /* 0x108fe40000010000 */
[----:B------:R-:W-:Y:S02]  /*06a0*/  @P4 FADD.FTZ R6, -R6, 1 ;  /* 0x3f80000006064421 */ /* 0x000fe40000010100 */
[----:B------:R-:W-:Y:S01]  /*06b0*/  @!P4 FFMA.FTZ R5, R4, UR14, R5 ;  /* 0x0000000e0405cc23 */ /* 0x000fe20008010005 */
[----:B------:R-:W-:Y:S01]  /*06c0*/  @P4 FFMA.FTZ R5, -R25, R4, R0 ;  /* 0x0000000419054223 */ /* 0x000fe20000010100 */
[----:B------:R-:W-:Y:S01]  /*06d0*/  @P4 FADD.FTZ R0, -R8, 1 ;  /* 0x3f80000008004421 */ /* 0x000fe20000010100 */
[----:B------:R2:W-:Y:S01]  /*06e0*/  @!P0 STG.E desc[UR18][R12.64], R9 ;  /* 0x000000090c008986 */ /* 0x0005e2000c101912 */
[----:B----4-:R-:W-:-:S04]  /*06f0*/  FADD.FTZ R3, R11, -R10 ;  /* 0x8000000a0b037221 */ /* 0x010fc80000010000 */
[----:B------:R-:W-:Y:S01]  /*0700*/  @!P4 FFMA.FTZ R7, R3, UR14, R10 ;  /* 0x0000000e0307cc23 */ /* 0x000fe2000801000a */
[----:B------:R-:W-:Y:S01]  /*0710*/  FADD.FTZ R21, R23, -R22 ;  /* 0x8000001617157221 */ /* 0x000fe20000010000 */
[----:B------:R-:W-:-:S03]  /*0720*/  @P4 FFMA.FTZ R7, -R6, R3, R11 ;  /* 0x0000000306074223 */ /* 0x000fc6000001010b */
[----:B------:R-:W-:Y:S01]  /*0730*/  @!P4 FFMA.FTZ R25, R21, UR14, R22 ;  /* 0x0000000e1519cc23 */ /* 0x000fe20008010016 */
[----:B------:R-:W-:Y:S01]  /*0740*/  @P4 FFMA.FTZ R25, -R0, R21, R23 ;  /* 0x0000001500194223 */ /* 0x000fe20000010117 */
[----:B------:R2:W-:Y:S04]  /*0750*/  @!P1 STG.E desc[UR18][R14.64], R5 ;  /* 0x000000050e009986 */ /* 0x0005e8000c101912 */
[----:B------:R2:W-:Y:S04]  /*0760*/  @!P2 STG.E desc[UR18][R16.64], R7 ;  /* 0x000000071000a986 */ /* 0x0005e8000c101912 */
[----:B------:R2:W-:Y:S01]  /*0770*/  @!P3 STG.E desc[UR18][R18.64], R25 ;  /* 0x000000191200b986 */ /* 0x0005e2000c101912 */
[----:B------:R-:W-:Y:S05]  /*0780*/  BRA.U !UP0, `(.L_x_113) ;  /* 0xfffffff908b07547 */ /* 0x000fea000b83ffff */
[----:B------:R-:W-:Y:S05]  /*0790*/  EXIT ;  /* 0x000000000000794d */ /* 0x000fea0003800000 */
.L_x_112:
        /* <DEDUP_REMOVED lines=13> */
.L_x_114:
[C---:B------:R-:W-:Y:S01]  /*0870*/  IMAD.SHL.U32 R2, R19.reuse, 0x10, RZ ;  /* 0x0000001013027824 */ /* 0x040fe200078e00ff */
[----:B------:R-:W-:-:S04]  /*0880*/  SHF.L.U64.HI R18, R19, 0x4, R0 ;  /* 0x0000000413127819 */ /* 0x000fc80000010200 */
[C---:B------:R-:W-:Y:S02]  /*0890*/  IADD3 R4, P2, PT, R2.reuse, UR6, RZ ;  /* 0x0000000602047c10 */ /* 0x040fe4000ff5e0ff */
[----:B------:R-:W-:Y:S02]  /*08a0*/  IADD3 R8, P3, PT, R2, UR8, RZ ;  /* 0x0000000802087c10 */ /* 0x000fe4000ff7e0ff */
[C---:B------:R-:W-:Y:S02]  /*08b0*/  IADD3.X R5, PT, PT, R18.reuse, UR7, RZ, P2, !PT ;  /* 0x0000000712057c10 */ /* 0x040fe400097fe4ff */
[----:B------:R-:W-:-:S04]  /*08c0*/  IADD3.X R9, PT, PT, R18, UR9, RZ, P3, !PT ;  /* 0x0000000912097c10 */ /* 0x000fc80009ffe4ff */
[----:B------:R-:W2:Y:S04]  /*08d0*/  LDG.E.128 R4, desc[UR18][R4.64] ;  /* 0x0000001204047981 */ /* 0x000ea8000c1e1d00 */
[----:B------:R-:W2:Y:S01]  /*08e0*/  LDG.E.128 R8, desc[UR18][R8.64] ;  /* 0x0000001208087981 */ /* 0x000ea2000c1e1d00 */
[----:B------:R-:W-:Y:S01]  /*08f0*/  IADD3 R2, P2, PT, R2, UR10, RZ ;  /* 0x0000000a02027c10 */ /* 0x000fe2000ff5e0ff */
[----:B--2---:R-:W-:-:S04]  /*0900*/  FADD.FTZ R3, -R4, R8 ;  /* 0x0000000804037221 */ /* 0x004fc80000010100 */
[C---:B------:R-:W-:Y:S01]  /*0910*/  @!P1 FFMA.FTZ R12, R3.reuse, UR14, R4 ;  /* 0x0000000e030c9c23 */ /* 0x040fe20008010004 */
[----:B------:R-:W-:Y:S01]  /*0920*/  @P1 FFMA.FTZ R12, R3, -R17, R8 ;  /* 0x80000011030c1223 */ /* 0x000fe20000010008 */
[----:B------:R-:W-:-:S13]  /*0930*/  PLOP3.LUT P1, PT, P0, PT, PT, 0x80, 0x8 ;  /* 0x000000000008781c */ /* 0x000fda000072f070 */
[----:B------:R-:W-:Y:S01]  /*0940*/  @!P1 FADD.FTZ R14, -R5, R9 ;  /* 0x00000009050e9221 */ /* 0x000fe20000010100 */
[----:B------:R-:W-:Y:S01]  /*0950*/  @!P1 FADD.FTZ R3, -R6, R10 ;  /* 0x0000000a06039221 */ /* 0x000fe20000010100 */
[----:B------:R-:W-:Y:S01]  /*0960*/  @!P1 FADD.FTZ R16, -R7, R11 ;  /* 0x0000000b07109221 */ /* 0x000fe20000010100 */
[----:B------:R-:W-:Y:S01]  /*0970*/  @P1 FADD.FTZ R4, -R5, R9 ;  /* 0x0000000905041221 */ /* 0x000fe20000010100 */
[----:B------:R-:W-:Y:S01]  /*0980*/  @!P1 FFMA.FTZ R13, R14, UR14, R5 ;  /* 0x0000000e0e0d9c23 */ /* 0x000fe20008010005 */
[----:B------:R-:W-:Y:S01]  /*0990*/  @!P1 FFMA.FTZ R14, R3, UR14, R6 ;  /* 0x0000000e030e9c23 */ /* 0x000fe20008010006 */
[--C-:B------:R-:W-:Y:S01]  /*09a0*/  @P1 FADD.FTZ R3, -R6, R10.reuse ;  /* 0x0000000a06031221 */ /* 0x100fe20000010100 */
[----:B------:R-:W-:Y:S01]  /*09b0*/  @P1 FADD.FTZ R6, -R7, R11 ;  /* 0x0000000b07061221 */ /* 0x000fe20000010100 */
[----:B------:R-:W-:Y:S01]  /*09c0*/  @!P1 FFMA.FTZ R15, R16, UR14, R7 ;  /* 0x0000000e100f9c23 */ /* 0x000fe20008010007 */
[-C--:B------:R-:W-:Y:S01]  /*09d0*/  @P1 FFMA.FTZ R13, R4, -R17.reuse, R9 ;  /* 0x80000011040d1223 */ /* 0x080fe20000010009 */
[-C--:B------:R-:W-:Y:S01]  /*09e0*/  @P1 FFMA.FTZ R14, R3, -R17.reuse, R10 ;  /* 0x80000011030e1223 */ /* 0x080fe2000001000a */
[----:B------:R-:W-:Y:S01]  /*09f0*/  IADD3.X R3, PT, PT, R18, UR11, RZ, P2, !PT ;  /* 0x0000000b12037c10 */ /* 0x000fe200097fe4ff */
[----:B------:R-:W-:Y:S01]  /*0a00*/  @P1 FFMA.FTZ R15, R6, -R17, R11 ;  /* 0x80000011060f1223 */ /* 0x000fe2000001000b */
[----:B0-----:R-:W-:-:S04]  /*0a10*/  IADD3 R19, P2, PT, R19, UR5, RZ ;  /* 0x0000000513137c10 */ /* 0x001fc8000ff5e0ff */
[----:B------:R1:W-:Y:S01]  /*0a20*/  STG.E.128 desc[UR18][R2.64], R12 ;  /* 0x0000000c02007986 */ /* 0x0003e2000c101d12 */
[C---:B------:R-:W-:Y:S02]  /*0a30*/  IMAD.SHL.U32 R4, R19.reuse, 0x4, RZ ;  /* 0x0000000413047824 */ /* 0x040fe400078e00ff */
[----:B------:R-:W-:Y:S01]  /*0a40*/  IMAD.X R0, RZ, RZ, R0, P2 ;  /* 0x000000ffff007224 */ /* 0x000fe200010e0600 */
[C---:B------:R-:W-:Y:S02]  /*0a50*/  LOP3.LUT P2, RZ, R19.reuse, 0xffffc000, RZ, 0xc0, !PT ;  /* 0xffffc00013ff7812 */ /* 0x040fe4000784c0ff */
[----:B------:R-:W-:Y:S02]  /*0a60*/  ISETP.LT.U32.AND P3, PT, R4, UR16, PT ;  /* 0x0000001004007c0c */ /* 0x000fe4000bf61070 */
[----:B------:R-:W-:Y:S02]  /*0a70*/  SHF.L.U64.HI R4, R19, 0x2, R0 ;  /* 0x0000000213047819 */ /* 0x000fe40000010200 */
[----:B------:R-:W-:-:S02]  /*0a80*/  LOP3.LUT P2, RZ, R0, 0x3fffffff, RZ, 0xc0, P2 ;  /* 0x3fffffff00ff7812 */ /* 0x000fc4000104c0ff */
[----:B------:R-:W-:-:S13]  /*0a90*/  ISETP.LT.AND.EX P3, PT, R4, UR4, PT, P3 ;  /* 0x0000000404007c0c */ /* 0x000fda000bf61330 */
[----:B-1----:R-:W-:Y:S05]  /*0aa0*/  @!P2 BRA P3, `(.L_x_114) ;  /* 0xfffffffc0070a947 */ /* 0x002fea000183ffff */
[----:B------:R-:W-:Y:S05]  /*0ab0*/  EXIT ;  /* 0x000000000000794d */ /* 0x000fea0003800000 */
.L_x_115:
        /* <DEDUP_REMOVED lines=12> */
.L_x_322:


//--------------------- .text._ZN2at6native52_GLOBAL__N__ff984223_19_ForeachTernaryOp_cu_5285c63625multi_tensor_apply_kernelINS1_28TensorListScalarListMetadataIdLi3EEENS1_26TernaryOpScalarListFunctorIdLi3ELi2ELi2EEEJNS0_11LerpFunctorIdEEEEEvT_T0_DpT1_ --------------------------
	.section	.text._ZN2at6native52_GLOBAL__N__ff984223_19_ForeachTernaryOp_cu_5285c63625multi_tensor_apply_kernelINS1_28TensorListScalarListMetadataIdLi3EEENS1_26TernaryOpScalarListFunctorIdLi3ELi2ELi2EEEJNS0_11LerpFunctorIdEEEEEvT_T0_DpT1_,"ax",@progbits
	.align	128
.text._ZN2at6native52_GLOBAL__N__ff984223_19_ForeachTernaryOp_cu_5285c63625multi_tensor_apply_kernelINS1_28TensorListScalarListMetadataIdLi3EEENS1_26TernaryOpScalarListFunctorIdLi3ELi2ELi2EEEJNS0_11LerpFunctorIdEEEEEvT_T0_DpT1_:
        .type           _ZN2at6native52_GLOBAL__N__ff984223_19_ForeachTernaryOp_cu_5285c63625multi_tensor_apply_kernelINS1_28TensorListScalarListMetadataIdLi3EEENS1_26TernaryOpScalarListFunctorIdLi3ELi2ELi2EEEJNS0_11LerpFunctorIdEEEEEvT_T0_DpT1_,@function
        .size           _ZN2at6native52_GLOBAL__N__ff984223_19_ForeachTernaryOp_cu_5285c63625multi_tensor_apply_kernelINS1_28TensorListScalarListMetadataIdLi3EEENS1_26TernaryOpScalarListFunctorIdLi3ELi2ELi2EEEJNS0_11LerpFunctorIdEEEEEvT_T0_DpT1_,(.L_x_323 - _ZN2at6native52_GLOBAL__N__ff984223_19_ForeachTernaryOp_cu_5285c63625multi_tensor_apply_kernelINS1_28TensorListScalarListMetadataIdLi3EEENS1_26TernaryOpScalarListFunctorIdLi3ELi2ELi2EEEJNS0_11LerpFunctorIdEEEEEvT_T0_DpT1_)
        .other          _ZN2at6native52_GLOBAL__N__ff984223_19_ForeachTernaryOp_cu_5285c63625multi_tensor_apply_kernelINS1_28TensorListScalarListMetadataIdLi3EEENS1_26TernaryOpScalarListFunctorIdLi3ELi2ELi2EEEJNS0_11LerpFunctorIdEEEEEvT_T0_DpT1_,@"STO_CUDA_ENTRY STV_DEFAULT"
_ZN2at6native52_GLOBAL__N__ff984223_19_ForeachTernaryOp_cu_5285c63625multi_tensor_apply_kernelINS1_28TensorListScalarListMetadataIdLi3EEENS1_26TernaryOpScalarListFunctorIdLi3ELi2ELi2EEEJNS0_11LerpFunctorIdEEEEEvT_T0_DpT1_:
        /* <DEDUP_REMOVED lines=36> */
.L_x_117:
[----:B0--3--:R-:W-:Y:S02]  /*0240*/  IADD3 R7, P1, PT, R0, UR4, RZ ;  /* 0x0000000400077c10 */ /* 0x009fe4000ff3e0ff */
[----:B------:R-:W-:Y:S02]  /*0250*/  CS2R R14, SRZ ;  /* 0x00000000000e7805 */ /* 0x000fe4000001ff00 */
[----:B------:R-:W-:Y:S02]  /*0260*/  CS2R R22, SRZ ;  /* 0x0000000000167805 */ /* 0x000fe4000001ff00 */
[C---:B------:R-:W-:Y:S01]  /*0270*/  ISETP.GE.U32.AND P0, PT, R7.reuse, UR13, PT ;  /* 0x0000000d07007c0c */ /* 0x040fe2000bf06070 */
[----:B------:R-:W-:Y:S01]  /*0280*/  IMAD.X R24, RZ, RZ, UR5, P1 ;  /* 0x00000005ff187e24 */ /* 0x000fe200088e06ff */
[----:B-1----:R-:W-:-:S04]  /*0290*/  IADD3 R5, P3, PT, R7, UR12, RZ ;  /* 0x0000000c07057c10 */ /* 0x002fc8000ff7e0ff */
[----:B------:R-:W-:Y:S01]  /*02a0*/  ISETP.GE.U32.AND.EX P0, PT, R24, UR16, PT, P0 ;  /* 0x0000001018007c0c */ /* 0x000fe2000bf06100 */
[----:B------:R-:W-:Y:S01]  /*02b0*/  IMAD.X R2, RZ, RZ, R24, P3 ;  /* 0x000000ffff027224 */ /* 0x000fe200018e0618 */
[----:B------:R-:W-:-:S04]  /*02c0*/  ISETP.GE.U32.AND P1, PT, R5, UR13, PT ;  /* 0x0000000d05007c0c */ /* 0x000fc8000bf26070 */
[----:B------:R-:W-:-:S07]  /*02d0*/  ISETP.GE.U32.AND.EX P1, PT, R2, UR16, PT, P1 ;  /* 0x0000001002007c0c */ /* 0x000fce000bf26110 */
[C---:B------:R-:W-:Y:S02]  /*02e0*/  @!P0 LEA R8, P2, R7.reuse, UR6, 0x3 ;  /* 0x0000000607088c11 */ /* 0x040fe4000f8418ff */
[C---:B------:R-:W-:Y:S02]  /*02f0*/  @!P0 LEA R10, P3, R7.reuse, UR8, 0x3 ;  /* 0x00000008070a8c11 */ /* 0x040fe4000f8618ff */
[C-C-:B------:R-:W-:Y:S02]  /*0300*/  @!P0 LEA.HI.X R9, R7.reuse, UR7, R24.reuse, 0x3, P2 ;  /* 0x0000000707098c11 */ /* 0x140fe400090f1c18 */
[----:B------:R-:W-:Y:S02]  /*0310*/  @!P0 LEA.HI.X R11, R7, UR9, R24, 0x3, P3 ;  /* 0x00000009070b8c11 */ /* 0x000fe400098f1c18 */
[----:B------:R-:W-:Y:S01]  /*0320*/  IADD3 R4, P4, PT, R5, UR12, RZ ;  /* 0x0000000c05047c10 */ /* 0x000fe2000ff9e0ff */
[----:B------:R0:W2:Y:S04]  /*0330*/  @!P0 LDG.E.64 R14, desc[UR18][R8.64] ;  /* 0x00000012080e8981 */ /* 0x0000a8000c1e1b00 */
[----:B------:R1:W2:Y:S01]  /*0340*/  @!P0 LDG.E.64 R22, desc[UR18][R10.64] ;  /* 0x000000120a168981 */ /* 0x0002a2000c1e1b00 */
[----:B------:R-:W-:Y:S01]  /*0350*/  IMAD.X R3, RZ, RZ, R2, P4 ;  /* 0x000000ffff037224 */ /* 0x000fe200020e0602 */
[----:B------:R-:W-:-:S02]  /*0360*/  ISETP.GE.U32.AND P2, PT, R4, UR13, PT ;  /* 0x0000000d04007c0c */ /* 0x000fc4000bf46070 */
[----:B------:R-:W-:Y:S02]  /*0370*/  CS2R R12, SRZ ;  /* 0x00000000000c7805 */ /* 0x000fe4000001ff00 */
[C---:B------:R-:W-:Y:S02]  /*0380*/  @!P1 LEA R16, P3, R5.reuse, UR6, 0x3 ;  /* 0x0000000605109c11 */ /* 0x040fe4000f8618ff */
[----:B------:R-:W-:Y:S02]  /*0390*/  CS2R R18, SRZ ;  /* 0x0000000000127805 */ /* 0x000fe4000001ff00 */
[----:B0-----:R-:W-:Y:S02]  /*03a0*/  @!P1 LEA R8, P4, R5, UR8, 0x3 ;  /* 0x0000000805089c11 */ /* 0x001fe4000f8818ff */
[----:B------:R-:W-:Y:S02]  /*03b0*/  ISETP.GE.U32.AND.EX P2, PT, R3, UR16, PT, P2 ;  /* 0x0000001003007c0c */ /* 0x000fe4000bf46120 */
[----:B------:R-:W-:-:S02]  /*03c0*/  @!P1 LEA.HI.X R17, R5, UR7, R2, 0x3, P3 ;  /* 0x0000000705119c11 */ /* 0x000fc400098f1c02 */
[----:B------:R-:W-:-:S03]  /*03d0*/  @!P1 LEA.HI.X R9, R5, UR9, R2, 0x3, P4 ;  /* 0x0000000905099c11 */ /* 0x000fc6000a0f1c02 */
[----:B------:R-:W3:Y:S04]  /*03e0*/  @!P1 LDG.E.64 R12, desc[UR18][R16.64] ;  /* 0x00000012100c9981 */ /* 0x000ee8000c1e1b00 */
[----:B------:R0:W3:Y:S01]  /*03f0*/  @!P1 LDG.E.64 R18, desc[UR18][R8.64] ;  /* 0x0000001208129981 */ /* 0x0000e2000c1e1b00 */
[----:B-1----:R-:W-:Y:S02]  /*0400*/  CS2R R10, SRZ ;  /* 0x00000000000a7805 */ /* 0x002fe4000001ff00 */
[C---:B------:R-:W-:Y:S02]  /*0410*/  @!P2 LEA R28, P3, R4.reuse, UR6, 0x3 ;  /* 0x00000006041cac11 */ /* 0x040fe4000f8618ff */
[----:B------:R-:W-:Y:S02]  /*0420*/  CS2R R20, SRZ ;  /* 0x0000000000147805 */ /* 0x000fe4000001ff00 */
[----:B------:R-:W-:-:S02]  /*0430*/  @!P2 LEA R26, P4, R4, UR8, 0x3 ;  /* 0x00000008041aac11 */ /* 0x000fc4000f8818ff */
[C-C-:B------:R-:W-:Y:S02]  /*0440*/  @!P2 LEA.HI.X R29, R4.reuse, UR7, R3.reuse, 0x3, P3 ;  /* 0x00000007041dac11 */ /* 0x140fe400098f1c03 */
[----:B------:R-:W-:-:S03]  /*0450*/  @!P2 LEA.HI.X R27, R4, UR9, R3, 0x3, P4 ;  /* 0x00000009041bac11 */ /* 0x000fc6000a0f1c03 */
[----:B------:R-:W4:Y:S04]  /*0460*/  @!P2 LDG.E.64 R10, desc[UR18][R28.64] ;  /* 0x000000121c0aa981 */ /* 0x000f28000c1e1b00 */
[----:B------:R1:W4:Y:S01]  /*0470*/  @!P2 LDG.E.64 R20, desc[UR18][R26.64] ;  /* 0x000000121a14a981 */ /* 0x000322000c1e1b00 */
[----:B0-----:R-:W-:Y:S01]  /*0480*/  IMAD.U32 R8, RZ, RZ, UR14 ;  /* 0x0000000eff087e24 */ /* 0x001fe2000f8e00ff */
[----:B------:R-:W-:Y:S01]  /*0490*/  IADD3 R25, P5, PT, R4, UR12, RZ ;  /* 0x0000000c04197c10 */ /* 0x000fe2000ffbe0ff */
[----:B------:R-:W-:Y:S02]  /*04a0*/  IMAD.U32 R9, RZ, RZ, UR15 ;  /* 0x0000000fff097e24 */ /* 0x000fe4000f8e00ff */
[----:B------:R-:W-:Y:S01]  /*04b0*/  IMAD.U32 R16, RZ, RZ, UR14 ;  /* 0x0000000eff107e24 */ /* 0x000fe2000f8e00ff */
[----:B------:R-:W-:Y:S01]  /*04c0*/  ISETP.GE.U32.AND P3, PT, R25, UR13, PT ;  /* 0x0000000d19007c0c */ /* 0x000fe2000bf66070 */
[----:B------:R-:W-:-:S02]  /*04d0*/  IMAD.U32 R17, RZ, RZ, UR15 ;  /* 0x0000000fff117e24 */ /* 0x000fc4000f8e00ff */
[----:B------:R-:W-:Y:S01]  /*04e0*/  DSETP.GEU.AND P4, PT, |R8|, 0.5, PT ;  /* 0x3fe000000800742a */ /* 0x000fe20003f8e200 */
[----:B-1----:R-:W-:-:S05]  /*04f0*/  IMAD.X R26, RZ, RZ, R3, P5 ;  /* 0x000000ffff1a7224 */ /* 0x002fca00028e0603 */
[----:B------:R-:W-:-:S08]  /*0500*/  ISETP.GE.U32.AND.EX P3, PT, R26, UR16, PT, P3 ;  /* 0x000000101a007c0c */ /* 0x000fd0000bf66130 */
[----:B------:R-:W-:-:S05]  /*0510*/  @P4 DADD R16, -R16, 1 ;  /* 0x3ff0000010104429 */ /* 0x000fca0000000100 */
[----:B------:R-:W-:-:S04]  /*0520*/  @!P3 LEA R28, P6, R25, UR8, 0x3 ;  /* 0x00000008191cbc11 */ /* 0x000fc8000f8c18ff */
[----:B------:R-:W-:Y:S01]  /*0530*/  @!P3 LEA.HI.X R29, R25, UR9, R26, 0x3, P6 ;  /* 0x00000009191dbc11 */ /* 0x000fe2000b0f1c1a */
[----:B--2---:R-:W-:-:S08]  /*0540*/  DADD R8, R22, -R14 ;  /* 0x0000000016087229 */ /* 0x004fd0000000080e */
[C---:B------:R-:W-:Y:S02]  /*0550*/  @!P4 DFMA R14, R8.reuse, UR14, R14 ;  /* 0x0000000e080ecc2b */ /* 0x040fe4000800000e */
[----:B------:R-:W-:Y:S01]  /*0560*/  @P4 DFMA R14, R8, -R16, R22 ;  /* 0x80000010080e422b */ /* 0x000fe20000000016 */
[----:B------:R-:W-:Y:S02]  /*0570*/  IMAD.U32 R8, RZ, RZ, UR14 ;  /* 0x0000000eff087e24 */ /* 0x000fe4000f8e00ff */
[----:B------:R-:W-:Y:S01]  /*0580*/  IMAD.U32 R9, RZ, RZ, UR15 ;  /* 0x0000000fff097e24 */ /* 0x000fe2000f8e00ff */
[----:B---3--:R-:W-:-:S05]  /*0590*/  DADD R16, R18, -R12 ;  /* 0x0000000012107229 */ /* 0x008fca000000080c */
[----:B------:R-:W-:-:S03]  /*05a0*/  @P4 DADD R8, -R8, 1 ;  /* 0x3ff0000008084429 */ /* 0x000fc60000000100 */
[----:B------:R-:W-:-:S05]  /*05b0*/  @!P4 DFMA R12, R16, UR14, R12 ;  /* 0x0000000e100ccc2b */ /* 0x000fca000800000c */
[----:B------:R-:W-:Y:S01]  /*05c0*/  @P4 DFMA R12, -R8, R16, R18 ;  /* 0x00000010080c422b */ /* 0x000fe20000000112 */
[----:B------:R-:W-:Y:S01]  /*05d0*/  IMAD.U32 R8, RZ, RZ, UR14 ;  /* 0x0000000eff087e24 */ /* 0x000fe2000f8e00ff */
[C---:B------:R-:W-:Y:S01]  /*05e0*/  @!P3 LEA R16, P5, R25.reuse, UR6, 0x3 ;  /* 0x000000061910bc11 */ /* 0x040fe2000f8a18ff */
[----:B------:R-:W-:Y:S01]  /*05f0*/  IMAD.U32 R9, RZ, RZ, UR15 ;  /* 0x0000000fff097e24 */ /* 0x000fe2000f8e00ff */
[----:B----4-:R-:W-:Y:S02]  /*0600*/  DADD R18, R20, -R10 ;  /* 0x0000000014127229 */ /* 0x010fe4000000080a */
[----:B------:R-:W-:-:S03]  /*0610*/  @!P3 LEA.HI.X R17, R25, UR7, R26, 0x3, P5 ;  /* 0x000000071911bc11 */ /* 0x000fc6000a8f1c1a */
[----:B------:R-:W-:-:S03]  /*0620*/  @P4 DADD R8, -R8, 1 ;  /* 0x3ff0000008084429 */ /* 0x000fc60000000100 */
[----:B------:R-:W-:-:S05]  /*0630*/  @!P4 DFMA R10, R18, UR14, R10 ;  /* 0x0000000e120acc2b */ /* 0x000fca000800000a */
[----:B------:R-:W-:Y:S01]  /*0640*/  @P4 DFMA R10, -R8, R18, R20 ;  /* 0x00000012080a422b */ /* 0x000fe20000000114 */
[----:B------:R-:W-:Y:S02]  /*0650*/  CS2R R20, SRZ ;  /* 0x0000000000147805 */ /* 0x000fe4000001ff00 */
[----:B------:R-:W-:-:S04]  /*0660*/  CS2R R18, SRZ ;  /* 0x0000000000127805 */ /* 0x000fc8000001ff00 */
[----:B------:R-:W2:Y:S04]  /*0670*/  @!P3 LDG.E.64 R20, desc[UR18][R16.64] ;  /* 0x000000121014b981 */ /* 0x000ea8000c1e1b00 */
[----:B------:R0:W2:Y:S01]  /*0680*/  @!P3 LDG.E.64 R18, desc[UR18][R28.64] ;  /* 0x000000121c12b981 */ /* 0x0000a2000c1e1b00 */
[----:B------:R-:W-:Y:S01]  /*0690*/  IMAD.U32 R22, RZ, RZ, UR14 ;  /* 0x0000000eff167e24 */ /* 0x000fe2000f8e00ff */
[----:B------:R-:W-:Y:S01]  /*06a0*/  @!P0 LEA R8, P5, R7, UR10, 0x3 ;  /* 0x0000000a07088c11 */ /* 0x000fe2000f8a18ff */
[----:B------:R-:W-:Y:S01]  /*06b0*/  IMAD.U32 R23, RZ, RZ, UR15 ;  /* 0x0000000fff177e24 */ /* 0x000fe2000f8e00ff */
[----:B------:R-:W-:Y:S01]  /*06c0*/  @!P1 LEA R6, P6, R5, UR10, 0x3 ;  /* 0x0000000a05069c11 */ /* 0x000fe2000f8c18ff */
[----:B------:R-:W-:Y:S01]  /*06d0*/  ULEA UR4, UP0, UR12, UR4, 0x2 ;  /* 0x000000040c047291 */ /* 0x000fe2000f8010ff */
[----:B------:R-:W-:-:S02]  /*06e0*/  @!P0 LEA.HI.X R9, R7, UR11, R24, 0x3, P5 ;  /* 0x0000000b07098c11 */ /* 0x000fc4000a8f1c18 */
[----:B------:R-:W-:Y:S01]  /*06f0*/  @!P1 LEA.HI.X R7, R5, UR11, R2, 0x3, P6 ;  /* 0x0000000b05079c11 */ /* 0x000fe2000b0f1c02 */
[----:B------:R-:W-:Y:S01]  /*0700*/  @P4 DADD R22, -R22, 1 ;  /* 0x3ff0000016164429 */ /* 0x000fe20000000100 */
[C---:B0-----:R-:W-:Y:S01]  /*0710*/  @!P2 LEA R28, P5, R4.reuse, UR10, 0x3 ;  /* 0x0000000a041cac11 */ /* 0x041fe2000f8a18ff */
[----:B------:R3:W-:Y:S01]  /*0720*/  @!P0 STG.E.64 desc[UR18][R8.64], R14 ;  /* 0x0000000e08008986 */ /* 0x0007e2000c101b12 */
[C---:B------:R-:W-:Y:S01]  /*0730*/  @!P3 LEA R2, P6, R25.reuse, UR10, 0x3 ;  /* 0x0000000a1902bc11 */ /* 0x040fe2000f8c18ff */
[----:B------:R-:W-:Y:S01]  /*0740*/  UIADD3.X UR5, UPT, UPT, URZ, UR5, URZ, UP0, !UPT ;  /* 0x00000005ff057290 */ /* 0x000fe200087fe4ff */
[----:B------:R-:W-:Y:S01]  /*0750*/  @!P2 LEA.HI.X R29, R4, UR11, R3, 0x3, P5 ;  /* 0x0000000b041dac11 */ /* 0x000fe2000a8f1c03 */
[----:B------:R3:W-:Y:S01]  /*0760*/  @!P1 STG.E.64 desc[UR18][R6.64], R12 ;  /* 0x0000000c06009986 */ /* 0x0007e2000c101b12 */
[----:B------:R-:W-:Y:S01]  /*0770*/  @!P3 LEA.HI.X R3, R25, UR11, R26, 0x3, P6 ;  /* 0x0000000b1903bc11 */ /* 0x000fe2000b0f1c1a */
[----:B------:R-:W-:Y:S02]  /*0780*/  UISETP.GE.U32.AND UP0, UPT, UR4, UR13, UPT ;  /* 0x0000000d0400728c */ /* 0x000fe4000bf06070 */
[----:B------:R3:W-:Y:S02]  /*0790*/  @!P2 STG.E.64 desc[UR18][R28.64], R10 ;  /* 0x0000000a1c00a986 */ /* 0x0007e4000c101b12 */
[----:B------:R-:W-:Y:S01]  /*07a0*/  UISETP.GE.U32.AND.EX UP0, UPT, UR5, UR16, UPT, UP0 ;  /* 0x000000100500728c */ /* 0x000fe2000bf06100 */
[----:B--2---:R-:W-:-:S08]  /*07b0*/  DADD R16, R18, -R20 ;  /* 0x0000000012107229 */ /* 0x004fd00000000814 */
[----:B------:R-:W-:Y:S02]  /*07c0*/  @!P4 DFMA R20, R16, UR14, R20 ;  /* 0x0000000e1014cc2b */ /* 0x000fe40008000014 */
[----:B------:R-:W-:-:S07]  /*07d0*/  @P4 DFMA R20, -R22, R16, R18 ;  /* 0x000000101614422b */ /* 0x000fce0000000112 */
[----:B------:R3:W-:Y:S01]  /*07e0*/  @!P3 STG.E.64 desc[UR18][R2.64], R20 ;  /* 0x000000140200b986 */ /* 0x0007e2000c101b12 */
[----:B------:R-:W-:Y:S05]  /*07f0*/  BRA.U !UP0, `(.L_x_117) ;  /* 0xfffffff908907547 */ /* 0x000fea000b83ffff */
[----:B------:R-:W-:Y:S05]  /*0800*/  EXIT ;  /* 0x000000000000794d */ /* 0x000fea0003800000 */
.L_x_116:
        /* <DEDUP_REMOVED lines=13> */
[----:B------:R-:W-:-:S04]  /*08e0*/  DADD R22, -R22, 1 ;  /* 0x3ff0000016167429 */ /* 0x000fc80000000100 */
[----:B------:R-:W-:Y:S01]  /*08f0*/  DSETP.GEU.AND P1, PT, |R2|, 0.5, PT ;  /* 0x3fe000000200742a */ /* 0x000fe20003f2e200 */
[----:B------:R-:W-:-:S13]  /*0900*/  IMAD.MOV.U32 R3, RZ, RZ, RZ ;  /* 0x000000ffff037224 */ /* 0x000fda00078e00ff */
.L_x_118:
[C---:B------:R-:W-:Y:S01]  /*0910*/  IMAD.SHL.U32 R2, R0.reuse, 0x20, RZ ;  /* 0x0000002000027824 */ /* 0x040fe200078e00ff */
[----:B------:R-:W-:-:S04]  /*0920*/  SHF.L.U64.HI R20, R0, 0x5, R3 ;  /* 0x0000000500147819 */ /* 0x000fc80000010203 */
[C---:B-1----:R-:W-:Y:S02]  /*0930*/  IADD3 R4, P2, PT, R2.reuse, UR6, RZ ;  /* 0x0000000602047c10 */ /* 0x042fe4000ff5e0ff */
[----:B------:R-:W-:Y:S02]  /*0940*/  IADD3 R12, P3, PT, R2, UR8, RZ ;  /* 0x00000008020c7c10 */ /* 0x000fe4000ff7e0ff */
[C---:B------:R-:W-:Y:S02]  /*0950*/  IADD3.X R5, PT, PT, R20.reuse, UR7, RZ, P2, !PT ;  /* 0x0000000714057c10 */ /* 0x040fe400097fe4ff */
[----:B------:R-:W-:-:S04]  /*0960*/  IADD3.X R13, PT, PT, R20, UR9, RZ, P3, !PT ;  /* 0x00000009140d7c10 */ /* 0x000fc80009ffe4ff */
[----:B------:R-:W2:Y:S04]  /*0970*/  LDG.E.ENL2.256 R4, R16, desc[UR18][R4.64] ;  /* 0xfe0000120410797e */ /* 0x000ea80008121904 */
[----:B------:R-:W2:Y:S02]  /*0980*/  LDG.E.ENL2.256 R12, R8, desc[UR18][R12.64] ;  /* 0xfe0000120c08797e */ /* 0x000ea4000812190c */
[----:B--2---:R-:W-:Y:S02]  /*0990*/  DADD R24, -R18, R10 ;  /* 0x0000000012187229 */ /* 0x004fe4000000010a */
[----:B------:R-:W-:-:S06]  /*09a0*/  DADD R26, -R16, R8 ;  /* 0x00000000101a7229 */ /* 0x000fcc0000000108 */
[----:B------:R-:W-:Y:S02]  /*09b0*/  @!P1 DFMA R18, R24, UR14, R18 ;  /* 0x0000000e18129c2b */ /* 0x000fe40008000012 */
[----:B------:R-:W-:Y:S02]  /*09c0*/  @!P1 DFMA R16, R26, UR14, R16 ;  /* 0x0000000e1a109c2b */ /* 0x000fe40008000010 */
[-C--:B------:R-:W-:Y:S02]  /*09d0*/  @P1 DFMA R18, R24, -R22.reuse, R10 ;  /* 0x800000161812122b */ /* 0x080fe4000000000a */
[----:B------:R-:W-:Y:S01]  /*09e0*/  @P1 DFMA R16, R26, -R22, R8 ;  /* 0x800000161a10122b */ /* 0x000fe20000000008 */
[----:B------:R-:W-:-:S13]  /*09f0*/  PLOP3.LUT P1, PT, P0, PT, PT, 0x80, 0x8 ;  /* 0x000000000008781c */ /* 0x000fda000072f070 */
[----:B------:R-:W-:Y:S02]  /*0a00*/  @!P1 DADD R8, -R4, R12 ;  /* 0x0000000004089229 */ /* 0x000fe4000000010c */
[----:B------:R-:W-:Y:S02]  /*0a10*/  @!P1 DADD R10, -R6, R14 ;  /* 0x00000000060a9229 */ /* 0x000fe4000000010e */
[----:B------:R-:W-:-:S04]  /*0a20*/  @P1 DADD R24, -R4, R12 ;  /* 0x0000000004181229 */ /* 0x000fc8000000010c */
[----:B------:R-:W-:Y:S02]  /*0a30*/  @!P1 DFMA R8, R8, UR14, R4 ;  /* 0x0000000e08089c2b */ /* 0x000fe40008000004 */
[----:B------:R-:W-:Y:S01]  /*0a40*/  @!P1 DFMA R10, R10, UR14, R6 ;  /* 0x0000000e0a0a9c2b */ /* 0x000fe20008000006 */
[----:B------:R-:W-:Y:S01]  /*0a50*/  IADD3 R4, P2, PT, R2, UR10, RZ ;  /* 0x0000000a02047c10 */ /* 0x000fe2000ff5e0ff */
[----:B------:R-:W-:Y:S02]  /*0a60*/  @P1 DADD R6, -R6, R14 ;  /* 0x0000000006061229 */ /* 0x000fe4000000010e */
[----:B------:R-:W-:Y:S01]  /*0a70*/  @P1 DFMA R8, R24, -R22, R12 ;  /* 0x800000161808122b */ /* 0x000fe2000000000c */
[----:B------:R-:W-:Y:S02]  /*0a80*/  IADD3.X R5, PT, PT, R20, UR11, RZ, P2, !PT ;  /* 0x0000000b14057c10 */ /* 0x000fe400097fe4ff */
[----:B0-----:R-:W-:-:S03]  /*0a90*/  IADD3 R0, P2, PT, R0, UR5, RZ ;  /* 0x0000000500007c10 */ /* 0x001fc6000ff5e0ff */
[----:B------:R-:W-:Y:S02]  /*0aa0*/  @P1 DFMA R10, R6, -R22, R14 ;  /* 0x80000016060a122b */ /* 0x000fe4000000000e */
[C---:B------:R-:W-:Y:S02]  /*0ab0*/  IMAD.SHL.U32 R2, R0.reuse, 0x4, RZ ;  /* 0x0000000400027824 */ /* 0x040fe400078e00ff */
[----:B------:R-:W-:Y:S01]  /*0ac0*/  IMAD.X R3, RZ, RZ, R3, P2 ;  /* 0x000000ffff037224 */ /* 0x000fe200010e0603 */
[----:B------:R-:W-:Y:S02]  /*0ad0*/  LOP3.LUT P2, RZ, R0, 0xffffc000, RZ, 0xc0, !PT ;  /* 0xffffc00000ff7812 */ /* 0x000fe4000784c0ff */
[----:B------:R1:W-:Y:S01]  /*0ae0*/  STG.E.ENL2.256 desc[UR18][R4.64], R16, R8 ;  /* 0xf80000100408797f */ /* 0x0003e2000f121812 */
[----:B------:R-:W-:Y:S02]  /*0af0*/  ISETP.LT.U32.AND P3, PT, R2, UR17, PT ;  /* 0x0000001102007c0c */ /* 0x000fe4000bf61070 */
[----:B------:R-:W-:-:S02]  /*0b00*/  SHF.L.U64.HI R2, R0, 0x2, R3 ;  /* 0x0000000200027819 */ /* 0x000fc40000010203 */
[----:B------:R-:W-:Y:S02]  /*0b10*/  LOP3.LUT P2, RZ, R3, 0x3fffffff, RZ, 0xc0, P2 ;  /* 0x3fffffff03ff7812 */ /* 0x000fe4000104c0ff */
[----:B------:R-:W-:-:S13]  /*0b20*/  ISETP.LT.AND.EX P3, PT, R2, UR4, PT, P3 ;  /* 0x0000000402007c0c */ /* 0x000fda000bf61330 */
[----:B------:R-:W-:Y:S05]  /*0b30*/  @!P2 BRA P3, `(.L_x_118) ;  /* 0xfffffffc0074a947 */ /* 0x000fea000183ffff */
[----:B------:R-:W-:Y:S05]  /*0b40*/  EXIT ;  /* 0x000000000000794d */ /* 0x000fea0003800000 */
.L_x_119:
        /* <DEDUP_REMOVED lines=11> */
.L_x_323:


//--------------------- .text._ZN2at6native52_GLOBAL__N__ff984223_19_ForeachTernaryOp_cu_5285c63625multi_tensor_apply_kernelINS1_18TensorListMetadataILi2EEENS1_22TernaryOpScalarFunctorIN3c108BFloat16ELi2ELi2ELi0EEEJNS0_11LerpFunctorIfEEfEEEvT_T0_DpT1_ --------------------------
	.section	.text._ZN2at6native52_GLOBAL__N__ff984223_19_ForeachTernaryOp_cu_5285c63625multi_tensor_apply_kernelINS1_18TensorListMetadataILi2EEENS1_22TernaryOpScalarFunctorIN3c108BFloat16ELi2ELi2ELi0EEEJNS0_11LerpFunctorIfEEfEEEvT_T0_DpT1_,"ax",@progbits
	.align	128
.text._ZN2at6native52_GLOBAL__N__ff984223_19_ForeachTernaryOp_cu_5285c63625multi_tensor_apply_kernelINS1_18TensorListMetadataILi2EEENS1_22TernaryOpScalarFunctorIN3c108BFloat16ELi2ELi2ELi0EEEJNS0_11LerpFunctorIfEEfEEEvT_T0_DpT1_:
        .type           _ZN2at6native52_GLOBAL__N__ff984223_19_ForeachTernaryOp_cu_5285c63625multi_tensor_apply_kernelINS1_18TensorListMetadataILi2EEENS1_22TernaryOpScalarFunctorIN3c108BFloat16ELi2ELi2ELi0EEEJNS0_11LerpFunctorIfEEfEEEvT_T0_DpT1_,@function
        .size           _ZN2at6native52_GLOBAL__N__ff984223_19_ForeachTernaryOp_cu_5285c63625multi_tensor_apply_kernelINS1_18TensorListMetadataILi2EEENS1_22TernaryOpScalarFunctorIN3c108BFloat16ELi2ELi2ELi0EEEJNS0_11LerpFunctorIfEEfEEEvT_T0_DpT1_,(.L_x_324 - _ZN2at6native52_GLOBAL__N__ff984223_19_ForeachTernaryOp_cu_5285c63625multi_tensor_apply_kernelINS1_18TensorListMetadataILi2EEENS1_22TernaryOpScalarFunctorIN3c108BFloat16ELi2ELi2ELi0EEEJNS0_11LerpFunctorIfEEfEEEvT_T0_DpT1_)
        .other          _ZN2at6native52_GLOBAL__N__ff984223_19_ForeachTernaryOp_cu_5285c63625multi_tensor_apply_kernelINS1_18TensorListMetadataILi2EEENS1_22TernaryOpScalarFunctorIN3c108BFloat16ELi2ELi2ELi0EEEJNS0_11LerpFunctorIfEEfEEEvT_T0_DpT1_,@"STO_CUDA_ENTRY STV_DEFAULT"
_ZN2at6native52_GLOBAL__N__ff984223_19_ForeachTernaryOp_cu_5285c63625multi_tensor_apply_kernelINS1_18TensorListMetadataILi2EEENS1_22TernaryOpScalarFunctorIN3c108BFloat16ELi2ELi2ELi0EEEJNS0_11LerpFunctorIfEEfEEEvT_T0_DpT1_:
        /* <DEDUP_REMOVED lines=12> */
[----:B---3--:R-:W-:Y:S02]  /*00c0*/  UIMAD.WIDE UR8, UR12, 0x20000, UR8 ;  /* 0x000200000c0878a5 */ /* 0x008fe4000f8e0208 */
[----:B----4-:R-:W-:Y:S02]  /*00d0*/  UIMAD.WIDE UR6, UR12, 0x20000, UR6 ;  /* 0x000200000c0678a5 */ /* 0x010fe4000f8e0206 */
[----:B------:R-:W-:-:S02]  /*00e0*/  ULOP3.LUT UR12, UR13, 0x7, UR8, 0xf8, !UPT ;  /* 0x000000070d0c7892 */ /* 0x000fc4000f8ef808 */
[----:B------:R-:W-:Y:S02]  /*00f0*/  UIADD3 UR13, UP1, UPT, UR4, -UR10, URZ ;  /* 0x8000000a040d7290 */ /* 0x000fe4000ff3e0ff */
[----:B------:R-:W-:Y:S02]  /*0100*/  ULOP3.LUT UP0, URZ, UR12, 0x7, UR6, 0xf8, !UPT ;  /* 0x000000070cff7892 */ /* 0x000fe4000f80f806 */
[----:B------:R-:W-:Y:S02]  /*0110*/  UIADD3.X UR4, UPT, UPT, UR5, ~UR11, URZ, UP1, !UPT ;  /* 0x8000000b05047290 */ /* 0x000fe40008ffe4ff */
[----:B------:R-:W-:-:S09]  /*0120*/  ULOP3.LUT UP0, URZ, URZ, URZ, URZ, 0xfc, UP0 ;  /* 0x000000ffffff7292 */ /* 0x000fd2000800fcff */
[----:B-1----:R-:W-:Y:S05]  /*0130*/  BRA.U !UP0, `(.L_x_120) ;  /* 0x0000000508987547 */ /* 0x002fea000b800000 */
[----:B------:R-:W-:-:S04]  /*0140*/  UISETP.GE.U32.AND UP0, UPT, UR13, 0x1, UPT ;  /* 0x000000010d00788c */ /* 0x000fc8000bf06070 */
[----:B------:R-:W-:-:S06]  /*0150*/  UISETP.GE.AND.EX UP0, UPT, UR4, URZ, UPT, UP0 ;  /* 0x000000ff0400728c */ /* 0x000fcc000bf06300 */
[----:B------:R-:W-:-:S13]  /*0160*/  PLOP3.LUT P0, PT, PT, PT, UP0, 0x80, 0x8 ;  /* 0x000000000008781c */ /* 0x000fda0003f0f008 */
[----:B------:R-:W-:Y:S05]  /*0170*/  @!P0 EXIT ;  /* 0x000000000000894d */ /* 0x000fea0003800000 */
[----:B------:R-:W0:Y:S01]  /*0180*/  LDC R18, c[0x0][0xfcc] ;  /* 0x0003f300ff127b82 */ /* 0x000e220000000800 */
[----:B------:R-:W1:Y:S01]  /*0190*/  S2R R0, SR_TID.X ;  /* 0x0000000000007919 */ /* 0x000e620000002100 */
[----:B------:R-:W-:Y:S01]  /*01a0*/  UISETP.LT.U32.AND UP0, UPT, UR13, 0x10000, UPT ;  /* 0x000100000d00788c */ /* 0x000fe2000bf01070 */
[----:B------:R-:W-:Y:S02]  /*01b0*/  IMAD.MOV.U32 R19, RZ, RZ, RZ ;  /* 0x000000ffff137224 */ /* 0x000fe400078e00ff */
[----:B------:R-:W-:Y:S01]  /*01c0*/  IMAD.MOV.U32 R16, RZ, RZ, RZ ;  /* 0x000000ffff107224 */ /* 0x000fe200078e00ff */
[----:B------:R-:W-:Y:S02]  /*01d0*/  UISETP.LT.U32.AND.EX UP0, UPT, UR4, URZ, UPT, UP0 ;  /* 0x000000ff0400728c */ /* 0x000fe4000bf01100 */
[----:B------:R-:W2:Y:S02]  /*01e0*/  LDC R17, c[0x0][0x360] ;  /* 0x0000d800ff117b82 */ /* 0x000ea40000000800 */
[----:B------:R-:W-:-:S02]  /*01f0*/  USEL UR5, UR13, 0x10000, UP0 ;  /* 0x000100000d057887 */ /* 0x000fc40008000000 */
[----:B------:R-:W-:Y:S01]  /*0200*/  USEL UR10, UR4, URZ, UP0 ;  /* 0x000000ff040a7287 */ /* 0x000fe20008000000 */
[----:B01----:R-:W-:-:S11]  /*0210*/  FADD.FTZ R18, -R18, 1 ;  /* 0x3f80000012127421 */ /* 0x003fd60000010100 */
.L_x_121:
[----:B------:R-:W-:Y:S02]  /*0220*/  IADD3 R2, P1, PT, R0, R19, RZ ;  /* 0x0000001300027210 */ /* 0x000fe40007f3e0ff */
[----:B------:R-:W-:Y:S02]  /*0230*/  PRMT R20, RZ, 0x7610, R20 ;  /* 0x00007610ff147816 */ /* 0x000fe40000000014 */
[C---:B------:R-:W-:Y:S01]  /*0240*/  ISETP.GE.U32.AND P0, PT, R2.reuse, UR5, PT ;  /* 0x0000000502007c0c */ /* 0x040fe2000bf06070 */
[----:B------:R-:W-:Y:S01]  /*0250*/  IMAD.X R3, RZ, RZ, R16, P1 ;  /* 0x000000ffff037224 */ /* 0x000fe200008e0610 */
[----:B--2---:R-:W-:Y:S01]  /*0260*/  IADD3 R8, P1, PT, R17, R2, RZ ;  /* 0x0000000211087210 */ /* 0x004fe20007f3e0ff */
        /* <DEDUP_REMOVED lines=44> */
[----:B------:R-:W5:Y:S01]  /*0530*/  @!P2 LDG.E.U16 R28, desc[UR14][R8.64] ;  /* 0x0000000e081ca981 */ /* 0x000f62000c1e1500 */
[----:B0-----:R-:W0:Y:S03]  /*0540*/  LDC R12, c[0x0][0xfcc] ;  /* 0x0003f300ff0c7b82 */ /* 0x001e260000000800 */
[----:B------:R-:W5:Y:S04]  /*0550*/  @!P3 LDG.E.U16 R26, desc[UR14][R14.64] ;  /* 0x0000000e0e1ab981 */ /* 0x000f68000c1e1500 */
[----:B------:R5:W5:Y:S01]  /*0560*/  @!P3 LDG.E.U16 R25, desc[UR14][R10.64] ;  /* 0x0000000e0a19b981 */ /* 0x000b62000c1e1500 */
[----:B0-----:R-:W-:Y:S01]  /*0570*/  FSETP.GEU.FTZ.AND P4, PT, |R12|, 0.5, PT ;  /* 0x3f0000000c00780b */ /* 0x001fe20003f9e200 */
[----:B--2---:R-:W-:-:S02]  /*0580*/  IMAD.U32 R20, R20, 0x10000, RZ ;  /* 0x0001000014147824 */ /* 0x004fc400078e00ff */
[----:B---3--:R-:W-:-:S04]  /*0590*/  IMAD.U32 R21, R21, 0x10000, RZ ;  /* 0x0001000015157824 */ /* 0x008fc800078e00ff */
[----:B------:R-:W-:Y:S01]  /*05a0*/  FADD.FTZ R27, -R20, R21 ;  /* 0x00000015141b7221 */ /* 0x000fe20000010100 */
[----:B----4-:R-:W-:-:S05]  /*05b0*/  IMAD.U32 R22, R22, 0x10000, RZ ;  /* 0x0001000016167824 */ /* 0x010fca00078e00ff */
[----:B-1----:R-:W-:Y:S01]  /*05c0*/  @!P4 FFMA.FTZ R6, R27, R12, R20 ;  /* 0x0000000c1b06c223 */ /* 0x002fe20000010014 */
[----:B-----5:R-:W-:Y:S02]  /*05d0*/  IMAD.U32 R23, R23, 0x10000, RZ ;  /* 0x0001000017177824 */ /* 0x020fe400078e00ff */
[----:B------:R-:W-:Y:S02]  /*05e0*/  IMAD.U32 R7, R24, 0x10000, RZ ;  /* 0x0001000018077824 */ /* 0x000fe400078e00ff */
[----:B------:R-:W-:Y:S01]  /*05f0*/  FADD.FTZ R11, -R22, R23 ;  /* 0x00000017160b7221 */ /* 0x000fe20000010100 */
[----:B------:R-:W-:Y:S02]  /*0600*/  IMAD.U32 R13, R28, 0x10000, RZ ;  /* 0x000100001c0d7824 */ /* 0x000fe400078e00ff */
[----:B------:R-:W-:Y:S01]  /*0610*/  @P4 FFMA.FTZ R6, -R18, R27, R21 ;  /* 0x0000001b12064223 */ /* 0x000fe20000010115 */
[----:B------:R-:W-:Y:S02]  /*0620*/  IMAD.U32 R29, R26, 0x10000, RZ ;  /* 0x000100001a1d7824 */ /* 0x000fe400078e00ff */
[----:B------:R-:W-:Y:S01]  /*0630*/  FADD.FTZ R10, -R13, R7 ;  /* 0x000000070d0a7221 */ /* 0x000fe20000010100 */
[----:B------:R-:W-:-:S02]  /*0640*/  IMAD.U32 R25, R25, 0x10000, RZ ;  /* 0x0001000019197824 */ /* 0x000fc400078e00ff */
[-C--:B------:R-:W-:Y:S02]  /*0650*/  @!P4 FFMA.FTZ R22, R11, R12.reuse, R22 ;  /* 0x0000000c0b16c223 */ /* 0x080fe40000010016 */
[----:B------:R-:W-:Y:S01]  /*0660*/  FADD.FTZ R20, -R29, R25 ;  /* 0x000000191d147221 */ /* 0x000fe20000010100 */
[----:B------:R-:W-:Y:S01]  /*0670*/  @!P4 FFMA.FTZ R13, R10, R12, R13 ;  /* 0x0000000c0a0dc223 */ /* 0x000fe2000001000d */
[C---:B------:R-:W-:Y:S01]  /*0680*/  @P4 FFMA.FTZ R22, -R18.reuse, R11, R23 ;  /* 0x0000000b12164223 */ /* 0x040fe20000010117 */
[----:B------:R-:W-:Y:S01]  /*0690*/  @P4 FFMA.FTZ R13, -R18, R10, R7 ;  /* 0x0000000a120d4223 */ /* 0x000fe20000010107 */
[----:B------:R-:W-:Y:S01]  /*06a0*/  @!P4 FFMA.FTZ R12, R20, R12, R29 ;  /* 0x0000000c140cc223 */ /* 0x000fe2000001001d */
[----:B------:R-:W-:Y:S01]  /*06b0*/  F2FP.BF16.F32.PACK_AB R6, RZ, R6 ;  /* 0x00000006ff06723e */ /* 0x000fe200000010ff */
[----:B------:R-:W-:Y:S01]  /*06c0*/  @P4 FFMA.FTZ R12, -R18, R20, R25 ;  /* 0x00000014120c4223 */ /* 0x000fe20000010119 */
[----:B------:R-:W-:Y:S02]  /*06d0*/  F2FP.BF16.F32.PACK_AB R22, RZ, R22 ;  /* 0x00000016ff16723e */ /* 0x000fe400000010ff */
[----:B------:R-:W-:Y:S01]  /*06e0*/  F2FP.BF16.F32.PACK_AB R13, RZ, R13 ;  /* 0x0000000dff0d723e */ /* 0x000fe200000010ff */
[----:B------:R0:W-:Y:S01]  /*06f0*/  @!P0 STG.E.U16 desc[UR14][R4.64], R6 ;  /* 0x0000000604008986 */ /* 0x0001e2000c10150e */
[----:B------:R-:W-:-:S02]  /*0700*/  F2FP.BF16.F32.PACK_AB R12, RZ, R12 ;  /* 0x0000000cff0c723e */ /* 0x000fc400000010ff */
[----:B------:R-:W-:Y:S01]  /*0710*/  LEA R19, P0, R17, R19, 0x2 ;  /* 0x0000001311137211 */ /* 0x000fe200078010ff */
[----:B------:R0:W-:Y:S04]  /*0720*/  @!P1 STG.E.U16 desc[UR14][R2.64], R22 ;  /* 0x0000001602009986 */ /* 0x0001e8000c10150e */
[----:B------:R0:W-:Y:S01]  /*0730*/  @!P2 STG.E.U16 desc[UR14][R8.64], R13 ;  /* 0x0000000d0800a986 */ /* 0x0001e2000c10150e */
[----:B------:R-:W-:Y:S01]  /*0740*/  IMAD.X R16, RZ, RZ, R16, P0 ;  /* 0x000000ffff107224 */ /* 0x000fe200000e0610 */
[----:B------:R-:W-:Y:S02]  /*0750*/  ISETP.GE.U32.AND P0, PT, R19, UR5, PT ;  /* 0x0000000513007c0c */ /* 0x000fe4000bf06070 */
[----:B------:R0:W-:Y:S02]  /*0760*/  @!P3 STG.E.U16 desc[UR14][R14.64], R12 ;  /* 0x0000000c0e00b986 */ /* 0x0001e4000c10150e */
[----:B------:R-:W-:-:S13]  /*0770*/  ISETP.GE.U32.AND.EX P0, PT, R16, UR10, PT, P0 ;  /* 0x0000000a10007c0c */ /* 0x000fda000bf06100 */
[----:B0-----:R-:W-:Y:S05]  /*0780*/  @!P0 BRA `(.L_x_121) ;  /* 0xfffffff800a48947 */ /* 0x001fea000383ffff */
[----:B------:R-:W-:Y:S05]  /*0790*/  EXIT ;  /* 0x000000000000794d */ /* 0x000fea0003800000 */
.L_x_120:
[----:B------:R-:W0:Y:S02]  /*07a0*/  S2R R7, SR_TID.X ;  /* 0x0000000000077919 */ /* 0x000e240000002100 */
[----:B0-----:R-:W-:-:S03]  /*07b0*/  IMAD.WIDE.U32 R2, R7, 0x4, RZ ;  /* 0x0000000407027825 */ /* 0x001fc600078e00ff */
[----:B------:R-:W-:-:S04]  /*07c0*/  ISETP.GE.U32.AND P0, PT, R2, UR13, PT ;  /* 0x0000000d02007c0c */ /* 0x000fc8000bf06070 */
[----:B------:R-:W-:-:S13]  /*07d0*/  ISETP.GE.AND.EX P0, PT, R3, UR4, PT, P0 ;  /* 0x0000000403007c0c */ /* 0x000fda000bf06300 */
[----:B------:R-:W-:Y:S05]  /*07e0*/  @P0 EXIT ;  /* 0x000000000000094d */ /* 0x000fea0003800000 */
[----:B------:R-:W0:Y:S01]  /*07f0*/  LDC R5, c[0x0][0xfcc] ;  /* 0x0003f300ff057b82 */ /* 0x000e220000000800 */
[----:B------:R-:W-:Y:S01]  /*0800*/  IMAD.MOV.U32 R4, RZ, RZ, RZ ;  /* 0x000000ffff047224 */ /* 0x000fe200078e00ff */
[----:B------:R-:W1:Y:S06]  /*0810*/  LDCU UR5, c[0x0][0x360] ;  /* 0x00006c00ff0577ac */ /* 0x000e6c0008000800 */
[----:B------:R-:W2:Y:S01]  /*0820*/  LDC R0, c[0x0][0xfcc] ;  /* 0x0003f300ff007b82 */ /* 0x000ea20000000800 */
[C---:B0-----:R-:W-:Y:S01]  /*0830*/  FSETP.GEU.FTZ.AND P2, PT, |R5|.reuse, 0.5, PT ;  /* 0x3f0000000500780b */ /* 0x041fe20003f5e200 */
[----:B-1----:R-:W-:-:S12]  /*0840*/  FADD.FTZ R5, -R5, 1 ;  /* 0x3f80000005057421 */ /* 0x002fd80000010100 */
.L_x_122:
[C---:B------:R-:W-:Y:S01]  /*0850*/  IMAD.SHL.U32 R10, R7.reuse, 0x8, RZ ;  /* 0x00000008070a7824 */ /* 0x040fe200078e00ff */
[----:B------:R-:W-:-:S04]  /*0860*/  SHF.L.U64.HI R6, R7, 0x3, R4 ;  /* 0x0000000307067819 */ /* 0x000fc80000010204 */
[C---:B------:R-:W-:Y:S02]  /*0870*/  IADD3 R2, P0, PT, R10.reuse, UR6, RZ ;  /* 0x000000060a027c10 */ /* 0x040fe4000ff1e0ff */
[----:B------:R-:W-:Y:S02]  /*0880*/  IADD3 R10, P1, PT, R10, UR8, RZ ;  /* 0x000000080a0a7c10 */ /* 0x000fe4000ff3e0ff */
[C---:B------:R-:W-:Y:S02]  /*0890*/  IADD3.X R3, PT, PT, R6.reuse, UR7, RZ, P0, !PT ;  /* 0x0000000706037c10 */ /* 0x040fe400087fe4ff */
[----:B------:R-:W-:-:S03]  /*08a0*/  IADD3.X R11, PT, PT, R6, UR9, RZ, P1, !PT ;  /* 0x00000009060b7c10 */ /* 0x000fc60008ffe4ff */
[----:B------:R-:W3:Y:S04]  /*08b0*/  LDG.E.64 R8, desc[UR14][R2.64] ;  /* 0x0000000e02087981 */ /* 0x000ee8000c1e1b00 */
[----:B------:R-:W4:Y:S01]  /*08c0*/  LDG.E.64 R10, desc[UR14][R10.64] ;  /* 0x0000000e0a0a7981 */ /* 0x000f22000c1e1b00 */
[----:B------:R-:W-:-:S05]  /*08d0*/  IADD3 R7, P0, PT, R7, UR5, RZ ;  /* 0x0000000507077c10 */ /* 0x000fca000ff1e0ff */
[----:B------:R-:W-:Y:S01]  /*08e0*/  IMAD.X R4, RZ, RZ, R4, P0 ;  /* 0x000000ffff047224 */ /* 0x000fe200000e0604 */
[----:B------:R-:W-:-:S04]  /*08f0*/  LOP3.LUT P0, RZ, R7, 0xffffc000, RZ, 0xc0, !PT ;  /* 0xffffc00007ff7812 */ /* 0x000fc8000780c0ff */
[----:B------:R-:W-:Y:S01]  /*0900*/  LOP3.LUT P0, RZ, R4, 0x3fffffff, RZ, 0xc0, P0 ;  /* 0x3fffffff04ff7812 */ /* 0x000fe2000000c0ff */
[----:B---3--:R-:W-:Y:S02]  /*0910*/  IMAD.U32 R13, R8, 0x10000, RZ ;  /* 0x00010000080d7824 */ /* 0x008fe400078e00ff */
[----:B----4-:R-:W-:-:S04]  /*0920*/  IMAD.U32 R14, R10, 0x10000, RZ ;  /* 0x000100000a0e7824 */ /* 0x010fc800078e00ff */
[----:B------:R-:W-:-:S04]  /*0930*/  FADD.FTZ R12, -R13, R14 ;  /* 0x0000000e0d0c7221 */ /* 0x000fc80000010100 */
[--C-:B--2---:R-:W-:Y:S01]  /*0940*/  @!P2 FFMA.FTZ R6, R12, R0, R13.reuse ;  /* 0x000000000c06a223 */ /* 0x104fe2000001000d */
[----:B------:R-:W-:Y:S01]  /*0950*/  @P2 FFMA.FTZ R6, -R5, R12, R14 ;  /* 0x0000000c05062223 */ /* 0x000fe2000001010e */
[----:B------:R-:W-:Y:S02]  /*0960*/  FSETP.GEU.FTZ.AND P2, PT, |R0|, 0.5, PT ;  /* 0x3f0000000000780b */ /* 0x000fe40003f5e200 */
        /* <DEDUP_REMOVED lines=13> */
[-C--:B------:R-:W-:Y:S01]  /*0a40*/  @!P2 FFMA.FTZ R9, R9, R0.reuse, R8 ;  /* 0x000000000909a223 */ /* 0x080fe20000010008 */
[----:B------:R-:W-:Y:S01]  /*0a50*/  @P2 FADD.FTZ R16, -R8, R12 ;  /* 0x0000000c08102221 */ /* 0x000fe20000010100 */
[-C--:B------:R-:W-:Y:S01]  /*0a60*/  @!P2 FFMA.FTZ R11, R11, R0.reuse, R14 ;  /* 0x000000000b0ba223 */ /* 0x080fe2000001000e */
[----:B------:R-:W-:Y:S01]  /*0a70*/  @!P2 FFMA.FTZ R8, R13, R0, R10 ;  /* 0x000000000d08a223 */ /* 0x000fe2000001000a */
[----:B------:R-:W-:Y:S01]  /*0a80*/  @P2 FADD.FTZ R14, -R14, R15 ;  /* 0x0000000f0e0e2221 */ /* 0x000fe20000010100 */
[----:B------:R-:W-:Y:S01]  /*0a90*/  @P2 FADD.FTZ R10, -R10, R17 ;  /* 0x000000110a0a2221 */ /* 0x000fe20000010100 */
[C---:B------:R-:W-:Y:S02]  /*0aa0*/  @P2 FFMA.FTZ R9, -R5.reuse, R16, R12 ;  /* 0x0000001005092223 */ /* 0x040fe4000001010c */
[C---:B------:R-:W-:Y:S01]  /*0ab0*/  @P2 FFMA.FTZ R11, -R5.reuse, R14, R15 ;  /* 0x0000000e050b2223 */ /* 0x040fe2000001010f */
[----:B------:R-:W-:Y:S02]  /*0ac0*/  @P2 FFMA.FTZ R8, -R5, R10, R17 ;  /* 0x0000000a05082223 */ /* 0x000fe40000010111 */
[----:B------:R-:W-:Y:S01]  /*0ad0*/  F2FP.BF16.F32.PACK_AB R10, R9, R6 ;  /* 0x00000006090a723e */ /* 0x000fe200000010ff */
[----:B------:R-:W-:-:S02]  /*0ae0*/  IMAD.SHL.U32 R6, R7, 0x4, RZ ;  /* 0x0000000407067824 */ /* 0x000fc400078e00ff */
[----:B------:R-:W-:-:S03]  /*0af0*/  F2FP.BF16.F32.PACK_AB R11, R8, R11 ;  /* 0x0000000b080b723e */ /* 0x000fc600000010ff */
[----:B------:R-:W-:Y:S02]  /*0b00*/  ISETP.LT.U32.AND P1, PT, R6, UR13, PT ;  /* 0x0000000d06007c0c */ /* 0x000fe4000bf21070 */
[----:B------:R0:W-:Y:S01]  /*0b10*/  STG.E.64 desc[UR14][R2.64], R10 ;  /* 0x0000000a02007986 */ /* 0x0001e2000c101b0e */
[----:B------:R-:W-:-:S04]  /*0b20*/  SHF.L.U64.HI R6, R7, 0x2, R4 ;  /* 0x0000000207067819 */ /* 0x000fc80000010204 */
[----:B------:R-:W-:-:S13]  /*0b30*/  ISETP.LT.AND.EX P1, PT, R6, UR4, PT, P1 ;  /* 0x0000000406007c0c */ /* 0x000fda000bf21310 */
[----:B0-----:R-:W-:Y:S05]  /*0b40*/  @!P0 BRA P1, `(.L_x_122) ;  /* 0xfffffffc00408947 */ /* 0x001fea000083ffff */
[----:B------:R-:W-:Y:S05]  /*0b50*/  EXIT ;  /* 0x000000000000794d */ /* 0x000fea0003800000 */
.L_x_123:
        /* <DEDUP_REMOVED lines=10> */
.L_x_324:


//--------------------- .text._ZN2at6native52_GLOBAL__N__ff984223_19_ForeachTernaryOp_cu_5285c63625multi_tensor_apply_kernelINS1_18TensorListMetadataILi2EEENS1_22TernaryOpScalarFunctorIN3c104HalfELi2ELi2ELi0EEEJNS0_11LerpFunctorIfEEfEEEvT_T0_DpT1_ --------------------------
	.section	.text._ZN2at6native52_GLOBAL__N__ff984223_19_ForeachTernaryOp_cu_5285c63625multi_tensor_apply_kernelINS1_18TensorListMetadataILi2EEENS1_22TernaryOpScalarFunctorIN3c104HalfELi2ELi2ELi0EEEJNS0_11LerpFunctorIfEEfEEEvT_T0_DpT1_,"ax",@progbits
	.align	128
.text._ZN2at6native52_GLOBAL__N__ff984223_19_ForeachTernaryOp_cu_5285c63625multi_tensor_apply_kernelINS1_18TensorListMetadataILi2EEENS1_22TernaryOpScalarFunctorIN3c104HalfELi2ELi2ELi0EEEJNS0_11LerpFunctorIfEEfEEEvT_T0_DpT1_:
        .type           _ZN2at6native52_GLOBAL__N__ff984223_19_ForeachTernaryOp_cu_5285c63625multi_tensor_apply_kernelINS1_18TensorListMetadataILi2EEENS1_22TernaryOpScalarFunctorIN3c104HalfELi2ELi2ELi0EEEJNS0_11LerpFunctorIfEEfEEEvT_T0_DpT1_,@function
        .size           _ZN2at6native52_GLOBAL__N__ff984223_19_ForeachTernaryOp_cu_5285c63625multi_tensor_apply_kernelINS1_18TensorListMetadataILi2EEENS1_22TernaryOpScalarFunctorIN3c104HalfELi2ELi2ELi0EEEJNS0_11LerpFunctorIfEEfEEEvT_T0_DpT1_,(.L_x_325 - _ZN2at6native52_GLOBAL__N__ff984223_19_ForeachTernaryOp_cu_5285c63625multi_tensor_apply_kernelINS1_18TensorListMetadataILi2EEENS1_22TernaryOpScalarFunctorIN3c104HalfELi2ELi2ELi0EEEJNS0_11LerpFunctorIfEEfEEEvT_T0_DpT1_)
        .other          _ZN2at6native52_GLOBAL__N__ff984223_19_ForeachTernaryOp_cu_5285c63625multi_tensor_apply_kernelINS1_18TensorListMetadataILi2EEENS1_22TernaryOpScalarFunctorIN3c104HalfELi2ELi2ELi0EEEJNS0_11LerpFunctorIfEEfEEEvT_T0_DpT1_,@"STO_CUDA_ENTRY STV_DEFAULT"
_ZN2at6native52_GLOBAL__N__ff984223_19_ForeachTernaryOp_cu_5285c63625multi_tensor_apply_kernelINS1_18TensorListMetadataILi2EEENS1_22TernaryOpScalarFunctorIN3c104HalfELi2ELi2ELi0EEEJNS0_11LerpFunctorIfEEfEEEvT_T0_DpT1_:
        /* <DEDUP_REMOVED lines=34> */
.L_x_125:
        /* <DEDUP_REMOVED lines=47> */
[----:B------:R-:W5:Y:S01]  /*0510*/  @!P2 LDG.E.U16 R24, desc[UR14][R6.64] ;  /* 0x0000000e0618a981 */ /* 0x000f62000c1e1500 */
[----:B------:R-:W-:-:S03]  /*0520*/  LEA.HI.X R15, R17, R9, RZ, 0x1, P4 ;  /* 0x00000009110f7211 */ /* 0x000fc600020f0cff */
[----:B------:R-:W5:Y:S01]  /*0530*/  @!P2 LDG.E.U16 R28, desc[UR14][R8.64] ;  /* 0x0000000e081ca981 */ /* 0x000f62000c1e1500 */
[----:B0-----:R-:W0:Y:S03]  /*0540*/  LDC R12, c[0x0][0xfcc] ;  /* 0x0003f300ff0c7b82 */ /* 0x001e260000000800 */
[----:B------:R-:W5:Y:S04]  /*0550*/  @!P3 LDG.E.U16 R26, desc[UR14][R14.64] ;  /* 0x0000000e0e1ab981 */ /* 0x000f68000c1e1500 */
[----:B------:R1:W5:Y:S01]  /*0560*/  @!P3 LDG.E.U16 R25, desc[UR14][R10.64] ;  /* 0x0000000e0a19b981 */ /* 0x000362000c1e1500 */
[----:B0-----:R-:W-:Y:S01]  /*0570*/  FSETP.GEU.FTZ.AND P4, PT, |R12|, 0.5, PT ;  /* 0x3f0000000c00780b */ /* 0x001fe20003f9e200 */
[----:B--2---:R-:W-:-:S02]  /*0580*/  HADD2.F32 R20, -RZ, R20.H0_H0 ;  /* 0x20000014ff147230 */ /* 0x004fc40000004100 */
[----:B---3--:R-:W-:-:S05]  /*0590*/  HADD2.F32 R21, -RZ, R21.H0_H0 ;  /* 0x20000015ff157230 */ /* 0x008fca0000004100 */
[----:B------:R-:W-:Y:S01]  /*05a0*/  FADD.FTZ R27, -R20, R21 ;  /* 0x00000015141b7221 */ /* 0x000fe20000010100 */
[----:B----4-:R-:W-:Y:S02]  /*05b0*/  HADD2.F32 R22, -RZ, R22.H0_H0 ;  /* 0x20000016ff167230 */ /* 0x010fe40000004100 */
[----:B-----5:R-:W-:Y:S02]  /*05c0*/  HADD2.F32 R23, -RZ, R23.H0_H0 ;  /* 0x20000017ff177230 */ /* 0x020fe40000004100 */
[----:B------:R-:W-:Y:S02]  /*05d0*/  HADD2.F32 R7, -RZ, R24.H0_H0 ;  /* 0x20000018ff077230 */ /* 0x000fe40000004100 */
[----:B------:R-:W-:Y:S02]  /*05e0*/  HADD2.F32 R13, -RZ, R28.H0_H0 ;  /* 0x2000001cff0d7230 */ /* 0x000fe40000004100 */
[----:B------:R-:W-:Y:S01]  /*05f0*/  @!P4 FFMA.FTZ R6, R27, R12, R20 ;  /* 0x0000000c1b06c223 */ /* 0x000fe20000010014 */
[----:B------:R-:W-:-:S02]  /*0600*/  HADD2.F32 R29, -RZ, R26.H0_H0 ;  /* 0x2000001aff1d7230 */ /* 0x000fc40000004100 */
[----:B-1----:R-:W-:Y:S01]  /*0610*/  FADD.FTZ R11, -R22, R23 ;  /* 0x00000017160b7221 */ /* 0x002fe20000010100 */
[----:B------:R-:W-:Y:S02]  /*0620*/  HADD2.F32 R25, -RZ, R25.H0_H0 ;  /* 0x20000019ff197230 */ /* 0x000fe40000004100 */
[----:B------:R-:W-:Y:S01]  /*0630*/  @P4 FFMA.FTZ R6, -R18, R27, R21 ;  /* 0x0000001b12064223 */ /* 0x000fe20000010115 */
[----:B------:R-:W-:Y:S01]  /*0640*/  FADD.FTZ R10, -R13, R7 ;  /* 0x000000070d0a7221 */ /* 0x000fe20000010100 */
[-C--:B------:R-:W-:Y:S01]  /*0650*/  @!P4 FFMA.FTZ R22, R11, R12.reuse, R22 ;  /* 0x0000000c0b16c223 */ /* 0x080fe20000010016 */
[----:B------:R-:W-:Y:S02]  /*0660*/  FADD.FTZ R20, -R29, R25 ;  /* 0x000000191d147221 */ /* 0x000fe40000010100 */
[----:B------:R-:W-:Y:S01]  /*0670*/  @!P4 FFMA.FTZ R13, R10, R12, R13 ;  /* 0x0000000c0a0dc223 */ /* 0x000fe2000001000d */
[C---:B------:R-:W-:Y:S01]  /*0680*/  @P4 FFMA.FTZ R22, -R18.reuse, R11, R23 ;  /* 0x0000000b12164223 */ /* 0x040fe20000010117 */
[----:B------:R-:W-:Y:S01]  /*0690*/  @P4 FFMA.FTZ R13, -R18, R10, R7 ;  /* 0x0000000a120d4223 */ /* 0x000fe20000010107 */
[----:B------:R-:W-:Y:S01]  /*06a0*/  @!P4 FFMA.FTZ R12, R20, R12, R29 ;  /* 0x0000000c140cc223 */ /* 0x000fe2000001001d */
        /* <DEDUP_REMOVED lines=13> */
[----:B0-----:R-:W-:Y:S05]  /*0780*/  @!P0 BRA `(.L_x_125) ;  /* 0xfffffff800a48947 */ /* 0x001fea000383ffff */
[----:B------:R-:W-:Y:S05]  /*0790*/  EXIT ;  /* 0x000000000000794d */ /* 0x000fea0003800000 */
.L_x_124:
        /* <DEDUP_REMOVED lines=11> */
.L_x_126:
        /* <DEDUP_REMOVED lines=12> */
[----:B---3--:R-:W-:Y:S02]  /*0910*/  HADD2.F32 R13, -RZ, R8.H0_H0 ;  /* 0x20000008ff0d7230 */ /* 0x008fe40000004100 */
[----:B----4-:R-:W-:-:S05]  /*0920*/  HADD2.F32 R14, -RZ, R10.H0_H0 ;  /* 0x2000000aff0e7230 */ /* 0x010fca0000004100 */
[----:B------:R-:W-:-:S04]  /*0930*/  FADD.FTZ R6, -R13, R14 ;  /* 0x0000000e0d067221 */ /* 0x000fc80000010100 */
[----:B--2---:R-:W-:Y:S01]  /*0940*/  @!P2 FFMA.FTZ R12, R6, R0, R13 ;  /* 0x00000000060ca223 */ /* 0x004fe2000001000d */
[----:B------:R-:W-:Y:S01]  /*0950*/  @P2 FFMA.FTZ R12, -R5, R6, R14 ;  /* 0x00000006050c2223 */ /* 0x000fe2000001010e */
[----:B------:R-:W-:Y:S01]  /*0960*/  FSETP.GEU.FTZ.AND P2, PT, |R0|, 0.5, PT ;  /* 0x3f0000000000780b */ /* 0x000fe20003f5e200 */
[----:B------:R-:W-:Y:S02]  /*0970*/  HADD2.F32 R14, -RZ, R10.H1_H1 ;  /* 0x3000000aff0e7230 */ /* 0x000fe40000004100 */
[----:B------:R-:W-:Y:S02]  /*0980*/  HADD2.F32 R15, -RZ, R11.H0_H0 ;  /* 0x2000000bff0f7230 */ /* 0x000fe40000004100 */
[----:B------:R-:W-:Y:S02]  /*0990*/  HADD2.F32 R6, -RZ, R9.H0_H0 ;  /* 0x20000009ff067230 */ /* 0x000fe40000004100 */
[----:B------:R-:W-:Y:S02]  /*09a0*/  HADD2.F32 R17, -RZ, R11.H1_H1 ;  /* 0x3000000bff117230 */ /* 0x000fe40000004100 */
[----:B------:R-:W-:-:S02]  /*09b0*/  HADD2.F32 R10, -RZ, R9.H1_H1 ;  /* 0x30000009ff0a7230 */ /* 0x000fc40000004100 */
[----:B------:R-:W-:Y:S02]  /*09c0*/  HADD2.F32 R8, -RZ, R8.H1_H1 ;  /* 0x30000008ff087230 */ /* 0x000fe40000004100 */
[----:B------:R-:W-:Y:S01]  /*09d0*/  @!P2 FADD.FTZ R11, -R6, R15 ;  /* 0x0000000f060ba221 */ /* 0x000fe20000010100 */
[----:B------:R-:W-:Y:S02]  /*09e0*/  @!P2 FADD.FTZ R13, -R10, R17 ;  /* 0x000000110a0da221 */ /* 0x000fe40000010100 */
[----:B------:R-:W-:Y:S01]  /*09f0*/  @!P2 FADD.FTZ R9, -R8, R14 ;  /* 0x0000000e0809a221 */ /* 0x000fe20000010100 */
[-C--:B------:R-:W-:Y:S01]  /*0a00*/  @!P2 FFMA.FTZ R11, R11, R0.reuse, R6 ;  /* 0x000000000b0ba223 */ /* 0x080fe20000010006 */
[----:B------:R-:W-:Y:S01]  /*0a10*/  @P2 FADD.FTZ R16, -R6, R15 ;  /* 0x0000000f06102221 */ /* 0x000fe20000010100 */
[-C--:B------:R-:W-:Y:S01]  /*0a20*/  @!P2 FFMA.FTZ R6, R13, R0.reuse, R10 ;  /* 0x000000000d06a223 */ /* 0x080fe2000001000a */
[----:B------:R-:W-:Y:S01]  /*0a30*/  @!P2 FFMA.FTZ R9, R9, R0, R8 ;  /* 0x000000000909a223 */ /* 0x000fe20000010008 */
[----:B------:R-:W-:Y:S01]  /*0a40*/  @P2 FADD.FTZ R10, -R10, R17 ;  /* 0x000000110a0a2221 */ /* 0x000fe20000010100 */
[----:B------:R-:W-:Y:S01]  /*0a50*/  @P2 FADD.FTZ R8, -R8, R14 ;  /* 0x0000000e08082221 */ /* 0x000fe20000010100 */
[----:B------:R-:W-:-:S02]  /*0a60*/  @P2 FFMA.FTZ R11, -R5, R16, R15 ;  /* 0x00000010050b2223 */ /* 0x000fc4000001010f */
[C---:B------:R-:W-:Y:S01]  /*0a70*/  @P2 FFMA.FTZ R6, -R5.reuse, R10, R17 ;  /* 0x0000000a05062223 */ /* 0x040fe20000010111 */
[----:B------:R-:W-:-:S04]  /*0a80*/  @P2 FFMA.FTZ R9, -R5, R8, R14 ;  /* 0x0000000805092223 */ /* 0x000fc8000001010e */
[----:B------:R-:W-:Y:S01]  /*0a90*/  F2FP.F16.F32.PACK_AB R11, R6, R11 ;  /* 0x0000000b060b723e */ /* 0x000fe200000000ff */
[----:B------:R-:W-:Y:S01]  /*0aa0*/  IMAD.SHL.U32 R6, R7, 0x4, RZ ;  /* 0x0000000407067824 */ /* 0x000fe200078e00ff */
[----:B------:R-:W-:-:S04]  /*0ab0*/  F2FP.F16.F32.PACK_AB R10, R9, R12 ;  /* 0x0000000c090a723e */ /* 0x000fc800000000ff */
[----:B------:R-:W-:Y:S01]  /*0ac0*/  ISETP.LT.U32.AND P1, PT, R6, UR13, PT ;  /* 0x0000000d06007c0c */ /* 0x000fe2000bf21070 */
[----:B------:R0:W-:Y:S01]  /*0ad0*/  STG.E.64 desc[UR14][R2.64], R10 ;  /* 0x0000000a02007986 */ /* 0x0001e2000c101b0e */
[----:B------:R-:W-:-:S04]  /*0ae0*/  SHF.L.U64.HI R6, R7, 0x2, R4 ;  /* 0x0000000207067819 */ /* 0x000fc80000010204 */
[----:B------:R-:W-:-:S13]  /*0af0*/  ISETP.LT.AND.EX P1, PT, R6, UR4, PT, P1 ;  /* 0x0000000406007c0c */ /* 0x000fda000bf21310 */
[----:B0-----:R-:W-:Y:S05]  /*0b00*/  @!P0 BRA P1, `(.L_x_126) ;  /* 0xfffffffc00508947 */ /* 0x001fea000083ffff */
[----:B------:R-:W-:Y:S05]  /*0b10*/  EXIT ;  /* 0x000000000000794d */ /* 0x000fea0003800000 */
.L_x_127:
        /* <DEDUP_REMOVED lines=14> */
.L_x_325:


//--------------------- .text._ZN2at6native52_GLOBAL__N__ff984223_19_ForeachTernaryOp_cu_5285c63625multi_tensor_apply_kernelINS1_18TensorListMetadataILi2EEENS1_22TernaryOpScalarFunctorIN3c107complexIfEELi2ELi2ELi0EEEJNS0_11LerpFunctorIS8_EES8_EEEvT_T0_DpT1_ --------------------------
	.section	.text._ZN2at6native52_GLOBAL__N__ff984223_19_ForeachTernaryOp_cu_5285c63625multi_tensor_apply_kernelINS1_18TensorListMetadataILi2EEENS1_22TernaryOpScalarFunctorIN3c107complexIfEELi2ELi2ELi0EEEJNS0_11LerpFunctorIS8_EES8_EEEvT_T0_DpT1_,"ax",@progbits
	.align	128
.text._ZN2at6native52_GLOBAL__N__ff984223_19_ForeachTernaryOp_cu_5285c63625multi_tensor_apply_kernelINS1_18TensorListMetadataILi2EEENS1_22TernaryOpScalarFunctorIN3c107complexIfEELi2ELi2ELi0EEEJNS0_11LerpFunctorIS8_EES8_EEEvT_T0_DpT1_:
        .type           _ZN2at6native52_GLOBAL__N__ff984223_19_ForeachTernaryOp_cu_5285c63625multi_tensor_apply_kernelINS1_18TensorListMetadataILi2EEENS1_22TernaryOpScalarFunctorIN3c107complexIfEELi2ELi2ELi0EEEJNS0_11LerpFunctorIS8_EES8_EEEvT_T0_DpT1_,@function
        .size           _ZN2at6native52_GLOBAL__N__ff984223_19_ForeachTernaryOp_cu_5285c63625multi_tensor_apply_kernelINS1_18TensorListMetadataILi2EEENS1_22TernaryOpScalarFunctorIN3c107complexIfEELi2ELi2ELi0EEEJNS0_11LerpFunctorIS8_EES8_EEEvT_T0_DpT1_,(.L_x_326 - _ZN2at6native52_GLOBAL__N__ff984223_19_ForeachTernaryOp_cu_5285c63625multi_tensor_apply_kernelINS1_18TensorListMetadataILi2EEENS1_22TernaryOpScalarFunctorIN3c107complexIfEELi2ELi2ELi0EEEJNS0_11LerpFunctorIS8_EES8_EEEvT_T0_DpT1_)
        .other          _ZN2at6native52_GLOBAL__N__ff984223_19_ForeachTernaryOp_cu_5285c63625multi_tensor_apply_kernelINS1_18TensorListMetadataILi2EEENS1_22TernaryOpScalarFunctorIN3c107complexIfEELi2ELi2ELi0EEEJNS0_11LerpFunctorIS8_EES8_EEEvT_T0_DpT1_,@"STO_CUDA_ENTRY STV_DEFAULT"
_ZN2at6native52_GLOBAL__N__ff984223_19_ForeachTernaryOp_cu_5285c63625multi_tensor_apply_kernelINS1_18TensorListMetadataILi2EEENS1_22TernaryOpScalarFunctorIN3c107complexIfEELi2ELi2ELi0EEEJNS0_11LerpFunctorIS8_EES8_EEEvT_T0_DpT1_:
        /* <DEDUP_REMOVED lines=16> */
[----:B------:R-:W-:-:S04]  /*0100*/  ULOP3.LUT UR12, UR13, 0x1f, UR8, 0xf8, !UPT ;  /* 0x0000001f0d0c7892 */ /* 0x000fc8000f8ef808 */
[----:B------:R-:W-:-:S04]  /*0110*/  ULOP3.LUT UP0, URZ, UR12, 0x1f, UR6, 0xf8, !UPT ;  /* 0x0000001f0cff7892 */ /* 0x000fc8000f80f806 */
[----:B------:R-:W-:-:S09]  /*0120*/  ULOP3.LUT UP0, URZ, URZ, URZ, URZ, 0xfc, UP0 ;  /* 0x000000ffffff7292 */ /* 0x000fd2000800fcff */
[----:B-1----:R-:W-:Y:S05]  /*0130*/  BRA.U !UP0, `(.L_x_128) ;  /* 0x00000011084c7547 */ /* 0x002fea000b800000 */
[----:B------:R-:W-:-:S04]  /*0140*/  UISETP.GE.U32.AND UP0, UPT, UR10, 0x1, UPT ;  /* 0x000000010a00788c */ /* 0x000fc8000bf06070 */
[----:B------:R-:W-:-:S06]  /*0150*/  UISETP.GE.AND.EX UP0, UPT, UR4, URZ, UPT, UP0 ;  /* 0x000000ff0400728c */ /* 0x000fcc000bf06300 */
[----:B------:R-:W-:-:S13]  /*0160*/  PLOP3.LUT P0, PT, PT, PT, UP0, 0x80, 0x8 ;  /* 0x000000000008781c */ /* 0x000fda0003f0f008 */
[----:B------:R-:W-:Y:S05]  /*0170*/  @!P0 EXIT ;  /* 0x000000000000894d */ /* 0x000fea0003800000 */
[----:B------:R-:W0:Y:S01]  /*0180*/  LDC.64 R4, c[0x0][0xfd0] ;  /* 0x0003f400ff047b82 */ /* 0x000e220000000a00 */
[----:B------:R-:W-:Y:S01]  /*0190*/  UISETP.LT.U32.AND UP0, UPT, UR10, 0x10000, UPT ;  /* 0x000100000a00788c */ /* 0x000fe2000bf01070 */
[----:B------:R-:W1:Y:S03]  /*01a0*/  LDCU UR11, c[0x0][0x360] ;  /* 0x00006c00ff0b77ac */ /* 0x000e660008000800 */
[----:B------:R-:W-:-:S04]  /*01b0*/  UISETP.LT.U32.AND.EX UP0, UPT, UR4, URZ, UPT, UP0 ;  /* 0x000000ff0400728c */ /* 0x000fc8000bf01100 */
[----:B------:R-:W-:Y:S02]  /*01c0*/  USEL UR13, UR10, 0x10000, UP0 ;  /* 0x000100000a0d7887 */ /* 0x000fe40008000000 */
[----:B------:R-:W-:Y:S01]  /*01d0*/  USEL UR16, UR4, URZ, UP0 ;  /* 0x000000ff04107287 */ /* 0x000fe20008000000 */
[----:B0-----:R-:W-:-:S04]  /*01e0*/  FMUL.FTZ R3, R5, R5 ;  /* 0x0000000505037220 */ /* 0x001fc80000410000 */
[----:B------:R-:W-:-:S05]  /*01f0*/  FFMA.FTZ R3, R4, R4, R3 ;  /* 0x0000000404037223 */ /* 0x000fca0000010003 */
[----:B------:R-:W-:-:S13]  /*0200*/  FSETP.GEU.FTZ.AND P0, PT, R3, 0.25, PT ;  /* 0x3e8000000300780b */ /* 0x000fda0003f1e000 */
[----:B-1----:R-:W-:Y:S05]  /*0210*/  @P0 BRA `(.L_x_129) ;  /* 0x0000000400fc0947 */ /* 0x002fea0003800000 */
[----:B------:R-:W0:Y:S01]  /*0220*/  S2R R22, SR_TID.X ;  /* 0x0000000000167919 */ /* 0x000e220000002100 */
[----:B------:R-:W1:Y:S01]  /*0230*/  LDCU.64 UR18, c[0x0][0xfd0] ;  /* 0x0001fa00ff1277ac */ /* 0x000e620008000a00 */
[----:B------:R-:W-:Y:S01]  /*0240*/  UMOV UR4, URZ ;  /* 0x000000ff00047c82 */ /* 0x000fe20008000000 */
[----:B------:R-:W-:-:S05]  /*0250*/  UMOV UR5, URZ ;  /* 0x000000ff00057c82 */ /* 0x000fca0008000000 */
.L_x_130:
[----:B0-----:R-:W-:Y:S01]  /*0260*/  IADD3 R0, P0, PT, R22, UR4, RZ ;  /* 0x0000000416007c10 */ /* 0x001fe2000ff1e0ff */
[----:B------:R-:W-:Y:S01]  /*0270*/  USHF.L.U32 UR10, UR11, 0x3, URZ ;  /* 0x000000030b0a7899 */ /* 0x000fe200080006ff */
[----:B------:R-:W-:Y:S01]  /*0280*/  CS2R R20, SRZ ;  /* 0x0000000000147805 */ /* 0x000fe2000001ff00 */
[----:B------:R-:W-:Y:S02]  /*0290*/  USHF.R.U32.HI UR12, URZ, 0x1d, UR11 ;  /* 0x0000001dff0c7899 */ /* 0x000fe4000801160b */
[----:B------:R-:W-:Y:S01]  /*02a0*/  IADD3 R8, P1, PT, R0, UR11, RZ ;  /* 0x0000000b00087c10 */ /* 0x000fe2000ff3e0ff */
[----:B------:R-:W-:Y:S01]  /*02b0*/  IMAD.X R23, RZ, RZ, UR5, P0 ;  /* 0x00000005ff177e24 */ /* 0x000fe200080e06ff */
[----:B------:R-:W-:Y:S01]  /*02c0*/  CS2R R14, SRZ ;  /* 0x00000000000e7805 */ /* 0x000fe2000001ff00 */
[----:B------:R-:W-:Y:S01]  /*02d0*/  IMAD.U32 R5, RZ, RZ, UR10 ;  /* 0x0000000aff057e24 */ /* 0x000fe2000f8e00ff */
[----:B------:R-:W-:Y:S01]  /*02e0*/  IADD3 R6, P0, PT, R8, UR11, RZ ;  /* 0x0000000b08067c10 */ /* 0x000fe2000ff1e0ff */
[----:B------:R-:W-:Y:S01]  /*02f0*/  IMAD.X R7, RZ, RZ, R23, P1 ;  /* 0x000000ffff077224 */ /* 0x000fe200008e0617 */
[----:B------:R-:W-:-:S02]  /*0300*/  MOV R11, UR12 ;  /* 0x0000000c000b7c02 */ /* 0x000fc40008000f00 */
[----:B------:R-:W-:Y:S02]  /*0310*/  IADD3 R3, P1, PT, R6, UR11, RZ ;  /* 0x0000000b06037c10 */ /* 0x000fe4000ff3e0ff */
[----:B------:R-:W-:Y:S02]  /*0320*/  IADD3.X R9, PT, PT, RZ, R7, RZ, P0, !PT ;  /* 0x00000007ff097210 */ /* 0x000fe400007fe4ff */
[----:B------:R-:W-:-:S03]  /*0330*/  ISETP.GE.U32.AND P0, PT, R3, UR13, PT ;  /* 0x0000000d03007c0c */ /* 0x000fc6000bf06070 */
[----:B------:R-:W-:-:S05]  /*0340*/  IMAD.X R10, RZ, RZ, R9, P1 ;  /* 0x000000ffff0a7224 */ /* 0x000fca00008e0609 */
[----:B------:R-:W-:-:S13]  /*0350*/  ISETP.GE.U32.AND.EX P0, PT, R10, UR16, PT, P0 ;  /* 0x000000100a007c0c */ /* 0x000fda000bf06100 */
[C---:B------:R-:W-:Y:S02]  /*0360*/  @!P0 LEA R12, P1, R0.reuse, UR6, 0x3 ;  /* 0x00000006000c8c11 */ /* 0x040fe4000f8218ff */
[----:B------:R-:W-:Y:S02]  /*0370*/  @!P0 LEA R4, P4, R3, UR8, 0x3 ;  /* 0x0000000803048c11 */ /* 0x000fe4000f8818ff */
[----:B------:R-:W-:Y:S02]  /*0380*/  @!P0 IADD3 R12, P2, P3, R5, UR10, R12 ;  /* 0x0000000a050c8c10 */ /* 0x000fe4000fb5e00c */
[----:B------:R-:W-:Y:S02]  /*0390*/  @!P0 LEA.HI.X R2, R0, UR7, R23, 0x3, P1 ;  /* 0x0000000700028c11 */ /* 0x000fe400088f1c17 */
[----:B------:R-:W-:Y:S02]  /*03a0*/  @!P0 LEA.HI.X R5, R3, UR9, R10, 0x3, P4 ;  /* 0x0000000903058c11 */ /* 0x000fe4000a0f1c0a */
[----:B------:R-:W-:-:S02]  /*03b0*/  @!P0 IADD3.X R2, PT, PT, R11, UR12, R2, P2, P3 ;  /* 0x0000000c0b028c10 */ /* 0x000fc400097e6402 */
[----:B------:R-:W-:Y:S01]  /*03c0*/  @!P0 IADD3 R12, P4, PT, R12, UR10, RZ ;  /* 0x0000000a0c0c8c10 */ /* 0x000fe2000ff9e0ff */
[----:B------:R-:W-:Y:S01]  /*03d0*/  IMAD.SHL.U32 R26, R0, 0x8, RZ ;  /* 0x00000008001a7824 */ /* 0x000fe200078e00ff */
[----:B------:R-:W-:Y:S01]  /*03e0*/  ISETP.GE.U32.AND P1, PT, R8, UR13, PT ;  /* 0x0000000d08007c0c */ /* 0x000fe2000bf26070 */
[----:B------:R0:W2:Y:S01]  /*03f0*/  @!P0 LDG.E.64 R20, desc[UR14][R4.64] ;  /* 0x0000000e04148981 */ /* 0x0000a2000c1e1b00 */
[----:B------:R-:W-:Y:S02]  /*0400*/  ISETP.GE.U32.AND P3, PT, R0, UR13, PT ;  /* 0x0000000d00007c0c */ /* 0x000fe4000bf66070 */
[----:B------:R-:W-:Y:S02]  /*0410*/  ISETP.GE.U32.AND P2, PT, R6, UR13, PT ;  /* 0x0000000d06007c0c */ /* 0x000fe4000bf46070 */
[----:B------:R-:W-:Y:S02]  /*0420*/  @!P0 IADD3.X R13, PT, PT, R2, UR12, RZ, P4, !PT ;  /* 0x0000000c020d8c10 */ /* 0x000fe4000a7fe4ff */
[----:B------:R-:W-:-:S02]  /*0430*/  ISETP.GE.U32.AND.EX P1, PT, R7, UR16, PT, P1 ;  /* 0x0000001007007c0c */ /* 0x000fc4000bf26110 */
[----:B------:R-:W-:Y:S01]  /*0440*/  ISETP.GE.U32.AND.EX P3, PT, R23, UR16, PT, P3 ;  /* 0x0000001017007c0c */ /* 0x000fe2000bf66130 */
[----:B------:R3:W2:Y:S01]  /*0450*/  @!P0 LDG.E.64 R14, desc[UR14][R12.64] ;  /* 0x0000000e0c0e8981 */ /* 0x0006a2000c1e1b00 */
[----:B------:R-:W-:Y:S02]  /*0460*/  ISETP.GE.U32.AND.EX P2, PT, R9, UR16, PT, P2 ;  /* 0x0000001009007c0c */ /* 0x000fe4000bf46120 */
[----:B------:R-:W-:Y:S02]  /*0470*/  SHF.L.U64.HI R17, R0, 0x3, R23 ;  /* 0x0000000300117819 */ /* 0x000fe40000010217 */
[----:B------:R-:W-:-:S04]  /*0480*/  IADD3 R10, P4, PT, R26, UR6, RZ ;  /* 0x000000061a0a7c10 */ /* 0x000fc8000ff9e0ff */
[----:B------:R-:W-:Y:S02]  /*0490*/  IADD3.X R11, PT, PT, R17, UR7, RZ, P4, !PT ;  /* 0x00000007110b7c10 */ /* 0x000fe4000a7fe4ff */
[----:B------:R-:W-:Y:S02]  /*04a0*/  @!P1 LEA R18, P5, R8, UR8, 0x3 ;  /* 0x0000000808129c11 */ /* 0x000fe4000f8a18ff */
[----:B------:R-:W-:Y:S02]  /*04b0*/  @!P3 IADD3 R26, P4, PT, R26, UR8, RZ ;  /* 0x000000081a1abc10 */ /* 0x000fe4000ff9e0ff */
[----:B------:R-:W-:Y:S02]  /*04c0*/  CS2R R2, SRZ ;  /* 0x0000000000027805 */ /* 0x000fe4000001ff00 */
[----:B------:R-:W-:Y:S02]  /*04d0*/  @!P2 LEA R24, P6, R6, UR8, 0x3 ;  /* 0x000000080618ac11 */ /* 0x000fe4000f8c18ff */
[----:B0-----:R-:W-:-:S02]  /*04e0*/  CS2R R4, SRZ ;  /* 0x0000000000047805 */ /* 0x001fc4000001ff00 */
[----:B------:R-:W-:Y:S02]  /*04f0*/  @!P1 LEA.HI.X R19, R8, UR9, R7, 0x3, P5 ;  /* 0x0000000908139c11 */ /* 0x000fe4000a8f1c07 */
[----:B------:R-:W-:Y:S01]  /*0500*/  @!P3 IADD3.X R27, PT, PT, R17, UR9, RZ, P4, !PT ;  /* 0x00000009111bbc10 */ /* 0x000fe2000a7fe4ff */
[----:B------:R0:W4:Y:S01]  /*0510*/  @!P3 LDG.E.64 R2, desc[UR14][R10.64] ;  /* 0x0000000e0a02b981 */ /* 0x000122000c1e1b00 */
[----:B------:R-:W-:Y:S02]  /*0520*/  IADD3 R16, P5, PT, R10, UR10, RZ ;  /* 0x0000000a0a107c10 */ /* 0x000fe4000ffbe0ff */
[----:B------:R-:W-:Y:S02]  /*0530*/  @!P2 LEA.HI.X R25, R6, UR9, R9, 0x3, P6 ;  /* 0x000000090619ac11 */ /* 0x000fe4000b0f1c09 */
[----:B------:R-:W-:Y:S02]  /*0540*/  CS2R R6, SRZ ;  /* 0x0000000000067805 */ /* 0x000fe4000001ff00 */
[----:B------:R-:W-:-:S02]  /*0550*/  CS2R R8, SRZ ;  /* 0x0000000000087805 */ /* 0x000fc4000001ff00 */
[----:B------:R-:W-:Y:S01]  /*0560*/  IADD3.X R17, PT, PT, R11, UR12, RZ, P5, !PT ;  /* 0x0000000c0b117c10 */ /* 0x000fe2000affe4ff */
[----:B------:R5:W4:Y:S01]  /*0570*/  @!P3 LDG.E.64 R4, desc[UR14][R26.64] ;  /* 0x0000000e1a04b981 */ /* 0x000b22000c1e1b00 */
[----:B------:R-:W-:Y:S02]  /*0580*/  IADD3 R28, P4, PT, R16, UR10, RZ ;  /* 0x0000000a101c7c10 */ /* 0x000fe4000ff9e0ff */
[----:B---3--:R-:W-:Y:S02]  /*0590*/  CS2R R12, SRZ ;  /* 0x00000000000c7805 */ /* 0x008fe4000001ff00 */
[----:B0-----:R-:W-:Y:S01]  /*05a0*/  CS2R R10, SRZ ;  /* 0x00000000000a7805 */ /* 0x001fe2000001ff00 */
[----:B------:R0:W3:Y:S01]  /*05b0*/  @!P1 LDG.E.64 R6, desc[UR14][R16.64] ;  /* 0x0000000e10069981 */ /* 0x0000e2000c1e1b00 */
[----:B------:R-:W-:-:S03]  /*05c0*/  IADD3.X R29, PT, PT, R17, UR12, RZ, P4, !PT ;  /* 0x0000000c111d7c10 */ /* 0x000fc6000a7fe4ff */
[----:B------:R1:W3:Y:S04]  /*05d0*/  @!P1 LDG.E.64 R8, desc[UR14][R18.64] ;  /* 0x0000000e12089981 */ /* 0x0002e8000c1e1b00 */
[----:B------:R-:W3:Y:S04]  /*05e0*/  @!P2 LDG.E.64 R10, desc[UR14][R28.64] ;  /* 0x0000000e1c0aa981 */ /* 0x000ee8000c1e1b00 */
[----:B------:R1:W3:Y:S01]  /*05f0*/  @!P2 LDG.E.64 R12, desc[UR14][R24.64] ;  /* 0x0000000e180ca981 */ /* 0x0002e2000c1e1b00 */
[----:B-----5:R-:W-:Y:S01]  /*0600*/  IMAD.U32 R27, RZ, RZ, UR11 ;  /* 0x0000000bff1b7e24 */ /* 0x020fe2000f8e00ff */
[----:B0-----:R-:W-:Y:S01]  /*0610*/  @!P1 LEA R16, P4, R0, UR6, 0x3 ;  /* 0x0000000600109c11 */ /* 0x001fe2000f8818ff */
[----:B-1----:R-:W-:Y:S01]  /*0620*/  IMAD.U32 R19, RZ, RZ, UR10 ;  /* 0x0000000aff137e24 */ /* 0x002fe2000f8e00ff */
[----:B------:R-:W-:-:S02]  /*0630*/  MOV R26, UR11 ;  /* 0x0000000b001a7c02 */ /* 0x000fc40008000f00 */
[----:B------:R-:W-:Y:S02]  /*0640*/  @!P1 LEA R16, P5, R27, R16, 0x3 ;  /* 0x000000101b109211 */ /* 0x000fe400078a18ff */
[C-C-:B------:R-:W-:Y:S02]  /*0650*/  @!P1 LEA.HI.X R17, R0.reuse, UR7, R23.reuse, 0x3, P4 ;  /* 0x0000000700119c11 */ /* 0x140fe4000a0f1c17 */
[----:B------:R-:W-:Y:S02]  /*0660*/  @!P2 LEA R18, P4, R0, UR6, 0x3 ;  /* 0x000000060012ac11 */ /* 0x000fe4000f8818ff */
[----:B------:R-:W-:Y:S01]  /*0670*/  @!P1 LEA.HI.X R17, R26, R17, RZ, 0x3, P5 ;  /* 0x000000111a119211 */ /* 0x000fe200028f1cff */
[----:B------:R-:W-:Y:S01]  /*0680*/  IMAD.U32 R27, RZ, RZ, UR12 ;  /* 0x0000000cff1b7e24 */ /* 0x000fe2000f8e00ff */
[----:B------:R-:W-:Y:S02]  /*0690*/  @!P2 IADD3 R18, P5, P6, R19, UR10, R18 ;  /* 0x0000000a1312ac10 */ /* 0x000fe4000febe012 */
[----:B------:R-:W-:-:S02]  /*06a0*/  @!P2 LEA.HI.X R24, R0, UR7, R23, 0x3, P4 ;  /* 0x000000070018ac11 */ /* 0x000fc4000a0f1c17 */
[----:B------:R-:W-:Y:S01]  /*06b0*/  MOV R26, UR10 ;  /* 0x0000000a001a7c02 */ /* 0x000fe20008000f00 */
[----:B--2---:R-:W-:Y:S01]  /*06c0*/  FADD.FTZ R21, R21, -R15 ;  /* 0x8000000f15157221 */ /* 0x004fe20000010000 */
[----:B------:R-:W-:-:S03]  /*06d0*/  FADD.FTZ R20, R20, -R14 ;  /* 0x8000000e14147221 */ /* 0x000fc60000010000 */
[C---:B------:R-:W-:Y:S01]  /*06e0*/  FMUL.FTZ R19, R21.reuse, UR19 ;  /* 0x0000001315137c20 */ /* 0x040fe20008410000 */
[----:B------:R-:W-:-:S03]  /*06f0*/  FMUL.FTZ R25, R21, UR18 ;  /* 0x0000001215197c20 */ /* 0x000fc60008410000 */
[C---:B------:R-:W-:Y:S01]  /*0700*/  FFMA.FTZ R21, R20.reuse, UR18, -R19 ;  /* 0x0000001214157c23 */ /* 0x040fe20008010813 */
[----:B------:R-:W-:Y:S01]  /*0710*/  @!P2 IADD3.X R19, PT, PT, R27, UR12, R24, P5, P6 ;  /* 0x0000000c1b13ac10 */ /* 0x000fe2000afec418 */
[----:B------:R-:W-:Y:S01]  /*0720*/  FFMA.FTZ R24, R20, UR19, R25 ;  /* 0x0000001314187c23 */ /* 0x000fe20008010019 */
[C---:B------:R-:W-:Y:S02]  /*0730*/  @!P3 LEA R20, P4, R0.reuse, UR6, 0x3 ;  /* 0x000000060014bc11 */ /* 0x040fe4000f8818ff */
[C---:B------:R-:W-:Y:S01]  /*0740*/  @!P0 LEA R25, P5, R0.reuse, UR6, 0x3 ;  /* 0x0000000600198c11 */ /* 0x040fe2000f8a18ff */
[----:B------:R-:W-:Y:S01]  /*0750*/  FADD.FTZ R14, R21, R14 ;  /* 0x0000000e150e7221 */ /* 0x000fe20000010000 */
[C-C-:B------:R-:W-:Y:S02]  /*0760*/  @!P3 LEA.HI.X R21, R0.reuse, UR7, R23.reuse, 0x3, P4 ;  /* 0x000000070015bc11 */ /* 0x140fe4000a0f1c17 */
[----:B------:R-:W-:Y:S02]  /*0770*/  @!P0 LEA.HI.X R23, R0, UR7, R23, 0x3, P5 ;  /* 0x0000000700178c11 */ /* 0x000fe4000a8f1c17 */
[----:B------:R-:W-:Y:S01]  /*0780*/  @!P0 IADD3 R0, P4, P5, R26, UR10, R25 ;  /* 0x0000000a1a008c10 */ /* 0x000fe2000fd9e019 */
[----:B------:R-:W-:Y:S01]  /*0790*/  FADD.FTZ R15, R24, R15 ;  /* 0x0000000f180f7221 */ /* 0x000fe20000010000 */
[----:B----4-:R-:W-:Y:S01]  /*07a0*/  FADD.FTZ R25, R5, -R3 ;  /* 0x8000000305197221 */ /* 0x010fe20000010000 */
[----:B------:R-:W-:Y:S01]  /*07b0*/  FADD.FTZ R5, R4, -R2 ;  /* 0x8000000204057221 */ /* 0x000fe20000010000 */
[----:B------:R-:W-:-:S02]  /*07c0*/  IMAD.U32 R4, RZ, RZ, UR12 ;  /* 0x0000000cff047e24 */ /* 0x000fc4000f8e00ff */
[C---:B------:R-:W-:Y:S01]  /*07d0*/  FMUL.FTZ R24, R25.reuse, UR19 ;  /* 0x0000001319187c20 */ /* 0x040fe20008410000 */
[----:B------:R-:W-:Y:S01]  /*07e0*/  FMUL.FTZ R26, R25, UR18 ;  /* 0x00000012191a7c20 */ /* 0x000fe20008410000 */
[----:B---3--:R-:W-:Y:S01]  /*07f0*/  FADD.FTZ R9, R9, -R7 ;  /* 0x8000000709097221 */ /* 0x008fe20000010000 */
[----:B------:R-:W-:Y:S01]  /*0800*/  @!P0 IADD3.X R4, PT, PT, R4, UR12, R23, P4, P5 ;  /* 0x0000000c04048c10 */ /* 0x000fe2000a7ea417 */
[C---:B------:R-:W-:Y:S01]  /*0810*/  FFMA.FTZ R23, R5.reuse, UR18, -R24 ;  /* 0x0000001205177c23 */ /* 0x040fe20008010818 */
[----:B------:R-:W-:Y:S01]  /*0820*/  FFMA.FTZ R26, R5, UR19, R26 ;  /* 0x00000013051a7c23 */ /* 0x000fe2000801001a */
[----:B------:R-:W-:Y:S01]  /*0830*/  FADD.FTZ R8, R8, -R6 ;  /* 0x8000000608087221 */ /* 0x000fe20000010000 */
[C---:B------:R-:W-:Y:S01]  /*0840*/  FMUL.FTZ R5, R9.reuse, UR19 ;  /* 0x0000001309057c20 */ /* 0x040fe20008410000 */
[----:B------:R-:W-:Y:S01]  /*0850*/  FMUL.FTZ R9, R9, UR18 ;  /* 0x0000001209097c20 */ /* 0x000fe20008410000 */
[----:B------:R-:W-:Y:S02]  /*0860*/  FADD.FTZ R13, R13, -R11 ;  /* 0x8000000b0d0d7221 */ /* 0x000fe40000010000 */
[C---:B------:R-:W-:Y:S01]  /*0870*/  FFMA.FTZ R5, R8.reuse, UR18, -R5 ;  /* 0x0000001208057c23 */ /* 0x040fe20008010805 */
[----:B------:R-:W-:Y:S01]  /*0880*/  FFMA.FTZ R8, R8, UR19, R9 ;  /* 0x0000001308087c23 */ /* 0x000fe20008010009 */
[----:B------:R-:W-:Y:S01]  /*0890*/  FADD.FTZ R2, R23, R2 ;  /* 0x0000000217027221 */ /* 0x000fe20000010000 */
[----:B------:R-:W-:Y:S01]  /*08a0*/  FADD.FTZ R3, R26, R3 ;  /* 0x000000031a037221 */ /* 0x000fe20000010000 */
[----:B------:R-:W-:Y:S01]  /*08b0*/  FADD.FTZ R12, R12, -R10 ;  /* 0x8000000a0c0c7221 */ /* 0x000fe20000010000 */
[C---:B------:R-:W-:Y:S01]  /*08c0*/  FMUL.FTZ R9, R13.reuse, UR19 ;  /* 0x000000130d097c20 */ /* 0x040fe20008410000 */
[----:B------:R-:W-:Y:S01]  /*08d0*/  FMUL.FTZ R13, R13, UR18 ;  /* 0x000000120d0d7c20 */ /* 0x000fe20008410000 */
[----:B------:R-:W-:Y:S01]  /*08e0*/  FADD.FTZ R7, R8, R7 ;  /* 0x0000000708077221 */ /* 0x000fe20000010000 */
[----:B------:R2:W-:Y:S01]  /*08f0*/  @!P3 STG.E.64 desc[UR14][R20.64], R2 ;  /* 0x000000021400b986 */ /* 0x0005e2000c101b0e */
[C---:B------:R-:W-:Y:S01]  /*0900*/  FFMA.FTZ R9, R12.reuse, UR18, -R9 ;  /* 0x000000120c097c23 */ /* 0x040fe20008010809 */
[----:B------:R-:W-:Y:S01]  /*0910*/  FFMA.FTZ R12, R12, UR19, R13 ;  /* 0x000000130c0c7c23 */ /* 0x000fe2000801000d */
[----:B------:R-:W-:Y:S01]  /*0920*/  @!P0 IADD3 R8, P3, PT, R0, UR10, RZ ;  /* 0x0000000a00088c10 */ /* 0x000fe2000ff7e0ff */
[----:B------:R-:W-:Y:S01]  /*0930*/  FADD.FTZ R6, R5, R6 ;  /* 0x0000000605067221 */ /* 0x000fe20000010000 */
[----:B------:R-:W-:Y:S01]  /*0940*/  FADD.FTZ R10, R9, R10 ;  /* 0x0000000a090a7221 */ /* 0x000fe20000010000 */
[----:B------:R-:W-:Y:S01]  /*0950*/  FADD.FTZ R11, R12, R11 ;  /* 0x0000000b0c0b7221 */ /* 0x000fe20000010000 */
[----:B------:R-:W-:Y:S01]  /*0960*/  @!P0 IADD3.X R9, PT, PT, R4, UR12, RZ, P3, !PT ;  /* 0x0000000c04098c10 */ /* 0x000fe20009ffe4ff */
[----:B------:R-:W-:Y:S01]  /*0970*/  USHF.L.U32 UR10, UR11, 0x2, URZ ;  /* 0x000000020b0a7899 */ /* 0x000fe200080006ff */
[----:B------:R2:W-:Y:S03]  /*0980*/  @!P1 STG.E.64 desc[UR14][R16.64], R6 ;  /* 0x0000000610009986 */ /* 0x0005e6000c101b0e */
[----:B------:R-:W-:Y:S01]  /*0990*/  UIADD3 UR4, UP0, UPT, UR10, UR4, URZ ;  /* 0x000000040a047290 */ /* 0x000fe2000ff1e0ff */
[----:B------:R2:W-:Y:S04]  /*09a0*/  @!P2 STG.E.64 desc[UR14][R18.64], R10 ;  /* 0x0000000a1200a986 */ /* 0x0005e8000c101b0e */
[----:B------:R2:W-:Y:S01]  /*09b0*/  @!P0 STG.E.64 desc[UR14][R8.64], R14 ;  /* 0x0000000e08008986 */ /* 0x0005e2000c101b0e */
[----:B------:R-:W-:-:S02]  /*09c0*/  UIADD3.X UR5, UPT, UPT, URZ, UR5, URZ, UP0, !UPT ;  /* 0x00000005ff057290 */ /* 0x000fc400087fe4ff */
[----:B------:R-:W-:-:S04]  /*09d0*/  UISETP.GE.U32.AND UP0, UPT, UR4, UR13, UPT ;  /* 0x0000000d0400728c */ /* 0x000fc8000bf06070 */
[----:B------:R-:W-:-:S09]  /*09e0*/  UISETP.GE.U32.AND.EX UP0, UPT, UR5, UR16, UPT, UP0 ;  /* 0x000000100500728c */ /* 0x000fd2000bf06100 */
[----:B--2---:R-:W-:Y:S05]  /*09f0*/  BRA.U !UP0, `(.L_x_130) ;  /* 0xfffffff908187547 */ /* 0x004fea000b83ffff */
[----:B------:R-:W-:Y:S05]  /*0a00*/  EXIT ;  /* 0x000000000000794d */ /* 0x000fea0003800000 */
.L_x_129:
[----:B------:R-:W0:Y:S01]  /*0a10*/  S2R R29, SR_TID.X ;  /* 0x00000000001d7919 */ /* 0x000e220000002100 */
[----:B------:R-:W-:Y:S01]  /*0a20*/  FADD.FTZ R0, -R4, 1 ;  /* 0x3f80000004007421 */ /* 0x000fe20000010100 */
[----:B------:R-:W-:Y:S01]  /*0a30*/  FADD.FTZ R26, RZ, -R5 ;  /* 0x80000005ff1a7221 */ /* 0x000fe20000010000 */
[----:B------:R-:W-:Y:S01]  /*0a40*/  UMOV UR4, URZ ;  /* 0x000000ff00047c82 */ /* 0x000fe20008000000 */
[----:B------:R-:W-:-:S05]  /*0a50*/  UMOV UR5, URZ ;  /* 0x000000ff00057c82 */ /* 0x000fca0008000000 */
.L_x_131:
[----:B0-----:R-:W-:Y:S01]  /*0a60*/  IADD3 R28, P0, PT, R29, UR4, RZ ;  /* 0x000000041d1c7c10 */ /* 0x001fe2000ff1e0ff */
[----:B------:R-:W-:Y:S02]  /*0a70*/  USHF.L.U32 UR10, UR11, 0x3, URZ ;  /* 0x000000030b0a7899 */ /* 0x000fe400080006ff */
[----:B------:R-:W-:Y:S02]  /*0a80*/  USHF.R.U32.HI UR12, URZ, 0x1d, UR11 ;  /* 0x0000001dff0c7899 */ /* 0x000fe4000801160b */
[----:B------:R-:W-:Y:S01]  /*0a90*/  IADD3 R12, P1, PT, R28, UR11, RZ ;  /* 0x0000000b1c0c7c10 */ /* 0x000fe2000ff3e0ff */
[----:B------:R-:W-:Y:S01]  /*0aa0*/  IMAD.X R7, RZ, RZ, UR5, P0 ;  /* 0x00000005ff077e24 */ /* 0x000fe200080e06ff */
[----:B------:R-:W-:Y:S02]  /*0ab0*/  MOV R5, UR10 ;  /* 0x0000000a00057c02 */ /* 0x000fe40008000f00 */
[----:B------:R-:W-:Y:S02]  /*0ac0*/  IADD3 R13, P0, PT, R12, UR11, RZ ;  /* 0x0000000b0c0d7c10 */ /* 0x000fe4000ff1e0ff */
[----:B------:R-:W-:-:S02]  /*0ad0*/  IADD3.X R17, PT, PT, RZ, R7, RZ, P1, !PT ;  /* 0x00000007ff117210 */ /* 0x000fc40000ffe4ff */
[----:B------:R-:W-:-:S03]  /*0ae0*/  IADD3 R2, P1, PT, R13, UR11, RZ ;  /* 0x0000000b0d027c10 */ /* 0x000fc6000ff3e0ff */
[----:B------:R-:W-:Y:S01]  /*0af0*/  IMAD.X R16, RZ, RZ, R17, P0 ;  /* 0x000000ffff107224 */ /* 0x000fe200000e0611 */
[----:B------:R-:W-:-:S03]  /*0b00*/  ISETP.GE.U32.AND P0, PT, R2, UR13, PT ;  /* 0x0000000d02007c0c */ /* 0x000fc6000bf06070 */
[----:B------:R-:W-:Y:S01]  /*0b10*/  IMAD.X R3, RZ, RZ, R16, P1 ;  /* 0x000000ffff037224 */ /* 0x000fe200008e0610 */
[----:B------:R-:W-:-:S04]  /*0b20*/  IADD3 RZ, P1, PT, R29, UR4, RZ ;  /* 0x000000041dff7c10 */ /* 0x000fc8000ff3e0ff */
[----:B------:R-:W-:Y:S01]  /*0b30*/  ISETP.GE.U32.AND.EX P0, PT, R3, UR16, PT, P0 ;  /* 0x0000001003007c0c */ /* 0x000fe2000bf06100 */
[----:B------:R-:W-:Y:S01]  /*0b40*/  IMAD.X R27, RZ, RZ, UR5, P1 ;  /* 0x00000005ff1b7e24 */ /* 0x000fe200088e06ff */
[----:B------:R-:W-:-:S11]  /*0b50*/  IADD3 R6, P1, PT, R28, UR11, RZ ;  /* 0x0000000b1c067c10 */ /* 0x000fd6000ff3e0ff */
[----:B------:R-:W-:Y:S02]  /*0b60*/  @!P0 LEA R10, P2, R28, UR6, 0x3 ;  /* 0x000000061c0a8c11 */ /* 0x000fe4000f8418ff */
[----:B------:R-:W-:Y:S02]  /*0b70*/  @!P0 LEA R8, P5, R2, UR8, 0x3 ;  /* 0x0000000802088c11 */ /* 0x000fe4000f8a18ff */
[----:B------:R-:W-:Y:S02]  /*0b80*/  @!P0 IADD3 R10, P3, P4, R5, UR10, R10 ;  /* 0x0000000a050a8c10 */ /* 0x000fe4000fc7e00a */
[----:B------:R-:W-:Y:S02]  /*0b90*/  MOV R5, UR12 ;  /* 0x0000000c00057c02 */ /* 0x000fe40008000f00 */
[C---:B------:R-:W-:Y:S02]  /*0ba0*/  @!P0 LEA.HI.X R4, R28.reuse, UR7, R27, 0x3, P2 ;  /* 0x000000071c048c11 */ /* 0x040fe400090f1c1b */
[----:B------:R-:W-:-:S02]  /*0bb0*/  SHF.L.U32 R18, R28, 0x3, RZ ;  /* 0x000000031c127819 */ /* 0x000fc400000006ff */
[----:B------:R-:W-:Y:S02]  /*0bc0*/  @!P0 IADD3.X R4, PT, PT, R5, UR12, R4, P3, P4 ;  /* 0x0000000c05048c10 */ /* 0x000fe40009fe8404 */
[----:B------:R-:W-:Y:S02]  /*0bd0*/  ISETP.GE.U32.AND P3, PT, R28, UR13, PT ;  /* 0x0000000d1c007c0c */ /* 0x000fe4000bf66070 */
[----:B------:R-:W-:Y:S02]  /*0be0*/  @!P0 IADD3 R10, P4, PT, R10, UR10, RZ ;  /* 0x0000000a0a0a8c10 */ /* 0x000fe4000ff9e0ff */
[----:B------:R-:W-:Y:S02]  /*0bf0*/  ISETP.GE.U32.AND.EX P3, PT, R7, UR16, PT, P3 ;  /* 0x0000001007007c0c */ /* 0x000fe4000bf66130 */
[----:B------:R-:W-:Y:S02]  /*0c00*/  @!P0 LEA.HI.X R9, R2, UR9, R3, 0x3, P5 ;  /* 0x0000000902098c11 */ /* 0x000fe4000a8f1c03 */
[----:B------:R-:W-:-:S02]  /*0c10*/  CS2R R2, SRZ ;  /* 0x0000000000027805 */ /* 0x000fc4000001ff00 */
[----:B------:R-:W-:Y:S02]  /*0c20*/  @!P0 IADD3.X R11, PT, PT, R4, UR12, RZ, P4, !PT ;  /* 0x0000000c040b8c10 */ /* 0x000fe4000a7fe4ff */
[----:B------:R-:W-:Y:S02]  /*0c30*/  CS2R R4, SRZ ;  /* 0x0000000000047805 */ /* 0x000fe4000001ff00 */
[----:B------:R-:W-:Y:S01]  /*0c40*/  ISETP.GE.U32.AND P2, PT, R6, UR13, PT ;  /* 0x0000000d06007c0c */ /* 0x000fe2000bf46070 */
[--C-:B------:R-:W-:Y:S01]  /*0c50*/  IMAD.X R6, RZ, RZ, R7.reuse, P1 ;  /* 0x000000ffff067224 */ /* 0x100fe200008e0607 */
[----:B------:R-:W-:Y:S01]  /*0c60*/  SHF.L.U64.HI R19, R28, 0x3, R7 ;  /* 0x000000031c137819 */ /* 0x000fe20000010207 */
[----:B------:R0:W2:Y:S01]  /*0c70*/  @!P0 LDG.E.64 R2, desc[UR14][R8.64] ;  /* 0x0000000e08028981 */ /* 0x0000a2000c1e1b00 */
[----:B------:R-:W-:Y:S02]  /*0c80*/  IADD3 R14, P1, PT, R18, UR6, RZ ;  /* 0x00000006120e7c10 */ /* 0x000fe4000ff3e0ff */
[----:B------:R-:W-:Y:S01]  /*0c90*/  ISETP.GE.U32.AND.EX P2, PT, R6, UR16, PT, P2 ;  /* 0x0000001006007c0c */ /* 0x000fe2000bf46120 */
[----:B------:R1:W2:Y:S01]  /*0ca0*/  @!P0 LDG.E.64 R4, desc[UR14][R10.64] ;  /* 0x0000000e0a048981 */ /* 0x0002a2000c1e1b00 */
[----:B------:R-:W-:-:S02]  /*0cb0*/  @!P3 IADD3 R18, P4, PT, R18, UR8, RZ ;  /* 0x000000081212bc10 */ /* 0x000fc4000ff9e0ff */
[----:B------:R-:W-:Y:S02]  /*0cc0*/  CS2R R6, SRZ ;  /* 0x0000000000067805 */ /* 0x000fe4000001ff00 */
[----:B------:R-:W-:Y:S02]  /*0cd0*/  IADD3.X R15, PT, PT, R19, UR7, RZ, P1, !PT ;  /* 0x00000007130f7c10 */ /* 0x000fe40008ffe4ff */
[----:B------:R-:W-:Y:S02]  /*0ce0*/  ISETP.GE.U32.AND P1, PT, R13, UR13, PT ;  /* 0x0000000d0d007c0c */ /* 0x000fe4000bf26070 */
[----:B0-----:R-:W-:Y:S02]  /*0cf0*/  CS2R R8, SRZ ;  /* 0x0000000000087805 */ /* 0x001fe4000001ff00 */
[----:B------:R-:W-:Y:S01]  /*0d00*/  @!P3 IADD3.X R19, PT, PT, R19, UR9, RZ, P4, !PT ;  /* 0x000000091313bc10 */ /* 0x000fe2000a7fe4ff */
[----:B------:R0:W3:Y:S01]  /*0d10*/  @!P3 LDG.E.64 R6, desc[UR14][R14.64] ;  /* 0x0000000e0e06b981 */ /* 0x0000e2000c1e1b00 */
[----:B------:R-:W-:-:S02]  /*0d20*/  ISETP.GE.U32.AND.EX P1, PT, R16, UR16, PT, P1 ;  /* 0x0000001010007c0c */ /* 0x000fc4000bf26110 */
[----:B------:R-:W-:Y:S01]  /*0d30*/  IADD3 R20, P4, PT, R14, UR10, RZ ;  /* 0x0000000a0e147c10 */ /* 0x000fe2000ff9e0ff */
[----:B------:R4:W3:Y:S01]  /*0d40*/  @!P3 LDG.E.64 R8, desc[UR14][R18.64] ;  /* 0x0000000e1208b981 */ /* 0x0008e2000c1e1b00 */
[C---:B------:R-:W-:Y:S02]  /*0d50*/  @!P2 LEA R22, P3, R12.reuse, UR8, 0x3 ;  /* 0x000000080c16ac11 */ /* 0x040fe4000f8618ff */
[----:B-1----:R-:W-:Y:S02]  /*0d60*/  CS2R R10, SRZ ;  /* 0x00000000000a7805 */ /* 0x002fe4000001ff00 */
[----:B------:R-:W-:Y:S02]  /*0d70*/  IADD3.X R21, PT, PT, R15, UR12, RZ, P4, !PT ;  /* 0x0000000c0f157c10 */ /* 0x000fe4000a7fe4ff */
[----:B------:R-:W-:Y:S02]  /*0d80*/  @!P2 LEA.HI.X R23, R12, UR9, R17, 0x3, P3 ;  /* 0x000000090c17ac11 */ /* 0x000fe400098f1c11 */
[----:B0-----:R-:W-:-:S02]  /*0d90*/  CS2R R14, SRZ ;  /* 0x00000000000e7805 */ /* 0x001fc4000001ff00 */
[----:B------:R-:W-:Y:S01]  /*0da0*/  CS2R R24, SRZ ;  /* 0x0000000000187805 */ /* 0x000fe2000001ff00 */
[----:B------:R0:W5:Y:S01]  /*0db0*/  @!P2 LDG.E.64 R10, desc[UR14][R20.64] ;  /* 0x0000000e140aa981 */ /* 0x000162000c1e1b00 */
[C---:B------:R-:W-:Y:S02]  /*0dc0*/  @!P1 LEA R12, P3, R13.reuse, UR8, 0x3 ;  /* 0x000000080d0c9c11 */ /* 0x040fe4000f8618ff */
[----:B----4-:R-:W-:Y:S01]  /*0dd0*/  CS2R R18, SRZ ;  /* 0x0000000000127805 */ /* 0x010fe2000001ff00 */
[----:B------:R-:W5:Y:S01]  /*0de0*/  @!P2 LDG.E.64 R14, desc[UR14][R22.64] ;  /* 0x0000000e160ea981 */ /* 0x000f62000c1e1b00 */
[----:B------:R-:W-:Y:S02]  /*0df0*/  @!P1 LEA.HI.X R13, R13, UR9, R16, 0x3, P3 ;  /* 0x000000090d0d9c11 */ /* 0x000fe400098f1c10 */
[----:B------:R-:W-:-:S03]  /*0e00*/  IADD3 R16, P3, PT, R20, UR10, RZ ;  /* 0x0000000a14107c10 */ /* 0x000fc6000ff7e0ff */
[----:B------:R1:W4:Y:S01]  /*0e10*/  @!P1 LDG.E.64 R24, desc[UR14][R12.64] ;  /* 0x0000000e0c189981 */ /* 0x000322000c1e1b00 */
[----:B------:R-:W-:-:S05]  /*0e20*/  IADD3.X R17, PT, PT, R21, UR12, RZ, P3, !PT ;  /* 0x0000000c15117c10 */ /* 0x000fca0009ffe4ff */
[----:B------:R1:W4:Y:S01]  /*0e30*/  @!P1 LDG.E.64 R18, desc[UR14][R16.64] ;  /* 0x0000000e10129981 */ /* 0x000322000c1e1b00 */
[C---:B0-----:R-:W-:Y:S02]  /*0e40*/  @!P2 LEA R20, P4, R28.reuse, UR6, 0x3 ;  /* 0x000000061c14ac11 */ /* 0x041fe4000f8818ff */
[----:B------:R-:W-:Y:S01]  /*0e50*/  ISETP.GE.U32.AND P3, PT, R28, UR13, PT ;  /* 0x0000000d1c007c0c */ /* 0x000fe2000bf66070 */
[----:B-1----:R-:W-:-:S03]  /*0e60*/  IMAD.U32 R13, RZ, RZ, UR10 ;  /* 0x0000000aff0d7e24 */ /* 0x002fc6000f8e00ff */
[----:B------:R-:W-:Y:S02]  /*0e70*/  ISETP.GE.U32.AND.EX P3, PT, R27, UR16, PT, P3 ;  /* 0x000000101b007c0c */ /* 0x000fe4000bf66130 */
[----:B------:R-:W-:Y:S01]  /*0e80*/  MOV R17, UR11 ;  /* 0x0000000b00117c02 */ /* 0x000fe20008000f00 */
[----:B--2---:R-:W-:Y:S01]  /*0e90*/  FADD.FTZ R5, R3, -R5 ;  /* 0x8000000503057221 */ /* 0x004fe20000010000 */
[----:B------:R-:W-:Y:S01]  /*0ea0*/  FADD.FTZ R21, R2, -R4 ;  /* 0x8000000402157221 */ /* 0x000fe20000010000 */
[----:B------:R-:W-:Y:S02]  /*0eb0*/  IMAD.U32 R4, RZ, RZ, UR11 ;  /* 0x0000000bff047e24 */ /* 0x000fe4000f8e00ff */
[-C--:B------:R-:W-:Y:S01]  /*0ec0*/  FMUL.FTZ R23, R26, R5.reuse ;  /* 0x000000051a177220 */ /* 0x080fe20000410000 */
[----:B------:R-:W-:Y:S02]  /*0ed0*/  FMUL.FTZ R22, R0, R5 ;  /* 0x0000000500167220 */ /* 0x000fe40000410000 */
[----:B------:R-:W-:Y:S01]  /*0ee0*/  @!P2 LEA R20, P5, R4, R20, 0x3 ;  /* 0x000000140414a211 */ /* 0x000fe200078a18ff */
[----:B------:R-:W-:Y:S01]  /*0ef0*/  FFMA.FTZ R5, R0, R21, -R23 ;  /* 0x0000001500057223 */ /* 0x000fe20000010817 */
[----:B------:R-:W-:-:S02]  /*0f00*/  @!P2 LEA.HI.X R4, R28, UR7, R27, 0x3, P4 ;  /* 0x000000071c04ac11 */ /* 0x000fc4000a0f1c1b */
[----:B------:R-:W-:Y:S01]  /*0f10*/  @!P1 LEA R12, P4, R28, UR6, 0x3 ;  /* 0x000000061c0c9c11 */ /* 0x000fe2000f8818ff */
[----:B---3--:R-:W-:Y:S01]  /*0f20*/  FADD.FTZ R7, R9, -R7 ;  /* 0x8000000709077221 */ /* 0x008fe20000010000 */
[----:B------:R-:W-:Y:S01]  /*0f30*/  FFMA.FTZ R22, R26, R21, R22 ;  /* 0x000000151a167223 */ /* 0x000fe20000010016 */
[----:B------:R-:W-:Y:S01]  /*0f40*/  @!P2 LEA.HI.X R21, R17, R4, RZ, 0x3, P5 ;  /* 0x000000041115a211 */ /* 0x000fe200028f1cff */
[----:B------:R-:W-:Y:S01]  /*0f50*/  FADD.FTZ R2, -R5, R2 ;  /* 0x0000000205027221 */ /* 0x000fe20000010100 */
[----:B------:R-:W-:Y:S01]  /*0f60*/  @!P1 IADD3 R4, P5, P6, R13, UR10, R12 ;  /* 0x0000000a0d049c10 */ /* 0x000fe2000febe00c */
[----:B------:R-:W-:Y:S01]  /*0f70*/  FADD.FTZ R13, R8, -R6 ;  /* 0x80000006080d7221 */ /* 0x000fe20000010000 */
[-C--:B------:R-:W-:Y:S01]  /*0f80*/  FMUL.FTZ R5, R26, R7.reuse ;  /* 0x000000071a057220 */ /* 0x080fe20000410000 */
[----:B------:R-:W-:Y:S01]  /*0f90*/  MOV R23, UR12 ;  /* 0x0000000c00177c02 */ /* 0x000fe20008000f00 */
[----:B------:R-:W-:Y:S01]  /*0fa0*/  FMUL.FTZ R17, R0, R7 ;  /* 0x0000000700117220 */ /* 0x000fe20000410000 */
[----:B------:R-:W-:Y:S01]  /*0fb0*/  @!P1 LEA.HI.X R6, R28, UR7, R27, 0x3, P4 ;  /* 0x000000071c069c11 */ /* 0x000fe2000a0f1c1b */
[----:B------:R-:W-:-:S02]  /*0fc0*/  FFMA.FTZ R7, R0, R13, -R5 ;  /* 0x0000000d00077223 */ /* 0x000fc40000010805 */
[----:B------:R-:W-:Y:S01]  /*0fd0*/  FFMA.FTZ R16, R26, R13, R17 ;  /* 0x0000000d1a107223 */ /* 0x000fe20000010011 */
[----:B------:R-:W-:Y:S01]  /*0fe0*/  @!P1 IADD3.X R5, PT, PT, R23, UR12, R6, P5, P6 ;  /* 0x0000000c17059c10 */ /* 0x000fe2000afec406 */
[----:B------:R-:W-:Y:S01]  /*0ff0*/  IMAD.U32 R13, RZ, RZ, UR10 ;  /* 0x0000000aff0d7e24 */ /* 0x000fe2000f8e00ff */
[C---:B------:R-:W-:Y:S02]  /*1000*/  @!P3 LEA R6, P4, R28.reuse, UR6, 0x3 ;  /* 0x000000061c06bc11 */ /* 0x040fe4000f8818ff */
[C---:B------:R-:W-:Y:S01]  /*1010*/  @!P0 LEA R12, P5, R28.reuse, UR6, 0x3 ;  /* 0x000000061c0c8c11 */ /* 0x040fe2000f8a18ff */
[----:B------:R-:W-:Y:S01]  /*1020*/  FADD.FTZ R8, -R7, R8 ;  /* 0x0000000807087221 */ /* 0x000fe20000010100 */
[C-C-:B------:R-:W-:Y:S02]  /*1030*/  @!P3 LEA.HI.X R7, R28.reuse, UR7, R27.reuse, 0x3, P4 ;  /* 0x000000071c07bc11 */ /* 0x140fe4000a0f1c1b */
[----:B------:R-:W-:Y:S02]  /*1040*/  @!P0 LEA.HI.X R27, R28, UR7, R27, 0x3, P5 ;  /* 0x000000071c1b8c11 */ /* 0x000fe4000a8f1c1b */
[----:B------:R-:W-:Y:S01]  /*1050*/  @!P0 IADD3 R12, P4, P5, R13, UR10, R12 ;  /* 0x0000000a0d0c8c10 */ /* 0x000fe2000fd9e00c */
[----:B-----5:R-:W-:Y:S01]  /*1060*/  FADD.FTZ R13, R15, -R11 ;  /* 0x8000000b0f0d7221 */ /* 0x020fe20000010000 */
[----:B------:R-:W-:Y:S01]  /*1070*/  FADD.FTZ R9, -R16, R9 ;  /* 0x0000000910097221 */ /* 0x000fe20000010100 */
[----:B------:R-:W-:Y:S01]  /*1080*/  MOV R16, UR12 ;  /* 0x0000000c00107c02 */ /* 0x000fe20008000f00 */
[----:B------:R-:W-:Y:S01]  /*1090*/  FADD.FTZ R11, R14, -R10 ;  /* 0x8000000a0e0b7221 */ /* 0x000fe20000010000 */
[-C--:B------:R-:W-:Y:S01]  /*10a0*/  FMUL.FTZ R17, R26, R13.reuse ;  /* 0x0000000d1a117220 */ /* 0x080fe20000410000 */
[----:B------:R-:W-:Y:S01]  /*10b0*/  FMUL.FTZ R13, R0, R13 ;  /* 0x0000000d000d7220 */ /* 0x000fe20000410000 */
[----:B----4-:R-:W-:Y:S01]  /*10c0*/  FADD.FTZ R19, R25, -R19 ;  /* 0x8000001319137221 */ /* 0x010fe20000010000 */
[----:B------:R-:W-:Y:S01]  /*10d0*/  @!P0 IADD3.X R10, PT, PT, R16, UR12, R27, P4, P5 ;  /* 0x0000000c100a8c10 */ /* 0x000fe2000a7ea41b */
[-C--:B------:R-:W-:Y:S01]  /*10e0*/  FFMA.FTZ R17, R0, R11.reuse, -R17 ;  /* 0x0000000b00117223 */ /* 0x080fe20000010811 */
[C---:B------:R-:W-:Y:S01]  /*10f0*/  FFMA.FTZ R16, R26.reuse, R11, R13 ;  /* 0x0000000b1a107223 */ /* 0x040fe2000001000d */
[-C--:B------:R-:W-:Y:S01]  /*1100*/  FMUL.FTZ R13, R26, R19.reuse ;  /* 0x000000131a0d7220 */ /* 0x080fe20000410000 */
[----:B------:R-:W-:Y:S01]  /*1110*/  FADD.FTZ R11, R24, -R18 ;  /* 0x80000012180b7221 */ /* 0x000fe20000010000 */
[----:B------:R-:W-:Y:S01]  /*1120*/  FMUL.FTZ R19, R0, R19 ;  /* 0x0000001300137220 */ /* 0x000fe20000410000 */
[----:B------:R-:W-:Y:S01]  /*1130*/  FADD.FTZ R15, -R16, R15 ;  /* 0x0000000f100f7221 */ /* 0x000fe20000010100 */
[----:B------:R1:W-:Y:S01]  /*1140*/  @!P3 STG.E.64 desc[UR14][R6.64], R8 ;  /* 0x000000080600b986 */ /* 0x0003e2000c101b0e */
[-C--:B------:R-:W-:Y:S01]  /*1150*/  FFMA.FTZ R13, R0, R11.reuse, -R13 ;  /* 0x0000000b000d7223 */ /* 0x080fe2000001080d */
[----:B------:R-:W-:Y:S01]  /*1160*/  FFMA.FTZ R16, R26, R11, R19 ;  /* 0x0000000b1a107223 */ /* 0x000fe20000010013 */
[----:B------:R-:W-:Y:S01]  /*1170*/  @!P0 IADD3 R12, P3, PT, R12, UR10, RZ ;  /* 0x0000000a0c0c8c10 */ /* 0x000fe2000ff7e0ff */
[----:B------:R-:W-:Y:S01]  /*1180*/  FADD.FTZ R14, -R17, R14 ;  /* 0x0000000e110e7221 */ /* 0x000fe20000010100 */
[----:B------:R-:W-:Y:S01]  /*1190*/  FADD.FTZ R24, -R13, R24 ;  /* 0x000000180d187221 */ /* 0x000fe20000010100 */
[----:B------:R-:W-:Y:S01]  /*11a0*/  FADD.FTZ R25, -R16, R25 ;  /* 0x0000001910197221 */ /* 0x000fe20000010100 */
[----:B------:R-:W-:Y:S01]  /*11b0*/  FADD.FTZ R3, -R22, R3 ;  /* 0x0000000316037221 */ /* 0x000fe20000010100 */
        /* <DEDUP_REMOVED lines=9> */
[----:B-1----:R-:W-:Y:S05]  /*1250*/  BRA.U !UP0, `(.L_x_131) ;  /* 0xfffffff908007547 */ /* 0x002fea000b83ffff */
[----:B------:R-:W-:Y:S05]  /*1260*/  EXIT ;  /* 0x000000000000794d */ /* 0x000fea0003800000 */
.L_x_128:
[----:B------:R-:W0:Y:S02]  /*1270*/  S2R R0, SR_TID.X ;  /* 0x0000000000007919 */ /* 0x000e240000002100 */
[----:B0-----:R-:W-:-:S03]  /*1280*/  IMAD.WIDE.U32 R2, R0, 0x4, RZ ;  /* 0x0000000400027825 */ /* 0x001fc600078e00ff */
[----:B------:R-:W-:-:S04]  /*1290*/  ISETP.GE.U32.AND P0, PT, R2, UR10, PT ;  /* 0x0000000a02007c0c */ /* 0x000fc8000bf06070 */
[----:B------:R-:W-:-:S13]  /*12a0*/  ISETP.GE.AND.EX P0, PT, R3, UR4, PT, P0 ;  /* 0x0000000403007c0c */ /* 0x000fda000bf06300 */
[----:B------:R-:W-:Y:S05]  /*12b0*/  @P0 EXIT ;  /* 0x000000000000094d */ /* 0x000fea0003800000 */
[----:B------:R-:W0:Y:S01]  /*12c0*/  LDCU.64 UR12, c[0x0][0xfd0] ;  /* 0x0001fa00ff0c77ac */ /* 0x000e220008000a00 */
[----:B------:R-:W1:Y:S01]  /*12d0*/  LDCU UR5, c[0x0][0x360] ;  /* 0x00006c00ff0577ac */ /* 0x000e620008000800 */
[----:B0-----:R-:W-:Y:S01]  /*12e0*/  IMAD.U32 R2, RZ, RZ, UR13 ;  /* 0x0000000dff027e24 */ /* 0x001fe2000f8e00ff */
[----:B------:R-:W-:-:S03]  /*12f0*/  MOV R3, UR12 ;  /* 0x0000000c00037c02 */ /* 0x000fc60008000f00 */
[----:B------:R-:W-:-:S04]  /*1300*/  FMUL.FTZ R2, R2, UR13 ;  /* 0x0000000d02027c20 */ /* 0x000fc80008410000 */
[----:B------:R-:W-:Y:S01]  /*1310*/  FFMA.FTZ R2, R3, UR12, R2 ;  /* 0x0000000c03027c23 */ /* 0x000fe20008010002 */
[----:B------:R-:W-:-:S04]  /*1320*/  IMAD.MOV.U32 R3, RZ, RZ, RZ ;  /* 0x000000ffff037224 */ /* 0x000fc800078e00ff */
[----:B------:R-:W-:-:S13]  /*1330*/  FSETP.GEU.FTZ.AND P0, PT, R2, 0.25, PT ;  /* 0x3e8000000200780b */ /* 0x000fda0003f1e000 */
[----:B-1----:R-:W-:Y:S05]  /*1340*/  @P0 BRA `(.L_x_132) ;  /* 0x0000000000cc0947 */ /* 0x002fea0003800000 */
.L_x_133:
[C---:B------:R-:W-:Y:S02]  /*1350*/  SHF.L.U32 R22, R0.reuse, 0x5, RZ ;  /* 0x0000000500167819 */ /* 0x040fe400000006ff */
[----:B------:R-:W-:Y:S02]  /*1360*/  SHF.L.U64.HI R2, R0, 0x5, R3 ;  /* 0x0000000500027819 */ /* 0x000fe40000010203 */
[C---:B0-----:R-:W-:Y:S02]  /*1370*/  IADD3 R20, P0, PT, R22.reuse, UR6, RZ ;  /* 0x0000000616147c10 */ /* 0x041fe4000ff1e0ff */
[----:B------:R-:W-:Y:S02]  /*1380*/  IADD3 R22, P1, PT, R22, UR8, RZ ;  /* 0x0000000816167c10 */ /* 0x000fe4000ff3e0ff */
[C---:B------:R-:W-:Y:S02]  /*1390*/  IADD3.X R21, PT, PT, R2.reuse, UR7, RZ, P0, !PT ;  /* 0x0000000702157c10 */ /* 0x040fe400087fe4ff */
[----:B------:R-:W-:-:S03]  /*13a0*/  IADD3.X R23, PT, PT, R2, UR9, RZ, P1, !PT ;  /* 0x0000000902177c10 */ /* 0x000fc60008ffe4ff */
[----:B------:R-:W2:Y:S04]  /*13b0*/  LDG.E.ENL2.256 R16, R12, desc[UR14][R20.64] ;  /* 0xfe00000e140c797e */ /* 0x000ea80008121910 */
[----:B------:R-:W2:Y:S01]  /*13c0*/  LDG.E.ENL2.256 R8, R4, desc[UR14][R22.64] ;  /* 0xfe00000e1604797e */ /* 0x000ea20008121908 */
[----:B------:R-:W-:-:S04]  /*13d0*/  IADD3 R0, P0, PT, R0, UR5, RZ ;  /* 0x0000000500007c10 */ /* 0x000fc8000ff1e0ff */
[----:B------:R-:W-:Y:S02]  /*13e0*/  IADD3.X R3, PT, PT, RZ, R3, RZ, P0, !PT ;  /* 0x00000003ff037210 */ /* 0x000fe400007fe4ff */
[----:B------:R-:W-:-:S04]  /*13f0*/  LOP3.LUT P0, RZ, R0, 0xffffc000, RZ, 0xc0, !PT ;  /* 0xffffc00000ff7812 */ /* 0x000fc8000780c0ff */
[----:B------:R-:W-:Y:S01]  /*1400*/  LOP3.LUT P0, RZ, R3, 0x3fffffff, RZ, 0xc0, P0 ;  /* 0x3fffffff03ff7812 */ /* 0x000fe2000000c0ff */
[----:B--2---:R-:W-:Y:S01]  /*1410*/  FADD.FTZ R5, -R13, R5 ;  /* 0x000000050d057221 */ /* 0x004fe20000010100 */
[----:B------:R-:W-:Y:S01]  /*1420*/  FADD.FTZ R2, -R15, R7 ;  /* 0x000000070f027221 */ /* 0x000fe20000010100 */
[----:B------:R-:W-:Y:S01]  /*1430*/  FADD.FTZ R4, -R12, R4 ;  /* 0x000000040c047221 */ /* 0x000fe20000010100 */
[----:B------:R-:W-:Y:S01]  /*1440*/  FADD.FTZ R6, -R14, R6 ;  /* 0x000000060e067221 */ /* 0x000fe20000010100 */
[C---:B------:R-:W-:Y:S01]  /*1450*/  FMUL.FTZ R7, R5.reuse, UR13 ;  /* 0x0000000d05077c20 */ /* 0x040fe20008410000 */
[----:B------:R-:W-:Y:S01]  /*1460*/  FMUL.FTZ R23, R5, UR12 ;  /* 0x0000000c05177c20 */ /* 0x000fe20008410000 */
[----:B------:R-:W-:Y:S01]  /*1470*/  FMUL.FTZ R25, R2, UR13 ;  /* 0x0000000d02197c20 */ /* 0x000fe20008410000 */
[----:B------:R-:W-:Y:S01]  /*1480*/  FADD.FTZ R9, -R17, R9 ;  /* 0x0000000911097221 */ /* 0x000fe20000010100 */
[----:B------:R-:W-:Y:S01]  /*1490*/  FADD.FTZ R11, -R19, R11 ;  /* 0x0000000b130b7221 */ /* 0x000fe20000010100 */
[C---:B------:R-:W-:Y:S01]  /*14a0*/  FFMA.FTZ R5, R4.reuse, UR12, -R7 ;  /* 0x0000000c04057c23 */ /* 0x040fe20008010807 */
[----:B------:R-:W-:Y:S01]  /*14b0*/  FFMA.FTZ R4, R4, UR13, R23 ;  /* 0x0000000d04047c23 */ /* 0x000fe20008010017 */
[----:B------:R-:W-:Y:S01]  /*14c0*/  FFMA.FTZ R7, R6, UR12, -R25 ;  /* 0x0000000c06077c23 */ /* 0x000fe20008010819 */
[----:B------:R-:W-:Y:S01]  /*14d0*/  FADD.FTZ R8, -R16, R8 ;  /* 0x0000000810087221 */ /* 0x000fe20000010100 */
[----:B------:R-:W-:Y:S01]  /*14e0*/  FADD.FTZ R10, -R18, R10 ;  /* 0x0000000a120a7221 */ /* 0x000fe20000010100 */
[----:B------:R-:W-:Y:S01]  /*14f0*/  FMUL.FTZ R23, R9, UR13 ;  /* 0x0000000d09177c20 */ /* 0x000fe20008410000 */
[----:B------:R-:W-:Y:S01]  /*1500*/  FMUL.FTZ R25, R11, UR13 ;  /* 0x0000000d0b197c20 */ /* 0x000fe20008410000 */
[----:B------:R-:W-:Y:S01]  /*1510*/  FMUL.FTZ R27, R2, UR12 ;  /* 0x0000000c021b7c20 */ /* 0x000fe20008410000 */
[----:B------:R-:W-:Y:S01]  /*1520*/  FMUL.FTZ R9, R9, UR12 ;  /* 0x0000000c09097c20 */ /* 0x000fe20008410000 */
[----:B------:R-:W-:Y:S01]  /*1530*/  FMUL.FTZ R11, R11, UR12 ;  /* 0x0000000c0b0b7c20 */ /* 0x000fe20008410000 */
[----:B------:R-:W-:Y:S01]  /*1540*/  FFMA.FTZ R23, R8, UR12, -R23 ;  /* 0x0000000c08177c23 */ /* 0x000fe20008010817 */
[----:B------:R-:W-:Y:S01]  /*1550*/  FFMA.FTZ R25, R10, UR12, -R25 ;  /* 0x0000000c0a197c23 */ /* 0x000fe20008010819 */
[----:B------:R-:W-:Y:S01]  /*1560*/  FFMA.FTZ R6, R6, UR13, R27 ;  /* 0x0000000d06067c23 */ /* 0x000fe2000801001b */
[----:B------:R-:W-:Y:S01]  /*1570*/  FFMA.FTZ R8, R8, UR13, R9 ;  /* 0x0000000d08087c23 */ /* 0x000fe20008010009 */
[----:B------:R-:W-:Y:S01]  /*1580*/  FFMA.FTZ R10, R10, UR13, R11 ;  /* 0x0000000d0a0a7c23 */ /* 0x000fe2000801000b */
[----:B------:R-:W-:Y:S01]  /*1590*/  FADD.FTZ R12, R12, R5 ;  /* 0x000000050c0c7221 */ /* 0x000fe20000010000 */
[----:B------:R-:W-:Y:S01]  /*15a0*/  FADD.FTZ R13, R13, R4 ;  /* 0x000000040d0d7221 */ /* 0x000fe20000010000 */
[----:B------:R-:W-:Y:S01]  /*15b0*/  FADD.FTZ R14, R14, R7 ;  /* 0x000000070e0e7221 */ /* 0x000fe20000010000 */
[----:B------:R-:W-:Y:S01]  /*15c0*/  FADD.FTZ R15, R15, R6 ;  /* 0x000000060f0f7221 */ /* 0x000fe20000010000 */
[----:B------:R-:W-:Y:S01]  /*15d0*/  FADD.FTZ R16, R16, R23 ;  /* 0x0000001710107221 */ /* 0x000fe20000010000 */
[----:B------:R-:W-:Y:S01]  /*15e0*/  FADD.FTZ R17, R17, R8 ;  /* 0x0000000811117221 */ /* 0x000fe20000010000 */
[----:B------:R-:W-:Y:S01]  /*15f0*/  FADD.FTZ R18, R18, R25 ;  /* 0x0000001912127221 */ /* 0x000fe20000010000 */
[----:B------:R-:W-:Y:S01]  /*1600*/  FADD.FTZ R19, R19, R10 ;  /* 0x0000000a13137221 */ /* 0x000fe20000010000 */
[----:B------:R-:W-:-:S04]  /*1610*/  IMAD.SHL.U32 R2, R0, 0x4, RZ ;  /* 0x0000000400027824 */ /* 0x000fc800078e00ff */
[----:B------:R0:W-:Y:S01]  /*1620*/  STG.E.ENL2.256 desc[UR14][R20.64], R12, R16 ;  /* 0xf800000c1410797f */ /* 0x0001e2000f12180e */
[----:B------:R-:W-:Y:S02]  /*1630*/  ISETP.LT.U32.AND P1, PT, R2, UR10, PT ;  /* 0x0000000a02007c0c */ /* 0x000fe4000bf21070 */
[----:B------:R-:W-:-:S04]  /*1640*/  SHF.L.U64.HI R2, R0, 0x2, R3 ;  /* 0x0000000200027819 */ /* 0x000fc80000010203 */
[----:B------:R-:W-:-:S13]  /*1650*/  ISETP.LT.AND.EX P1, PT, R2, UR4, PT, P1 ;  /* 0x0000000402007c0c */ /* 0x000fda000bf21310 */
[----:B------:R-:W-:Y:S05]  /*1660*/  @!P0 BRA P1, `(.L_x_133) ;  /* 0xfffffffc00388947 */ /* 0x000fea000083ffff */
[----:B------:R-:W-:Y:S05]  /*1670*/  EXIT ;  /* 0x000000000000794d */ /* 0x000fea0003800000 */
.L_x_132:
[----:B------:R-:W-:Y:S02]  /*1680*/  IMAD.U32 R20, RZ, RZ, UR12 ;  /* 0x0000000cff147e24 */ /* 0x000fe4000f8e00ff */
[----:B------:R-:W-:Y:S02]  /*1690*/  FADD.FTZ R2, RZ, -UR13 ;  /* 0x8000000dff027e21 */ /* 0x000fe40008010000 */
[----:B------:R-:W-:-:S07]  /*16a0*/  FADD.FTZ R20, -R20, 1 ;  /* 0x3f80000014147421 */ /* 0x000fce0000010100 */
.L_x_134:
[C---:B0-----:R-:W-:Y:S02]  /*16b0*/  SHF.L.U32 R4, R0.reuse, 0x5, RZ ;  /* 0x0000000500047819 */ /* 0x041fe400000006ff */
[----:B------:R-:W-:Y:S02]  /*16c0*/  SHF.L.U64.HI R5, R0, 0x5, R3 ;  /* 0x0000000500057819 */ /* 0x000fe40000010203 */
[C---:B------:R-:W-:Y:S02]  /*16d0*/  IADD3 R22, P0, PT, R4.reuse, UR6, RZ ;  /* 0x0000000604167c10 */ /* 0x040fe4000ff1e0ff */
        /* <DEDUP_REMOVED lines=13> */
[----:B------:R-:W-:Y:S01]  /*17b0*/  FADD.FTZ R15, -R16, R8 ;  /* 0x00000008100f7221 */ /* 0x000fe20000010100 */
[-C--:B------:R-:W-:Y:S01]  /*17c0*/  FMUL.FTZ R29, R2, R27.reuse ;  /* 0x0000001b021d7220 */ /* 0x080fe20000410000 */
[----:B------:R-:W-:Y:S01]  /*17d0*/  FMUL.FTZ R12, R20, R27 ;  /* 0x0000001b140c7220 */ /* 0x000fe20000410000 */
[-C--:B------:R-:W-:Y:S01]  /*17e0*/  FMUL.FTZ R16, R2, R14.reuse ;  /* 0x0000000e02107220 */ /* 0x080fe20000410000 */
[C---:B------:R-:W-:Y:S01]  /*17f0*/  FMUL.FTZ R14, R20.reuse, R14 ;  /* 0x0000000e140e7220 */ /* 0x040fe20000410000 */
[----:B------:R-:W-:Y:S01]  /*1800*/  FADD.FTZ R17, -R17, R9 ;  /* 0x0000000911117221 */ /* 0x000fe20000010100 */
[----:B------:R-:W-:Y:S01]  /*1810*/  FADD.FTZ R19, -R19, R11 ;  /* 0x0000000b13137221 */ /* 0x000fe20000010100 */
[-C--:B------:R-:W-:Y:S01]  /*1820*/  FFMA.FTZ R27, R20, R21.reuse, -R29 ;  /* 0x00000015141b7223 */ /* 0x080fe2000001081d */
[----:B------:R-:W-:Y:S01]  /*1830*/  FFMA.FTZ R12, R2, R21, R12 ;  /* 0x00000015020c7223 */ /* 0x000fe2000001000c */
[-C--:B------:R-:W-:Y:S01]  /*1840*/  FFMA.FTZ R21, R20, R25.reuse, -R16 ;  /* 0x0000001914157223 */ /* 0x080fe20000010810 */
[----:B------:R-:W-:Y:S01]  /*1850*/  FFMA.FTZ R14, R2, R25, R14 ;  /* 0x00000019020e7223 */ /* 0x000fe2000001000e */
[----:B------:R-:W-:Y:S01]  /*1860*/  FADD.FTZ R13, -R18, R10 ;  /* 0x0000000a120d7221 */ /* 0x000fe20000010100 */
[-C--:B------:R-:W-:Y:S01]  /*1870*/  FMUL.FTZ R25, R2, R17.reuse ;  /* 0x0000001102197220 */ /* 0x080fe20000410000 */
[----:B------:R-:W-:Y:S01]  /*1880*/  FMUL.FTZ R29, R20, R17 ;  /* 0x00000011141d7220 */ /* 0x000fe20000410000 */
[-C--:B------:R-:W-:Y:S01]  /*1890*/  FMUL.FTZ R18, R2, R19.reuse ;  /* 0x0000001302127220 */ /* 0x080fe20000410000 */
[C---:B------:R-:W-:Y:S01]  /*18a0*/  FMUL.FTZ R19, R20.reuse, R19 ;  /* 0x0000001314137220 */ /* 0x040fe20000410000 */
[-C--:B------:R-:W-:Y:S01]  /*18b0*/  FFMA.FTZ R17, R20, R15.reuse, -R25 ;  /* 0x0000000f14117223 */ /* 0x080fe20000010819 */
[----:B------:R-:W-:Y:S01]  /*18c0*/  FFMA.FTZ R16, R2, R15, R29 ;  /* 0x0000000f02107223 */ /* 0x000fe2000001001d */
[-C--:B------:R-:W-:Y:S01]  /*18d0*/  FFMA.FTZ R15, R20, R13.reuse, -R18 ;  /* 0x0000000d140f7223 */ /* 0x080fe20000010812 */
[----:B------:R-:W-:Y:S01]  /*18e0*/  FFMA.FTZ R18, R2, R13, R19 ;  /* 0x0000000d02127223 */ /* 0x000fe20000010013 */
[----:B------:R-:W-:Y:S01]  /*18f0*/  FADD.FTZ R5, R5, -R12 ;  /* 0x8000000c05057221 */ /* 0x000fe20000010000 */
[----:B------:R-:W-:Y:S01]  /*1900*/  FADD.FTZ R4, R4, -R27 ;  /* 0x8000001b04047221 */ /* 0x000fe20000010000 */
[----:B------:R-:W-:Y:S01]  /*1910*/  FADD.FTZ R6, R6, -R21 ;  /* 0x8000001506067221 */ /* 0x000fe20000010000 */
[----:B------:R-:W-:Y:S01]  /*1920*/  FADD.FTZ R7, R7, -R14 ;  /* 0x8000000e07077221 */ /* 0x000fe20000010000 */
[----:B------:R-:W-:Y:S01]  /*1930*/  FADD.FTZ R8, R8, -R17 ;  /* 0x8000001108087221 */ /* 0x000fe20000010000 */
[----:B------:R-:W-:Y:S01]  /*1940*/  FADD.FTZ R9, R9, -R16 ;  /* 0x8000001009097221 */ /* 0x000fe20000010000 */
[----:B------:R-:W-:Y:S01]  /*1950*/  FADD.FTZ R10, R10, -R15 ;  /* 0x8000000f0a0a7221 */ /* 0x000fe20000010000 */
[----:B------:R-:W-:Y:S01]  /*1960*/  FADD.FTZ R11, R11, -R18 ;  /* 0x800000120b0b7221 */ /* 0x000fe20000010000 */
[----:B------:R-:W-:-:S04]  /*1970*/  IMAD.SHL.U32 R12, R0, 0x4, RZ ;  /* 0x00000004000c7824 */ /* 0x000fc800078e00ff */
[----:B------:R0:W-:Y:S01]  /*1980*/  STG.E.ENL2.256 desc[UR14][R22.64], R4, R8 ;  /* 0xf80000041608797f */ /* 0x0001e2000f12180e */
[----:B------:R-:W-:Y:S02]  /*1990*/  ISETP.LT.U32.AND P1, PT, R12, UR10, PT ;  /* 0x0000000a0c007c0c */ /* 0x000fe4000bf21070 */
[----:B------:R-:W-:-:S04]  /*19a0*/  SHF.L.U64.HI R12, R0, 0x2, R3 ;  /* 0x00000002000c7819 */ /* 0x000fc80000010203 */
[----:B------:R-:W-:-:S13]  /*19b0*/  ISETP.LT.AND.EX P1, PT, R12, UR4, PT, P1 ;  /* 0x000000040c007c0c */ /* 0x000fda000bf21310 */
[----:B------:R-:W-:Y:S05]  /*19c0*/  @!P0 BRA P1, `(.L_x_134) ;  /* 0xfffffffc00388947 */ /* 0x000fea000083ffff */
[----:B------:R-:W-:Y:S05]  /*19d0*/  EXIT ;  /* 0x000000000000794d */ /* 0x000fea0003800000 */
.L_x_135:
        /* <DEDUP_REMOVED lines=10> */
.L_x_326:


//--------------------- .text._ZN2at6native52_GLOBAL__N__ff984223_19_ForeachTernaryOp_cu_5285c63625multi_tensor_apply_kernelINS1_18TensorListMetadataILi2EEENS1_22TernaryOpScalarFunctorIN3c107complexIdEELi2ELi2ELi0EEEJNS0_11LerpFunctorIS8_EES8_EEEvT_T0_DpT1_ --------------------------
	.section	.text._ZN2at6native52_GLOBAL__N__ff984223_19_ForeachTernaryOp_cu_5285c63625multi_tensor_apply_kernelINS1_18TensorListMetadataILi2EEENS1_22TernaryOpScalarFunctorIN3c107complexIdEELi2ELi2ELi0EEEJNS0_11LerpFunctorIS8_EES8_EEEvT_T0_DpT1_,"ax",@progbits
	.align	128
.text._ZN2at6native52_GLOBAL__N__ff984223_19_ForeachTernaryOp_cu_5285c63625multi_tensor_apply_kernelINS1_18TensorListMetadataILi2EEENS1_22TernaryOpScalarFunctorIN3c107complexIdEELi2ELi2ELi0EEEJNS0_11LerpFunctorIS8_EES8_EEEvT_T0_DpT1_:
        .type           _ZN2at6native52_GLOBAL__N__ff984223_19_ForeachTernaryOp_cu_5285c63625multi_tensor_apply_kernelINS1_18TensorListMetadataILi2EEENS1_22TernaryOpScalarFunctorIN3c107complexIdEELi2ELi2ELi0EEEJNS0_11LerpFunctorIS8_EES8_EEEvT_T0_DpT1_,@function
        .size           _ZN2at6native52_GLOBAL__N__ff984223_19_ForeachTernaryOp_cu_5285c63625multi_tensor_apply_kernelINS1_18TensorListMetadataILi2EEENS1_22TernaryOpScalarFunctorIN3c107complexIdEELi2ELi2ELi0EEEJNS0_11LerpFunctorIS8_EES8_EEEvT_T0_DpT1_,(.L_x_327 - _ZN2at6native52_GLOBAL__N__ff984223_19_ForeachTernaryOp_cu_5285c63625multi_tensor_apply_kernelINS1_18TensorListMetadataILi2EEENS1_22TernaryOpScalarFunctorIN3c107complexIdEELi2ELi2ELi0EEEJNS0_11LerpFunctorIS8_EES8_EEEvT_T0_DpT1_)
        .other          _ZN2at6native52_GLOBAL__N__ff984223_19_ForeachTernaryOp_cu_5285c63625multi_tensor_apply_kernelINS1_18TensorListMetadataILi2EEENS1_22TernaryOpScalarFunctorIN3c107complexIdEELi2ELi2ELi0EEEJNS0_11LerpFunctorIS8_EES8_EEEvT_T0_DpT1_,@"STO_CUDA_ENTRY STV_DEFAULT"
_ZN2at6native52_GLOBAL__N__ff984223_19_ForeachTernaryOp_cu_5285c63625multi_tensor_apply_kernelINS1_18TensorListMetadataILi2EEENS1_22TernaryOpScalarFunctorIN3c107complexIdEELi2ELi2ELi0EEEJNS0_11LerpFunctorIS8_EES8_EEEvT_T0_DpT1_:
[----:B------:R-:W-:Y:S01]  /*0000*/  LDC R1, c[0x0][0x37c] ;  /* 0x0000df00ff017b82 */ /* 0x000fe20000000800 */
[----:B------:R-:W0:Y:S01]  /*0010*/  S2R R8, SR_CTAID.X ;  /* 0x0000000000087919 */ /* 0x000e220000002500 */
[----:B------:R-:W1:Y:S06]  /*0020*/  LDCU.64 UR4, c[0x0][0x358] ;  /* 0x00006b00ff0477ac */ /* 0x000e6c0008000a00 */
[----:B0-----:R-:W0:Y:S01]  /*0030*/  LDC.U8 R0, c[0x0][R8+0x980] ;  /* 0x0002600008007b82 */ /* 0x001e220000000000 */
[----:B------:R-:W-:-:S07]  /*0040*/  IMAD R10, R8, 0x3, R8 ;  /* 0x00000003080a7824 */ /* 0x000fce00078e0208 */
[----:B------:R-:W2:Y:S01]  /*0050*/  LDC R9, c[0x0][R10+0xac0] ;  /* 0x0002b0000a097b82 */ /* 0x000ea20000000800 */
[----:B0-----:R-:W-:-:S07]  /*0060*/  IMAD.SHL.U32 R0, R0, 0x8, RZ ;  /* 0x0000000800007824 */ /* 0x001fce00078e00ff */
[----:B------:R-:W2:Y:S08]  /*0070*/  LDC.64 R2, c[0x0][R0+0x580] ;  /* 0x0001600000027b82 */ /* 0x000eb00000000a00 */
[----:B------:R-:W0:Y:S08]  /*0080*/  LDC.64 R6, c[0x0][R0+0x780] ;  /* 0x0001e00000067b82 */ /* 0x000e300000000a00 */
[----:B------:R-:W3:Y:S01]  /*0090*/  LDC.64 R4, c[0x0][R0+0x380] ;  /* 0x0000e00000047b82 */ /* 0x000ee20000000a00 */
[----:B--2---:R-:W-:Y:S01]  /*00a0*/  IMAD.WIDE R2, R9, 0x100000, R2 ;  /* 0x0010000009027825 */ /* 0x004fe200078e0202 */
[----:B0-----:R-:W-:-:S04]  /*00b0*/  LOP3.LUT R11, R6, 0x3, RZ, 0xc0, !PT ;  /* 0x00000003060b7812 */ /* 0x001fc800078ec0ff */
[----:B------:R-:W-:Y:S01]  /*00c0*/  LOP3.LUT R11, R11, 0x3f, R2, 0xf8, !PT ;  /* 0x0000003f0b0b7812 */ /* 0x000fe200078ef802 */
[----:B---3--:R-:W-:-:S04]  /*00d0*/  IMAD.WIDE R4, R9, 0x100000, R4 ;  /* 0x0010000009047825 */ /* 0x008fc800078e0204 */
[----:B------:R-:W-:Y:S01]  /*00e0*/  IMAD.WIDE R8, R9, 0x10000, RZ ;  /* 0x0001000009087825 */ /* 0x000fe200078e02ff */
[----:B------:R-:W-:-:S04]  /*00f0*/  LOP3.LUT P0, RZ, R11, 0x3f, R4, 0xf8, !PT ;  /* 0x0000003f0bff7812 */ /* 0x000fc8000780f804 */
[----:B------:R-:W-:Y:S02]  /*0100*/  LOP3.LUT P0, RZ, RZ, RZ, RZ, 0xfc, P0 ;  /* 0x000000ffffff7212 */ /* 0x000fe4000000fcff */
[----:B------:R-:W-:-:S05]  /*0110*/  IADD3 R28, P1, PT, R6, -R8, RZ ;  /* 0x80000008061c7210 */ /* 0x000fca0007f3e0ff */
[----:B------:R-:W-:-:S06]  /*0120*/  IMAD.X R29, R7, 0x1, ~R9, P1 ;  /* 0x00000001071d7824 */ /* 0x000fcc00008e0e09 */
[----:B-1----:R-:W-:Y:S05]  /*0130*/  @!P0 BRA `(.L_x_136) ;  /* 0x0000000c00dc8947 */ /* 0x002fea0003800000 */
[----:B------:R-:W-:-:S04]  /*0140*/  ISETP.GE.U32.AND P0, PT, R28, 0x1, PT ;  /* 0x000000011c00780c */ /* 0x000fc80003f06070 */
[----:B------:R-:W-:-:S13]  /*0150*/  ISETP.GE.AND.EX P0, PT, R29, RZ, PT, P0 ;  /* 0x000000ff1d00720c */ /* 0x000fda0003f06300 */
[----:B------:R-:W-:Y:S05]  /*0160*/  @!P0 EXIT ;  /* 0x000000000000894d */ /* 0x000fea0003800000 */
[----:B------:R-:W0:Y:S01]  /*0170*/  LDC.64 R8, c[0x0][0xfd8] ;  /* 0x0003f600ff087b82 */ /* 0x000e220000000a00 */
[----:B------:R-:W1:Y:S01]  /*0180*/  S2R R6, SR_TID.X ;  /* 0x0000000000067919 */ /* 0x000e620000002100 */
[----:B------:R-:W-:-:S04]  /*0190*/  ISETP.LT.U32.AND P0, PT, R28, 0x10000, PT ;  /* 0x000100001c00780c */ /* 0x000fc80003f01070 */
[C---:B------:R-:W-:Y:S02]  /*01a0*/  ISETP.LT.U32.AND.EX P0, PT, R29.reuse, RZ, PT, P0 ;  /* 0x000000ff1d00720c */ /* 0x040fe40003f01100 */
[----:B------:R-:W2:Y:S02]  /*01b0*/  LDC.64 R10, c[0x0][0xfd0] ;  /* 0x0003f400ff0a7b82 */ /* 0x000ea40000000a00 */
[----:B------:R-:W-:Y:S02]  /*01c0*/  SEL R28, R28, 0x10000, P0 ;  /* 0x000100001c1c7807 */ /* 0x000fe40000000000 */
[----:B------:R-:W-:-:S04]  /*01d0*/  SEL R29, R29, RZ, P0 ;  /* 0x000000ff1d1d7207 */ /* 0x000fc80000000000 */
[----:B------:R-:W3:Y:S01]  /*01e0*/  LDC R0, c[0x0][0x360] ;  /* 0x0000d800ff007b82 */ /* 0x000ee20000000800 */
[----:B0-----:R-:W-:-:S08]  /*01f0*/  DMUL R8, R8, R8 ;  /* 0x0000000808087228 */ /* 0x001fd00000000000 */
[----:B--2---:R-:W-:-:S08]  /*0200*/  DFMA R8, R10, R10, R8 ;  /* 0x0000000a0a08722b */ /* 0x004fd00000000008 */
[----:B------:R-:W-:Y:S01]  /*0210*/  DSETP.GEU.AND P1, PT, R8, 0.25, PT ;  /* 0x3fd000000800742a */ /* 0x000fe20003f2e000 */
[----:B---3--:R-:W-:-:S13]  /*0220*/  IMAD.SHL.U32 R7, R0, 0x4, RZ ;  /* 0x0000000400077824 */ /* 0x008fda00078e00ff */
[----:B-1----:R-:W-:Y:S05]  /*0230*/  @P1 BRA `(.L_x_137) ;  /* 0x0000000400d01947 */ /* 0x002fea0003800000 */
[----:B------:R-:W-:Y:S01]  /*0240*/  CS2R R30, SRZ ;  /* 0x00000000001e7805 */ /* 0x000fe2000001ff00 */
[----:B------:R-:W0:Y:S06]  /*0250*/  LDCU.128 UR8, c[0x0][0xfd0] ;  /* 0x0001fa00ff0877ac */ /* 0x000e2c0008000c00 */
.L_x_138:
[----:B------:R-:W-:Y:S01]  /*0260*/  IADD3 R37, P1, PT, R6, R31, RZ ;  /* 0x0000001f06257210 */ /* 0x000fe20007f3e0ff */
[C---:B------:R-:W-:Y:S01]  /*0270*/  IMAD.SHL.U32 R39, R0.reuse, 0x10, RZ ;  /* 0x0000001000277824 */ /* 0x040fe200078e00ff */
[----:B-1----:R-:W-:Y:S02]  /*0280*/  CS2R R14, SRZ ;  /* 0x00000000000e7805 */ /* 0x002fe4000001ff00 */
[----:B------:R-:W-:Y:S02]  /*0290*/  CS2R R12, SRZ ;  /* 0x00000000000c7805 */ /* 0x000fe4000001ff00 */
[C---:B------:R-:W-:Y:S01]  /*02a0*/  ISETP.GE.U32.AND P0, PT, R37.reuse, R28, PT ;  /* 0x0000001c2500720c */ /* 0x040fe20003f06070 */
[----:B------:R-:W-:Y:S01]  /*02b0*/  IMAD.X R34, RZ, RZ, R30, P1 ;  /* 0x000000ffff227224 */ /* 0x000fe200008e061e */
[----:B------:R-:W-:Y:S01]  /*02c0*/  IADD3 R41, P3, PT, R0, R37, RZ ;  /* 0x0000002500297210 */ /* 0x000fe20007f7e0ff */
[----:B------:R-:W-:-:S03]  /*02d0*/  IMAD.SHL.U32 R27, R37, 0x10, RZ ;  /* 0x00000010251b7824 */ /* 0x000fc600078e00ff */
[----:B------:R-:W-:Y:S01]  /*02e0*/  ISETP.GE.U32.AND.EX P0, PT, R34, R29, PT, P0 ;  /* 0x0000001d2200720c */ /* 0x000fe20003f06100 */
[--C-:B------:R-:W-:Y:S01]  /*02f0*/  IMAD.X R36, RZ, RZ, R34.reuse, P3 ;  /* 0x000000ffff247224 */ /* 0x100fe200018e0622 */
[----:B------:R-:W-:Y:S02]  /*0300*/  ISETP.GE.U32.AND P1, PT, R41, R28, PT ;  /* 0x0000001c2900720c */ /* 0x000fe40003f26070 */
[----:B------:R-:W-:Y:S02]  /*0310*/  SHF.L.U64.HI R23, R37, 0x4, R34 ;  /* 0x0000000425177819 */ /* 0x000fe40000010222 */
[----:B------:R-:W-:Y:S02]  /*0320*/  IADD3 R20, P2, PT, R4, R27, RZ ;  /* 0x0000001b04147210 */ /* 0x000fe40007f5e0ff */
[----:B------:R-:W-:-:S03]  /*0330*/  ISETP.GE.U32.AND.EX P1, PT, R36, R29, PT, P1 ;  /* 0x0000001d2400720c */ /* 0x000fc60003f26110 */
[--C-:B------:R-:W-:Y:S02]  /*0340*/  IMAD.X R21, R5, 0x1, R23.reuse, P2 ;  /* 0x0000000105157824 */ /* 0x100fe400010e0617 */
[----:B------:R-:W-:Y:S02]  /*0350*/  @!P0 IADD3 R26, P2, PT, R2, R27, RZ ;  /* 0x0000001b021a8210 */ /* 0x000fe40007f5e0ff */
[----:B------:R-:W-:Y:S02]  /*0360*/  CS2R R10, SRZ ;  /* 0x00000000000a7805 */ /* 0x000fe4000001ff00 */
[----:B------:R-:W-:Y:S02]  /*0370*/  CS2R R8, SRZ ;  /* 0x0000000000087805 */ /* 0x000fe4000001ff00 */
[----:B------:R-:W-:Y:S01]  /*0380*/  SHF.R.U32.HI R35, RZ, 0x1c, R0 ;  /* 0x0000001cff237819 */ /* 0x000fe20000011600 */
[----:B------:R1:W2:Y:S01]  /*0390*/  @!P0 LDG.E.128 R12, desc[UR4][R20.64] ;  /* 0x00000004140c8981 */ /* 0x0002a2000c1e1d00 */
[----:B------:R-:W-:Y:S01]  /*03a0*/  IADD3 R32, P3, PT, R39, R20, RZ ;  /* 0x0000001427207210 */ /* 0x000fe20007f7e0ff */
[----:B------:R-:W-:Y:S01]  /*03b0*/  @!P0 IMAD.X R27, R3, 0x1, R23, P2 ;  /* 0x00000001031b8824 */ /* 0x000fe200010e0617 */
[----:B------:R-:W-:-:S02]  /*03c0*/  CS2R R18, SRZ ;  /* 0x0000000000127805 */ /* 0x000fc4000001ff00 */
[----:B------:R-:W-:Y:S02]  /*03d0*/  @!P1 LEA R44, P2, R41, R2, 0x4 ;  /* 0x00000002292c9211 */ /* 0x000fe400078420ff */
[----:B------:R-:W-:Y:S01]  /*03e0*/  CS2R R16, SRZ ;  /* 0x0000000000107805 */ /* 0x000fe2000001ff00 */
[----:B------:R-:W-:Y:S01]  /*03f0*/  IMAD.X R33, R35, 0x1, R21, P3 ;  /* 0x0000000123217824 */ /* 0x000fe200018e0615 */
[----:B------:R-:W2:Y:S01]  /*0400*/  @!P0 LDG.E.128 R8, desc[UR4][R26.64] ;  /* 0x000000041a088981 */ /* 0x000ea2000c1e1d00 */
[----:B------:R-:W-:Y:S02]  /*0410*/  CS2R R22, SRZ ;  /* 0x0000000000167805 */ /* 0x000fe4000001ff00 */
[----:B------:R-:W-:Y:S02]  /*0420*/  @!P1 LEA.HI.X R45, R41, R3, R36, 0x4, P2 ;  /* 0x00000003292d9211 */ /* 0x000fe400010f2424 */
[----:B-1----:R-:W-:Y:S01]  /*0430*/  CS2R R20, SRZ ;  /* 0x0000000000147805 */ /* 0x002fe2000001ff00 */
[----:B------:R1:W3:Y:S05]  /*0440*/  @!P1 LDG.E.128 R16, desc[UR4][R32.64] ;  /* 0x0000000420109981 */ /* 0x0002ea000c1e1d00 */
[----:B------:R4:W3:Y:S01]  /*0450*/  @!P1 LDG.E.128 R20, desc[UR4][R44.64] ;  /* 0x000000042c149981 */ /* 0x0008e2000c1e1d00 */
[----:B------:R-:W-:-:S05]  /*0460*/  IADD3 R41, P2, PT, R0, R41, RZ ;  /* 0x0000002900297210 */ /* 0x000fca0007f5e0ff */
[----:B------:R-:W-:Y:S01]  /*0470*/  IMAD.X R36, RZ, RZ, R36, P2 ;  /* 0x000000ffff247224 */ /* 0x000fe200010e0624 */
[----:B------:R-:W-:-:S04]  /*0480*/  ISETP.GE.U32.AND P2, PT, R41, R28, PT ;  /* 0x0000001c2900720c */ /* 0x000fc80003f46070 */
[----:B------:R-:W-:Y:S02]  /*0490*/  ISETP.GE.U32.AND.EX P2, PT, R36, R29, PT, P2 ;  /* 0x0000001d2400720c */ /* 0x000fe40003f46120 */
[----:B-1----:R-:W-:-:S05]  /*04a0*/  IADD3 R32, P3, PT, R39, R32, RZ ;  /* 0x0000002027207210 */ /* 0x002fca0007f7e0ff */
[----:B------:R-:W-:-:S06]  /*04b0*/  IMAD.X R33, R35, 0x1, R33, P3 ;  /* 0x0000000123217824 */ /* 0x000fcc00018e0621 */
[----:B----4-:R-:W-:-:S04]  /*04c0*/  @!P2 LEA R44, P3, R41, R2, 0x4 ;  /* 0x00000002292ca211 */ /* 0x010fc800078620ff */
[----:B------:R-:W-:Y:S01]  /*04d0*/  @!P2 LEA.HI.X R45, R41, R3, R36, 0x4, P3 ;  /* 0x00000003292da211 */ /* 0x000fe200018f2424 */
[----:B--2---:R-:W-:Y:S02]  /*04e0*/  DADD R10, R10, -R14 ;  /* 0x000000000a0a7229 */ /* 0x004fe4000000080e */
[----:B------:R-:W-:Y:S02]  /*04f0*/  DADD R8, R8, -R12 ;  /* 0x0000000008087229 */ /* 0x000fe4000000080c */
[----:B---3--:R-:W-:-:S04]  /*0500*/  DADD R24, R22, -R18 ;  /* 0x0000000016187229 */ /* 0x008fc80000000812 */
[C---:B0-----:R-:W-:Y:S02]  /*0510*/  DMUL R22, R10.reuse, UR10 ;  /* 0x0000000a0a167c28 */ /* 0x041fe40008000000 */
[----:B------:R-:W-:Y:S02]  /*0520*/  DMUL R42, R10, UR8 ;  /* 0x000000080a2a7c28 */ /* 0x000fe40008000000 */
[----:B------:R-:W-:Y:S02]  /*0530*/  DADD R20, R20, -R16 ;  /* 0x0000000014147229 */ /* 0x000fe40000000810 */
[C---:B------:R-:W-:Y:S02]  /*0540*/  DMUL R10, R24.reuse, UR10 ;  /* 0x0000000a180a7c28 */ /* 0x040fe40008000000 */
[----:B------:R-:W-:Y:S02]  /*0550*/  DMUL R26, R24, UR8 ;  /* 0x00000008181a7c28 */ /* 0x000fe40008000000 */
[----:B------:R-:W-:-:S02]  /*0560*/  DFMA R22, R8, UR8, -R22 ;  /* 0x0000000808167c2b */ /* 0x000fc40008000816 */
[----:B------:R-:W-:Y:S02]  /*0570*/  DFMA R42, R8, UR10, R42 ;  /* 0x0000000a082a7c2b */ /* 0x000fe4000800002a */
[C---:B------:R-:W-:Y:S01]  /*0580*/  DFMA R24, R20.reuse, UR8, -R10 ;  /* 0x0000000814187c2b */ /* 0x040fe2000800080a */
[----:B------:R-:W-:Y:S01]  /*0590*/  CS2R R8, SRZ ;  /* 0x0000000000087805 */ /* 0x000fe2000001ff00 */
[----:B------:R-:W-:Y:S01]  /*05a0*/  DFMA R26, R20, UR10, R26 ;  /* 0x0000000a141a7c2b */ /* 0x000fe2000800001a */
[----:B------:R-:W-:Y:S01]  /*05b0*/  CS2R R10, SRZ ;  /* 0x00000000000a7805 */ /* 0x000fe2000001ff00 */
[----:B------:R-:W-:Y:S01]  /*05c0*/  DADD R12, R22, R12 ;  /* 0x00000000160c7229 */ /* 0x000fe2000000000c */
[----:B------:R-:W-:Y:S02]  /*05d0*/  CS2R R20, SRZ ;  /* 0x0000000000147805 */ /* 0x000fe4000001ff00 */
[----:B------:R-:W-:Y:S02]  /*05e0*/  CS2R R22, SRZ ;  /* 0x0000000000167805 */ /* 0x000fe4000001ff00 */
[----:B------:R-:W2:Y:S04]  /*05f0*/  @!P2 LDG.E.128 R8, desc[UR4][R32.64] ;  /* 0x000000042008a981 */ /* 0x000ea8000c1e1d00 */
[----:B------:R0:W2:Y:S01]  /*0600*/  @!P2 LDG.E.128 R20, desc[UR4][R44.64] ;  /* 0x000000042c14a981 */ /* 0x0000a2000c1e1d00 */
[----:B------:R-:W-:-:S05]  /*0610*/  IADD3 R41, P3, PT, R0, R41, RZ ;  /* 0x0000002900297210 */ /* 0x000fca0007f7e0ff */
[----:B------:R-:W-:Y:S01]  /*0620*/  IMAD.X R36, RZ, RZ, R36, P3 ;  /* 0x000000ffff247224 */ /* 0x000fe200018e0624 */
[----:B------:R-:W-:-:S04]  /*0630*/  ISETP.GE.U32.AND P3, PT, R41, R28, PT ;  /* 0x0000001c2900720c */ /* 0x000fc80003f66070 */
[----:B------:R-:W-:Y:S01]  /*0640*/  ISETP.GE.U32.AND.EX P3, PT, R36, R29, PT, P3 ;  /* 0x0000001d2400720c */ /* 0x000fe20003f66130 */
[----:B------:R-:W-:Y:S02]  /*0650*/  DADD R16, R24, R16 ;  /* 0x0000000018107229 */ /* 0x000fe40000000010 */
[----:B------:R-:W-:Y:S02]  /*0660*/  DADD R14, R42, R14 ;  /* 0x000000002a0e7229 */ /* 0x000fe4000000000e */
[----:B------:R-:W-:-:S08]  /*0670*/  DADD R18, R26, R18 ;  /* 0x000000001a127229 */ /* 0x000fd00000000012 */
[----:B0-----:R-:W-:Y:S02]  /*0680*/  @!P3 IADD3 R44, P4, PT, R39, R32, RZ ;  /* 0x00000020272cb210 */ /* 0x001fe40007f9e0ff */
[----:B------:R-:W-:-:S03]  /*0690*/  CS2R R26, SRZ ;  /* 0x00000000001a7805 */ /* 0x000fc6000001ff00 */
[----:B------:R-:W-:Y:S01]  /*06a0*/  @!P3 IMAD.X R45, R35, 0x1, R33, P4 ;  /* 0x00000001232db824 */ /* 0x000fe200020e0621 */
[----:B------:R-:W-:-:S04]  /*06b0*/  @!P3 LEA R46, P4, R41, R2, 0x4 ;  /* 0x00000002292eb211 */ /* 0x000fc800078820ff */
[----:B------:R-:W-:Y:S01]  /*06c0*/  @!P3 LEA.HI.X R47, R41, R3, R36, 0x4, P4 ;  /* 0x00000003292fb211 */ /* 0x000fe200020f2424 */
[----:B--2---:R-:W-:Y:S02]  /*06d0*/  DADD R22, R22, -R10 ;  /* 0x0000000016167229 */ /* 0x004fe4000000080a */
[----:B------:R-:W-:-:S06]  /*06e0*/  DADD R20, R20, -R8 ;  /* 0x0000000014147229 */ /* 0x000fcc0000000808 */
[C---:B------:R-:W-:Y:S02]  /*06f0*/  DMUL R24, R22.reuse, UR10 ;  /* 0x0000000a16187c28 */ /* 0x040fe40008000000 */
[----:B------:R-:W-:-:S06]  /*0700*/  DMUL R42, R22, UR8 ;  /* 0x00000008162a7c28 */ /* 0x000fcc0008000000 */
[C---:B------:R-:W-:Y:S01]  /*0710*/  DFMA R24, R20.reuse, UR8, -R24 ;  /* 0x0000000814187c2b */ /* 0x040fe20008000818 */
[----:B------:R-:W-:Y:S01]  /*0720*/  CS2R R22, SRZ ;  /* 0x0000000000167805 */ /* 0x000fe2000001ff00 */
[----:B------:R-:W-:Y:S01]  /*0730*/  DFMA R42, R20, UR10, R42 ;  /* 0x0000000a142a7c2b */ /* 0x000fe2000800002a */
[----:B------:R-:W-:-:S05]  /*0740*/  CS2R R20, SRZ ;  /* 0x0000000000147805 */ /* 0x000fca000001ff00 */
[----:B------:R-:W-:Y:S01]  /*0750*/  DADD R8, R24, R8 ;  /* 0x0000000018087229 */ /* 0x000fe20000000008 */
[----:B------:R-:W-:Y:S01]  /*0760*/  CS2R R24, SRZ ;  /* 0x0000000000187805 */ /* 0x000fe2000001ff00 */
[----:B------:R-:W2:Y:S05]  /*0770*/  @!P3 LDG.E.128 R20, desc[UR4][R44.64] ;  /* 0x000000042c14b981 */ /* 0x000eaa000c1e1d00 */
[----:B------:R-:W2:Y:S01]  /*0780*/  @!P3 LDG.E.128 R24, desc[UR4][R46.64] ;  /* 0x000000042e18b981 */ /* 0x000ea2000c1e1d00 */
[----:B------:R-:W-:Y:S01]  /*0790*/  DADD R10, R42, R10 ;  /* 0x000000002a0a7229 */ /* 0x000fe2000000000a */
[CC--:B------:R-:W-:Y:S02]  /*07a0*/  @!P0 LEA R40, P4, R37.reuse, R4.reuse, 0x4 ;  /* 0x0000000425288211 */ /* 0x0c0fe400078820ff */
[----:B------:R-:W-:-:S02]  /*07b0*/  @!P1 LEA R49, P5, R37, R4, 0x4 ;  /* 0x0000000425319211 */ /* 0x000fc400078a20ff */
[C---:B------:R-:W-:Y:S02]  /*07c0*/  @!P3 LEA R36, P6, R37.reuse, R4, 0x4 ;  /* 0x000000042524b211 */ /* 0x040fe400078c20ff */
[----:B------:R-:W-:-:S05]  /*07d0*/  @!P0 LEA.HI.X R41, R37, R5, R34, 0x4, P4 ;  /* 0x0000000525298211 */ /* 0x000fca00020f2422 */
[----:B------:R1:W-:Y:S01]  /*07e0*/  @!P0 STG.E.128 desc[UR4][R40.64], R12 ;  /* 0x0000000c28008986 */ /* 0x0003e2000c101d04 */
[----:B------:R-:W-:-:S05]  /*07f0*/  IADD3 R31, P0, PT, R7, R31, RZ ;  /* 0x0000001f071f7210 */ /* 0x000fca0007f1e0ff */
[----:B------:R-:W-:Y:S01]  /*0800*/  IMAD.X R30, RZ, RZ, R30, P0 ;  /* 0x000000ffff1e7224 */ /* 0x000fe200000e061e */
[----:B------:R-:W-:-:S04]  /*0810*/  ISETP.GE.U32.AND P0, PT, R31, R28, PT ;  /* 0x0000001c1f00720c */ /* 0x000fc80003f06070 */
[----:B------:R-:W-:Y:S01]  /*0820*/  ISETP.GE.U32.AND.EX P0, PT, R30, R29, PT, P0 ;  /* 0x0000001d1e00720c */ /* 0x000fe20003f06100 */
[----:B--2---:R-:W-:Y:S01]  /*0830*/  DADD R42, R26, -R22 ;  /* 0x000000001a2a7229 */ /* 0x004fe20000000816 */
[-CC-:B------:R-:W-:Y:S02]  /*0840*/  @!P1 LEA.HI.X R27, R37, R5.reuse, R34.reuse, 0x4, P5 ;  /* 0x00000005251b9211 */ /* 0x180fe400028f2422 */
[----:B------:R-:W-:Y:S02]  /*0850*/  @!P3 IADD3 R26, P4, P5, R39, R36, R39 ;  /* 0x00000024271ab210 */ /* 0x000fe40007d9e027 */
[----:B------:R-:W-:Y:S01]  /*0860*/  @!P3 LEA.HI.X R34, R37, R5, R34, 0x4, P6 ;  /* 0x000000052522b211 */ /* 0x000fe200030f2422 */
[----:B------:R-:W-:Y:S02]  /*0870*/  DADD R24, R24, -R20 ;  /* 0x0000000018187229 */ /* 0x000fe40000000814 */
[C---:B------:R-:W-:Y:S02]  /*0880*/  DMUL R36, R42.reuse, UR10 ;  /* 0x0000000a2a247c28 */ /* 0x040fe40008000000 */
[----:B------:R-:W-:Y:S01]  /*0890*/  DMUL R42, R42, UR8 ;  /* 0x000000082a2a7c28 */ /* 0x000fe20008000000 */
[----:B------:R-:W-:-:S05]  /*08a0*/  @!P3 IADD3.X R34, PT, PT, R35, R34, R35, P4, P5 ;  /* 0x000000222322b210 */ /* 0x000fca00027ea423 */
[C---:B------:R-:W-:Y:S02]  /*08b0*/  DFMA R36, R24.reuse, UR8, -R36 ;  /* 0x0000000818247c2b */ /* 0x040fe40008000824 */
[----:B------:R-:W-:Y:S01]  /*08c0*/  DFMA R42, R24, UR10, R42 ;  /* 0x0000000a182a7c2b */ /* 0x000fe2000800002a */
[----:B------:R-:W-:Y:S02]  /*08d0*/  @!P3 IADD3 R26, P6, PT, R39, R26, RZ ;  /* 0x0000001a271ab210 */ /* 0x000fe40007fde0ff */
[----:B------:R-:W-:-:S03]  /*08e0*/  @!P1 LEA R24, P4, R0, R49, 0x4 ;  /* 0x0000003100189211 */ /* 0x000fc600078820ff */
[----:B------:R-:W-:Y:S01]  /*08f0*/  DADD R20, R36, R20 ;  /* 0x0000000024147229 */ /* 0x000fe20000000014 */
[----:B------:R-:W-:Y:S01]  /*0900*/  @!P1 LEA.HI.X R25, R0, R27, RZ, 0x4, P4 ;  /* 0x0000001b00199211 */ /* 0x000fe200020f24ff */
[----:B------:R-:W-:Y:S01]  /*0910*/  DADD R22, R42, R22 ;  /* 0x000000002a167229 */ /* 0x000fe20000000016 */
[----:B------:R-:W-:-:S03]  /*0920*/  @!P3 IMAD.X R27, R35, 0x1, R34, P6 ;  /* 0x00000001231bb824 */ /* 0x000fc600030e0622 */
[----:B------:R1:W-:Y:S04]  /*0930*/  @!P1 STG.E.128 desc[UR4][R24.64], R16 ;  /* 0x0000001018009986 */ /* 0x0003e8000c101d04 */
[----:B------:R1:W-:Y:S04]  /*0940*/  @!P2 STG.E.128 desc[UR4][R32.64], R8 ;  /* 0x000000082000a986 */ /* 0x0003e8000c101d04 */
[----:B------:R1:W-:Y:S01]  /*0950*/  @!P3 STG.E.128 desc[UR4][R26.64], R20 ;  /* 0x000000141a00b986 */ /* 0x0003e2000c101d04 */
[----:B------:R-:W-:Y:S05]  /*0960*/  @!P0 BRA `(.L_x_138) ;  /* 0xfffffff8003c8947 */ /* 0x000fea000383ffff */
[----:B------:R-:W-:Y:S05]  /*0970*/  EXIT ;  /* 0x000000000000794d */ /* 0x000fea0003800000 */
.L_x_137:
[----:B------:R-:W-:-:S07]  /*0980*/  CS2R R30, SRZ ;  /* 0x00000000001e7805 */ /* 0x000fce000001ff00 */
.L_x_139:
[----:B------:R-:W-:Y:S02]  /*0990*/  IADD3 R37, P1, PT, R6, R31, RZ ;  /* 0x0000001f06257210 */ /* 0x000fe40007f3e0ff */
[----:B0-----:R-:W-:Y:S02]  /*09a0*/  CS2R R14, SRZ ;  /* 0x00000000000e7805 */ /* 0x001fe4000001ff00 */
[----:B------:R-:W-:Y:S02]  /*09b0*/  CS2R R12, SRZ ;  /* 0x00000000000c7805 */ /* 0x000fe4000001ff00 */
[----:B------:R-:W-:Y:S02]  /*09c0*/  CS2R R10, SRZ ;  /* 0x00000000000a7805 */ /* 0x000fe4000001ff00 */
[C---:B------:R-:W-:Y:S01]  /*09d0*/  ISETP.GE.U32.AND P0, PT, R37.reuse, R28, PT ;  /* 0x0000001c2500720c */ /* 0x040fe20003f06070 */
[----:B------:R-:W-:Y:S01]  /*09e0*/  IMAD.X R36, RZ, RZ, R30, P1 ;  /* 0x000000ffff247224 */ /* 0x000fe200008e061e */
[----:B------:R-:W0:Y:S01]  /*09f0*/  LDC.64 R20, c[0x0][0xfd0] ;  /* 0x0003f400ff147b82 */ /* 0x000e220000000a00 */
[----:B------:R-:W-:-:S03]  /*0a00*/  IMAD.SHL.U32 R19, R37, 0x10, RZ ;  /* 0x0000001025137824 */ /* 0x000fc600078e00ff */
[----:B------:R-:W-:Y:S02]  /*0a10*/  ISETP.GE.U32.AND.EX P0, PT, R36, R29, PT, P0 ;  /* 0x0000001d2400720c */ /* 0x000fe40003f06100 */
[----:B------:R-:W-:Y:S02]  /*0a20*/  SHF.L.U64.HI R9, R37, 0x4, R36 ;  /* 0x0000000425097819 */ /* 0x000fe40000010224 */
[----:B------:R-:W-:Y:S01]  /*0a30*/  IADD3 R16, P1, PT, R4, R19, RZ ;  /* 0x0000001304107210 */ /* 0x000fe20007f3e0ff */
[----:B------:R-:W1:Y:S04]  /*0a40*/  LDC.64 R22, c[0x0][0xfd8] ;  /* 0x0003f600ff167b82 */ /* 0x000e680000000a00 */
[----:B------:R-:W-:-:S04]  /*0a50*/  IMAD.X R17, R5, 0x1, R9, P1 ;  /* 0x0000000105117824 */ /* 0x000fc800008e0609 */
[----:B------:R-:W-:Y:S01]  /*0a60*/  @!P0 IADD3 R18, P2, PT, R2, R19, RZ ;  /* 0x0000001302128210 */ /* 0x000fe20007f5e0ff */
[----:B------:R-:W2:Y:S04]  /*0a70*/  @!P0 LDG.E.128 R12, desc[UR4][R16.64] ;  /* 0x00000004100c8981 */ /* 0x000ea8000c1e1d00 */
[----:B------:R-:W-:Y:S01]  /*0a80*/  @!P0 IMAD.X R19, R3, 0x1, R9, P2 ;  /* 0x0000000103138824 */ /* 0x000fe200010e0609 */
[----:B------:R-:W-:-:S06]  /*0a90*/  CS2R R8, SRZ ;  /* 0x0000000000087805 */ /* 0x000fcc000001ff00 */
[----:B------:R3:W2:Y:S01]  /*0aa0*/  @!P0 LDG.E.128 R8, desc[UR4][R18.64] ;  /* 0x0000000412088981 */ /* 0x0006a2000c1e1d00 */
[----:B------:R-:W-:Y:S01]  /*0ab0*/  IADD3 R41, P1, PT, R0, R37, RZ ;  /* 0x0000002500297210 */ /* 0x000fe20007f3e0ff */
[----:B0-----:R-:W-:-:S03]  /*0ac0*/  DADD R20, -R20, 1 ;  /* 0x3ff0000014147429 */ /* 0x001fc60000000100 */
[----:B------:R-:W-:Y:S01]  /*0ad0*/  ISETP.GE.U32.AND P0, PT, R41, R28, PT ;  /* 0x0000001c2900720c */ /* 0x000fe20003f06070 */
[----:B------:R-:W-:Y:S01]  /*0ae0*/  IMAD.X R32, RZ, RZ, R36, P1 ;  /* 0x000000ffff207224 */ /* 0x000fe200008e0624 */
[----:B-1----:R-:W-:Y:S01]  /*0af0*/  DADD R22, RZ, -R22 ;  /* 0x00000000ff167229 */ /* 0x002fe20000000816 */
[----:B------:R-:W-:-:S03]  /*0b00*/  IMAD.SHL.U32 R35, R0, 0x10, RZ ;  /* 0x0000001000237824 */ /* 0x000fc600078e00ff */
[----:B------:R-:W-:Y:S02]  /*0b10*/  ISETP.GE.U32.AND.EX P0, PT, R32, R29, PT, P0 ;  /* 0x0000001d2000720c */ /* 0x000fe40003f06100 */
[----:B------:R-:W-:Y:S02]  /*0b20*/  SHF.R.U32.HI R33, RZ, 0x1c, R0 ;  /* 0x0000001cff217819 */ /* 0x000fe40000011600 */
[----:B------:R-:W-:Y:S02]  /*0b30*/  IADD3 R24, P1, PT, R35, R16, RZ ;  /* 0x0000001023187210 */ /* 0x000fe40007f3e0ff */
[----:B---3--:R-:W-:-:S03]  /*0b40*/  CS2R R18, SRZ ;  /* 0x0000000000127805 */ /* 0x008fc6000001ff00 */
[----:B------:R-:W-:Y:S01]  /*0b50*/  IMAD.X R25, R33, 0x1, R17, P1 ;  /* 0x0000000121197824 */ /* 0x000fe200008e0611 */
[----:B------:R-:W-:-:S03]  /*0b60*/  CS2R R16, SRZ ;  /* 0x0000000000107805 */ /* 0x000fc6000001ff00 */
[----:B------:R-:W-:-:S03]  /*0b70*/  @!P0 LEA R42, P1, R41, R2, 0x4 ;  /* 0x00000002292a8211 */ /* 0x000fc600078220ff */
[----:B------:R-:W3:Y:S01]  /*0b80*/  @!P0 LDG.E.128 R16, desc[UR4][R24.64] ;  /* 0x0000000418108981 */ /* 0x000ee2000c1e1d00 */
[----:B------:R-:W-:Y:S01]  /*0b90*/  @!P0 LEA.HI.X R43, R41, R3, R32, 0x4, P1 ;  /* 0x00000003292b8211 */ /* 0x000fe200008f2420 */
[----:B--2---:R-:W-:Y:S02]  /*0ba0*/  DADD R14, R10, -R14 ;  /* 0x000000000a0e7229 */ /* 0x004fe4000000080e */
[----:B------:R-:W-:-:S06]  /*0bb0*/  DADD R12, R8, -R12 ;  /* 0x00000000080c7229 */ /* 0x000fcc000000080c */
[C---:B------:R-:W-:Y:S02]  /*0bc0*/  DMUL R38, R14.reuse, R22 ;  /* 0x000000160e267228 */ /* 0x040fe40000000000 */
[----:B------:R-:W-:Y:S01]  /*0bd0*/  DMUL R26, R14, R20 ;  /* 0x000000140e1a7228 */ /* 0x000fe20000000000 */
[----:B------:R-:W-:-:S05]  /*0be0*/  CS2R R14, SRZ ;  /* 0x00000000000e7805 */ /* 0x000fca000001ff00 */
[C---:B------:R-:W-:Y:S02]  /*0bf0*/  DFMA R38, R12.reuse, R20, -R38 ;  /* 0x000000140c26722b */ /* 0x040fe40000000826 */
[----:B------:R-:W-:Y:S01]  /*0c00*/  DFMA R26, R12, R22, R26 ;  /* 0x000000160c1a722b */ /* 0x000fe2000000001a */
[----:B------:R-:W-:-:S06]  /*0c10*/  CS2R R12, SRZ ;  /* 0x00000000000c7805 */ /* 0x000fcc000001ff00 */
[----:B------:R-:W3:Y:S01]  /*0c20*/  @!P0 LDG.E.128 R12, desc[UR4][R42.64] ;  /* 0x000000042a0c8981 */ /* 0x000ee2000c1e1d00 */
[----:B------:R-:W-:Y:S01]  /*0c30*/  IADD3 R41, P1, PT, R0, R41, RZ ;  /* 0x0000002900297210 */ /* 0x000fe20007f3e0ff */
[----:B------:R-:W-:-:S04]  /*0c40*/  DADD R8, -R38, R8 ;  /* 0x0000000026087229 */ /* 0x000fc80000000108 */
[----:B------:R-:W-:Y:S01]  /*0c50*/  IMAD.X R32, RZ, RZ, R32, P1 ;  /* 0x000000ffff207224 */ /* 0x000fe200008e0620 */
[----:B------:R-:W-:-:S04]  /*0c60*/  ISETP.GE.U32.AND P1, PT, R41, R28, PT ;  /* 0x0000001c2900720c */ /* 0x000fc80003f26070 */
[----:B------:R-:W-:Y:S01]  /*0c70*/  ISETP.GE.U32.AND.EX P1, PT, R32, R29, PT, P1 ;  /* 0x0000001d2000720c */ /* 0x000fe20003f26110 */
[----:B------:R-:W-:Y:S02]  /*0c80*/  DADD R10, -R26, R10 ;  /* 0x000000001a0a7229 */ /* 0x000fe4000000010a */
[----:B---3--:R-:W-:Y:S02]  /*0c90*/  DADD R18, R14, -R18 ;  /* 0x000000000e127229 */ /* 0x008fe40000000812 */
[----:B------:R-:W-:-:S06]  /*0ca0*/  DADD R16, R12, -R16 ;  /* 0x000000000c107229 */ /* 0x000fcc0000000810 */
[-C--:B------:R-:W-:Y:S02]  /*0cb0*/  DMUL R38, R22, R18.reuse ;  /* 0x0000001216267228 */ /* 0x080fe40000000000 */
[----:B------:R-:W-:-:S06]  /*0cc0*/  DMUL R18, R20, R18 ;  /* 0x0000001214127228 */ /* 0x000fcc0000000000 */
[-C--:B------:R-:W-:Y:S01]  /*0cd0*/  DFMA R26, R20, R16.reuse, -R38 ;  /* 0x00000010141a722b */ /* 0x080fe20000000826 */
[----:B------:R-:W-:Y:S01]  /*0ce0*/  IADD3 R38, P2, PT, R35, R24, RZ ;  /* 0x0000001823267210 */ /* 0x000fe20007f5e0ff */
[----:B------:R-:W-:-:S04]  /*0cf0*/  DFMA R42, R22, R16, R18 ;  /* 0x00000010162a722b */ /* 0x000fc80000000012 */
[----:B------:R-:W-:Y:S01]  /*0d00*/  IMAD.X R39, R33, 0x1, R25, P2 ;  /* 0x0000000121277824 */ /* 0x000fe200010e0619 */
[C---:B------:R-:W-:Y:S01]  /*0d10*/  @!P1 LEA R44, P2, R41.reuse, R2, 0x4 ;  /* 0x00000002292c9211 */ /* 0x040fe200078420ff */
[----:B------:R-:W-:Y:S01]  /*0d20*/  DADD R12, -R26, R12 ;  /* 0x000000001a0c7229 */ /* 0x000fe2000000010c */
[----:B------:R-:W-:Y:S02]  /*0d30*/  CS2R R18, SRZ ;  /* 0x0000000000127805 */ /* 0x000fe4000001ff00 */
[----:B------:R-:W-:Y:S02]  /*0d40*/  CS2R R16, SRZ ;  /* 0x0000000000107805 */ /* 0x000fe4000001ff00 */
[----:B------:R-:W-:Y:S02]  /*0d50*/  CS2R R26, SRZ ;  /* 0x00000000001a7805 */ /* 0x000fe4000001ff00 */
[----:B------:R-:W-:Y:S02]  /*0d60*/  CS2R R24, SRZ ;  /* 0x0000000000187805 */ /* 0x000fe4000001ff00 */
[----:B------:R-:W-:Y:S01]  /*0d70*/  @!P1 LEA.HI.X R45, R41, R3, R32, 0x4, P2 ;  /* 0x00000003292d9211 */ /* 0x000fe200010f2420 */
[----:B------:R-:W2:Y:S04]  /*0d80*/  @!P1 LDG.E.128 R16, desc[UR4][R38.64] ;  /* 0x0000000426109981 */ /* 0x000ea8000c1e1d00 */
[----:B------:R0:W2:Y:S01]  /*0d90*/  @!P1 LDG.E.128 R24, desc[UR4][R44.64] ;  /* 0x000000042c189981 */ /* 0x0000a2000c1e1d00 */
[----:B------:R-:W-:-:S05]  /*0da0*/  IADD3 R47, P2, PT, R0, R41, RZ ;  /* 0x00000029002f7210 */ /* 0x000fca0007f5e0ff */
[----:B------:R-:W-:Y:S01]  /*0db0*/  IMAD.X R32, RZ, RZ, R32, P2 ;  /* 0x000000ffff207224 */ /* 0x000fe200010e0620 */
[----:B------:R-:W-:-:S04]  /*0dc0*/  ISETP.GE.U32.AND P2, PT, R47, R28, PT ;  /* 0x0000001c2f00720c */ /* 0x000fc80003f46070 */
[----:B------:R-:W-:Y:S01]  /*0dd0*/  ISETP.GE.U32.AND.EX P2, PT, R32, R29, PT, P2 ;  /* 0x0000001d2000720c */ /* 0x000fe20003f46120 */
[----:B------:R-:W-:-:S12]  /*0de0*/  DADD R14, -R42, R14 ;  /* 0x000000002a0e7229 */ /* 0x000fd8000000010e */
[----:B0-----:R-:W-:-:S04]  /*0df0*/  @!P2 LEA R44, P3, R47, R2, 0x4 ;  /* 0x000000022f2ca211 */ /* 0x001fc800078620ff */
[----:B------:R-:W-:Y:S01]  /*0e00*/  @!P2 LEA.HI.X R45, R47, R3, R32, 0x4, P3 ;  /* 0x000000032f2da211 */ /* 0x000fe200018f2420 */
[----:B--2---:R-:W-:Y:S02]  /*0e10*/  DADD R18, R26, -R18 ;  /* 0x000000001a127229 */ /* 0x004fe40000000812 */
[----:B------:R-:W-:-:S06]  /*0e20*/  DADD R16, R24, -R16 ;  /* 0x0000000018107229 */ /* 0x000fcc0000000810 */
[-C--:B------:R-:W-:Y:S02]  /*0e30*/  DMUL R40, R22, R18.reuse ;  /* 0x0000001216287228 */ /* 0x080fe40000000000 */
[----:B------:R-:W-:-:S06]  /*0e40*/  DMUL R42, R20, R18 ;  /* 0x00000012142a7228 */ /* 0x000fcc0000000000 */
[-C--:B------:R-:W-:Y:S01]  /*0e50*/  DFMA R40, R20, R16.reuse, -R40 ;  /* 0x000000101428722b */ /* 0x080fe20000000828 */
[----:B------:R-:W-:Y:S01]  /*0e60*/  CS2R R18, SRZ ;  /* 0x0000000000127805 */ /* 0x000fe2000001ff00 */
[----:B------:R-:W-:-:S06]  /*0e70*/  DFMA R42, R22, R16, R42 ;  /* 0x00000010162a722b */ /* 0x000fcc000000002a */
[----:B------:R-:W-:Y:S01]  /*0e80*/  DADD R24, -R40, R24 ;  /* 0x0000000028187229 */ /* 0x000fe20000000118 */
[----:B------:R-:W-:Y:S02]  /*0e90*/  IADD3 R40, P3, PT, R35, R38, RZ ;  /* 0x0000002623287210 */ /* 0x000fe40007f7e0ff */
[----:B------:R-:W-:Y:S02]  /*0ea0*/  CS2R R16, SRZ ;  /* 0x0000000000107805 */ /* 0x000fe4000001ff00 */
[----:B------:R-:W-:Y:S01]  /*0eb0*/  CS2R R34, SRZ ;  /* 0x0000000000227805 */ /* 0x000fe2000001ff00 */
[----:B------:R-:W-:Y:S01]  /*0ec0*/  IMAD.X R41, R33, 0x1, R39, P3 ;  /* 0x0000000121297824 */ /* 0x000fe200018e0627 */
[----:B------:R-:W-:Y:S02]  /*0ed0*/  CS2R R32, SRZ ;  /* 0x0000000000207805 */ /* 0x000fe4000001ff00 */
[----:B------:R-:W2:Y:S04]  /*0ee0*/  @!P2 LDG.E.128 R16, desc[UR4][R44.64] ;  /* 0x000000042c10a981 */ /* 0x000ea8000c1e1d00 */
[----:B------:R-:W2:Y:S01]  /*0ef0*/  @!P2 LDG.E.128 R32, desc[UR4][R40.64] ;  /* 0x000000042820a981 */ /* 0x000ea2000c1e1d00 */
[----:B------:R-:W-:-:S04]  /*0f00*/  ISETP.GE.U32.AND P3, PT, R37, R28, PT ;  /* 0x0000001c2500720c */ /* 0x000fc80003f66070 */
[----:B------:R-:W-:Y:S01]  /*0f10*/  ISETP.GE.U32.AND.EX P3, PT, R36, R29, PT, P3 ;  /* 0x0000001d2400720c */ /* 0x000fe20003f66130 */
[----:B------:R-:W-:-:S12]  /*0f20*/  DADD R26, -R42, R26 ;  /* 0x000000002a1a7229 */ /* 0x000fd8000000011a */
[----:B------:R-:W-:-:S04]  /*0f30*/  @!P3 LEA R46, P4, R37, R4, 0x4 ;  /* 0x00000004252eb211 */ /* 0x000fc800078820ff */
[----:B------:R-:W-:-:S05]  /*0f40*/  @!P3 LEA.HI.X R47, R37, R5, R36, 0x4, P4 ;  /* 0x00000005252fb211 */ /* 0x000fca00020f2424 */
[----:B------:R0:W-:Y:S01]  /*0f50*/  @!P3 STG.E.128 desc[UR4][R46.64], R8 ;  /* 0x000000082e00b986 */ /* 0x0001e2000c101d04 */
[----:B--2---:R-:W-:Y:S02]  /*0f60*/  DADD R34, R18, -R34 ;  /* 0x0000000012227229 */ /* 0x004fe40000000822 */
[----:B------:R-:W-:-:S06]  /*0f70*/  DADD R32, R16, -R32 ;  /* 0x0000000010207229 */ /* 0x000fcc0000000820 */
[-C--:B------:R-:W-:Y:S02]  /*0f80*/  DMUL R42, R22, R34.reuse ;  /* 0x00000022162a7228 */ /* 0x080fe40000000000 */
[----:B------:R-:W-:-:S06]  /*0f90*/  DMUL R34, R20, R34 ;  /* 0x0000002214227228 */ /* 0x000fcc0000000000 */
[-C--:B------:R-:W-:Y:S01]  /*0fa0*/  DFMA R42, R20, R32.reuse, -R42 ;  /* 0x00000020142a722b */ /* 0x080fe2000000082a */
[----:B------:R-:W-:Y:S01]  /*0fb0*/  @!P0 LEA R21, P3, R37, R4, 0x4 ;  /* 0x0000000425158211 */ /* 0x000fe200078620ff */
[----:B------:R-:W-:-:S03]  /*0fc0*/  DFMA R34, R22, R32, R34 ;  /* 0x000000201622722b */ /* 0x000fc60000000022 */
[----:B------:R-:W-:Y:S02]  /*0fd0*/  @!P0 LEA.HI.X R37, R37, R5, R36, 0x4, P3 ;  /* 0x0000000525258211 */ /* 0x000fe400018f2424 */
[----:B------:R-:W-:-:S04]  /*0fe0*/  @!P0 LEA R20, P3, R0, R21, 0x4 ;  /* 0x0000001500148211 */ /* 0x000fc800078620ff */
[----:B------:R-:W-:Y:S01]  /*0ff0*/  @!P0 LEA.HI.X R21, R0, R37, RZ, 0x4, P3 ;  /* 0x0000002500158211 */ /* 0x000fe200018f24ff */
[----:B------:R-:W-:Y:S02]  /*1000*/  DADD R16, -R42, R16 ;  /* 0x000000002a107229 */ /* 0x000fe40000000110 */
[----:B------:R-:W-:Y:S02]  /*1010*/  DADD R18, -R34, R18 ;  /* 0x0000000022127229 */ /* 0x000fe40000000112 */
[----:B------:R0:W-:Y:S01]  /*1020*/  @!P0 STG.E.128 desc[UR4][R20.64], R12 ;  /* 0x0000000c14008986 */ /* 0x0001e2000c101d04 */
[----:B------:R-:W-:-:S03]  /*1030*/  IADD3 R31, P0, PT, R7, R31, RZ ;  /* 0x0000001f071f7210 */ /* 0x000fc60007f1e0ff */
[----:B------:R0:W-:Y:S02]  /*1040*/  @!P1 STG.E.128 desc[UR4][R38.64], R24 ;  /* 0x0000001826009986 */ /* 0x0001e4000c101d04 */
[----:B------:R-:W-:Y:S01]  /*1050*/  IMAD.X R30, RZ, RZ, R30, P0 ;  /* 0x000000ffff1e7224 */ /* 0x000fe200000e061e */
[----:B------:R-:W-:Y:S01]  /*1060*/  ISETP.GE.U32.AND P0, PT, R31, R28, PT ;  /* 0x0000001c1f00720c */ /* 0x000fe20003f06070 */
[----:B------:R0:W-:Y:S03]  /*1070*/  @!P2 STG.E.128 desc[UR4][R40.64], R16 ;  /* 0x000000102800a986 */ /* 0x0001e6000c101d04 */
[----:B------:R-:W-:-:S13]  /*1080*/  ISETP.GE.U32.AND.EX P0, PT, R30, R29, PT, P0 ;  /* 0x0000001d1e00720c */ /* 0x000fda0003f06100 */
[----:B------:R-:W-:Y:S05]  /*1090*/  @!P0 BRA `(.L_x_139) ;  /* 0xfffffff8003c8947 */ /* 0x000fea000383ffff */
[----:B------:R-:W-:Y:S05]  /*10a0*/  EXIT ;  /* 0x000000000000794d */ /* 0x000fea0003800000 */
.L_x_136:
[----:B------:R-:W0:Y:S02]  /*10b0*/  S2R R0, SR_TID.X ;  /* 0x0000000000007919 */ /* 0x000e240000002100 */
[----:B0-----:R-:W-:-:S03]  /*10c0*/  IMAD.WIDE.U32 R6, R0, 0x4, RZ ;  /* 0x0000000400067825 */ /* 0x001fc600078e00ff */
[----:B------:R-:W-:-:S04]  /*10d0*/  ISETP.GE.U32.AND P0, PT, R6, R28, PT ;  /* 0x0000001c0600720c */ /* 0x000fc80003f06070 */
[----:B------:R-:W-:-:S13]  /*10e0*/  ISETP.GE.AND.EX P0, PT, R7, R29, PT, P0 ;  /* 0x0000001d0700720c */ /* 0x000fda0003f06300 */
[----:B------:R-:W-:Y:S05]  /*10f0*/  @P0 EXIT ;  /* 0x000000000000094d */ /* 0x000fea0003800000 */
[----:B------:R-:W0:Y:S01]  /*1100*/  LDC.64 R36, c[0x0][0xfd8] ;  /* 0x0003f600ff247b82 */ /* 0x000e220000000a00 */
[----:B------:R-:W1:Y:S07]  /*1110*/  LDCU UR6, c[0x0][0x360] ;  /* 0x00006c00ff0677ac */ /* 0x000e6e0008000800 */
[----:B------:R-:W2:Y:S01]  /*1120*/  LDC.64 R30, c[0x0][0xfd0] ;  /* 0x0003f400ff1e7b82 */ /* 0x000ea20000000a00 */
[----:B0-----:R-:W-:-:S08]  /*1130*/  DMUL R6, R36, R36 ;  /* 0x0000002424067228 */ /* 0x001fd00000000000 */
[----:B--2---:R-:W-:-:S08]  /*1140*/  DFMA R6, R30, R30, R6 ;  /* 0x0000001e1e06722b */ /* 0x004fd00000000006 */
[----:B------:R-:W-:Y:S01]  /*1150*/  DSETP.GEU.AND P0, PT, R6, 0.25, PT ;  /* 0x3fd000000600742a */ /* 0x000fe20003f0e000 */
[----:B------:R-:W-:-:S13]  /*1160*/  IMAD.MOV.U32 R7, RZ, RZ, RZ ;  /* 0x000000ffff077224 */ /* 0x000fda00078e00ff */
[----:B-1----:R-:W-:Y:S05]  /*1170*/  @P0 BRA `(.L_x_140) ;  /* 0x0000000000d80947 */ /* 0x002fea0003800000 */
.L_x_141:
[C---:B------:R-:W-:Y:S01]  /*1180*/  IMAD.SHL.U32 R41, R0.reuse, 0x40, RZ ;  /* 0x0000004000297824 */ /* 0x040fe200078e00ff */
[----:B0-----:R-:W-:-:S04]  /*1190*/  SHF.L.U64.HI R9, R0, 0x6, R7 ;  /* 0x0000000600097819 */ /* 0x001fc80000010207 */
[-C--:B------:R-:W-:Y:S02]  /*11a0*/  IADD3 R38, P0, PT, R4, R41.reuse, RZ ;  /* 0x0000002904267210 */ /* 0x080fe40007f1e0ff */
[----:B------:R-:W-:-:S03]  /*11b0*/  IADD3 R40, P1, PT, R2, R41, RZ ;  /* 0x0000002902287210 */ /* 0x000fc60007f3e0ff */
[--C-:B------:R-:W-:Y:S02]  /*11c0*/  IMAD.X R39, R5, 0x1, R9.reuse, P0 ;  /* 0x0000000105277824 */ /* 0x100fe400000e0609 */
[----:B------:R-:W-:-:S03]  /*11d0*/  IMAD.X R41, R3, 0x1, R9, P1 ;  /* 0x0000000103297824 */ /* 0x000fc600008e0609 */
[----:B------:R-:W2:Y:S04]  /*11e0*/  LDG.E.ENL2.256 R24, R32, desc[UR4][R38.64] ;  /* 0xfe0000042620797e */ /* 0x000ea80008121918 */
[----:B------:R-:W2:Y:S02]  /*11f0*/  LDG.E.ENL2.256 R8, R12, desc[UR4][R40.64] ;  /* 0xfe000004280c797e */ /* 0x000ea40008121908 */
[----:B--2---:R-:W-:Y:S02]  /*1200*/  DADD R14, -R34, R14 ;  /* 0x00000000220e7229 */ /* 0x004fe4000000010e */
[----:B------:R-:W-:Y:S02]  /*1210*/  DADD R16, -R26, R10 ;  /* 0x000000001a107229 */ /* 0x000fe4000000010a */
[----:B------:R-:W-:-:S02]  /*1220*/  DADD R12, -R32, R12 ;  /* 0x00000000200c7229 */ /* 0x000fc4000000010c */
[----:B------:R-:W-:Y:S02]  /*1230*/  DADD R8, -R24, R8 ;  /* 0x0000000018087229 */ /* 0x000fe40000000108 */
[C---:B------:R-:W-:Y:S02]  /*1240*/  DMUL R10, R14.reuse, R36 ;  /* 0x000000240e0a7228 */ /* 0x040fe40000000000 */
[----:B------:R-:W-:Y:S02]  /*1250*/  DMUL R14, R14, R30 ;  /* 0x0000001e0e0e7228 */ /* 0x000fe40000000000 */
[C---:B------:R-:W-:Y:S02]  /*1260*/  DMUL R44, R16.reuse, R36 ;  /* 0x00000024102c7228 */ /* 0x040fe40000000000 */
[-C--:B------:R-:W-:Y:S02]  /*1270*/  DMUL R42, R16, R30.reuse ;  /* 0x0000001e102a7228 */ /* 0x080fe40000000000 */
[C---:B------:R-:W-:Y:S01]  /*1280*/  DFMA R10, R12.reuse, R30, -R10 ;  /* 0x0000001e0c0a722b */ /* 0x040fe2000000080a */
[----:B------:R-:W2:Y:S01]  /*1290*/  LDG.E.ENL2.256 R20, R16, desc[UR4][R38.64+0x20] ;  /* 0xfe0001042610797e */ /* 0x000ea20008121914 */
[----:B------:R-:W-:-:S02]  /*12a0*/  DFMA R46, R12, R36, R14 ;  /* 0x000000240c2e722b */ /* 0x000fc4000000000e */
[C---:B------:R-:W-:Y:S02]  /*12b0*/  DFMA R44, R8.reuse, R30, -R44 ;  /* 0x0000001e082c722b */ /* 0x040fe4000000082c */
[----:B------:R-:W-:Y:S02]  /*12c0*/  DFMA R42, R8, R36, R42 ;  /* 0x00000024082a722b */ /* 0x000fe4000000002a */
[----:B------:R-:W-:Y:S02]  /*12d0*/  DADD R32, R32, R10 ;  /* 0x0000000020207229 */ /* 0x000fe4000000000a */
[----:B------:R-:W2:Y:S02]  /*12e0*/  LDG.E.ENL2.256 R12, R8, desc[UR4][R40.64+0x20] ;  /* 0xfe0001042808797e */ /* 0x000ea4000812190c */
[----:B------:R-:W-:Y:S01]  /*12f0*/  DADD R24, R24, R44 ;  /* 0x0000000018187229 */ /* 0x000fe2000000002c */
[----:B------:R-:W-:Y:S01]  /*1300*/  IADD3 R0, P0, PT, R0, UR6, RZ ;  /* 0x0000000600007c10 */ /* 0x000fe2000ff1e0ff */
[----:B------:R-:W-:-:S02]  /*1310*/  DADD R34, R34, R46 ;  /* 0x0000000022227229 */ /* 0x000fc4000000002e */
[----:B------:R-:W-:Y:S02]  /*1320*/  DADD R26, R26, R42 ;  /* 0x000000001a1a7229 */ /* 0x000fe4000000002a */
[----:B------:R-:W-:Y:S01]  /*1330*/  IMAD.X R7, RZ, RZ, R7, P0 ;  /* 0x000000ffff077224 */ /* 0x000fe200000e0607 */
[----:B------:R-:W-:-:S04]  /*1340*/  LOP3.LUT P0, RZ, R0, 0xffffc000, RZ, 0xc0, !PT ;  /* 0xffffc00000ff7812 */ /* 0x000fc8000780c0ff */
[----:B------:R0:W-:Y:S01]  /*1350*/  STG.E.ENL2.256 desc[UR4][R38.64], R32, R24 ;  /* 0xf80000202618797f */ /* 0x0001e2000f121804 */
[----:B------:R-:W-:Y:S02]  /*1360*/  SHF.L.U64.HI R6, R0, 0x2, R7 ;  /* 0x0000000200067819 */ /* 0x000fe40000010207 */
[----:B------:R-:W-:Y:S01]  /*1370*/  LOP3.LUT P0, RZ, R7, 0x3fffffff, RZ, 0xc0, P0 ;  /* 0x3fffffff07ff7812 */ /* 0x000fe2000000c0ff */
[----:B--2---:R-:W-:Y:S02]  /*1380*/  DADD R10, -R18, R10 ;  /* 0x00000000120a7229 */ /* 0x004fe4000000010a */
[----:B------:R-:W-:Y:S02]  /*1390*/  DADD R8, -R16, R8 ;  /* 0x0000000010087229 */ /* 0x000fe40000000108 */
[----:B------:R-:W-:-:S04]  /*13a0*/  DADD R14, -R22, R14 ;  /* 0x00000000160e7229 */ /* 0x000fc8000000010e */
[C---:B------:R-:W-:Y:S02]  /*13b0*/  DMUL R44, R10.reuse, R36 ;  /* 0x000000240a2c7228 */ /* 0x040fe40000000000 */
[----:B------:R-:W-:Y:S02]  /*13c0*/  DMUL R10, R10, R30 ;  /* 0x0000001e0a0a7228 */ /* 0x000fe40000000000 */
[----:B------:R-:W-:-:S04]  /*13d0*/  DADD R12, -R20, R12 ;  /* 0x00000000140c7229 */ /* 0x000fc8000000010c */
[C---:B------:R-:W-:Y:S02]  /*13e0*/  DFMA R44, R8.reuse, R30, -R44 ;  /* 0x0000001e082c722b */ /* 0x040fe4000000082c */
[-C--:B------:R-:W-:Y:S02]  /*13f0*/  DFMA R10, R8, R36.reuse, R10 ;  /* 0x00000024080a722b */ /* 0x080fe4000000000a */
[C---:B------:R-:W-:Y:S02]  /*1400*/  DMUL R8, R14.reuse, R36 ;  /* 0x000000240e087228 */ /* 0x040fe40000000000 */
[----:B------:R-:W-:-:S06]  /*1410*/  DMUL R14, R14, R30 ;  /* 0x0000001e0e0e7228 */ /* 0x000fcc0000000000 */
[C---:B------:R-:W-:Y:S02]  /*1420*/  DFMA R8, R12.reuse, R30, -R8 ;  /* 0x0000001e0c08722b */ /* 0x040fe40000000808 */
[----:B------:R-:W-:Y:S02]  /*1430*/  DFMA R14, R12, R36, R14 ;  /* 0x000000240c0e722b */ /* 0x000fe4000000000e */
[----:B------:R-:W-:Y:S02]  /*1440*/  DADD R18, R18, R10 ;  /* 0x0000000012127229 */ /* 0x000fe4000000000a */
[----:B------:R-:W-:Y:S02]  /*1450*/  DADD R16, R16, R44 ;  /* 0x0000000010107229 */ /* 0x000fe4000000002c */
[----:B------:R-:W-:Y:S02]  /*1460*/  DADD R8, R20, R8 ;  /* 0x0000000014087229 */ /* 0x000fe40000000008 */
[----:B------:R-:W-:Y:S01]  /*1470*/  DADD R10, R22, R14 ;  /* 0x00000000160a7229 */ /* 0x000fe2000000000e */
[----:B------:R-:W-:-:S05]  /*1480*/  IMAD.SHL.U32 R13, R0, 0x4, RZ ;  /* 0x00000004000d7824 */ /* 0x000fca00078e00ff */
[----:B------:R-:W-:Y:S01]  /*1490*/  ISETP.LT.U32.AND P1, PT, R13, R28, PT ;  /* 0x0000001c0d00720c */ /* 0x000fe20003f21070 */
[----:B------:R0:W-:Y:S03]  /*14a0*/  STG.E.ENL2.256 desc[UR4][R38.64+0x20], R16, R8 ;  /* 0xf80001102608797f */ /* 0x0001e6000f121804 */
[----:B------:R-:W-:-:S13]  /*14b0*/  ISETP.LT.AND.EX P1, PT, R6, R29, PT, P1 ;  /* 0x0000001d0600720c */ /* 0x000fda0003f21310 */
[----:B------:R-:W-:Y:S05]  /*14c0*/  @!P0 BRA P1, `(.L_x_141) ;  /* 0xfffffffc002c8947 */ /* 0x000fea000083ffff */
[----:B------:R-:W-:Y:S05]  /*14d0*/  EXIT ;  /* 0x000000000000794d */ /* 0x000fea0003800000 */
.L_x_140:
[----:B------:R-:W-:Y:S02]  /*14e0*/  DADD R30, -R30, 1 ;  /* 0x3ff000001e1e7429 */ /* 0x000fe40000000100 */
[----:B------:R-:W-:-:S11]  /*14f0*/  DADD R36, RZ, -R36 ;  /* 0x00000000ff247229 */ /* 0x000fd60000000824 */
.L_x_142:
        /* <DEDUP_REMOVED lines=12> */
[-C--:B------:R-:W-:Y:S02]  /*15c0*/  DMUL R10, R36, R14.reuse ;  /* 0x0000000e240a7228 */ /* 0x080fe40000000000 */
[----:B------:R-:W-:Y:S02]  /*15d0*/  DMUL R14, R30, R14 ;  /* 0x0000000e1e0e7228 */ /* 0x000fe40000000000 */
[-C--:B------:R-:W-:Y:S02]  /*15e0*/  DMUL R44, R36, R16.reuse ;  /* 0x00000010242c7228 */ /* 0x080fe40000000000 */
[C---:B------:R-:W-:Y:S02]  /*15f0*/  DMUL R42, R30.reuse, R16 ;  /* 0x000000101e2a7228 */ /* 0x040fe40000000000 */
[-C--:B------:R-:W-:Y:S01]  /*1600*/  DFMA R10, R30, R12.reuse, -R10 ;  /* 0x0000000c1e0a722b */ /* 0x080fe2000000080a */
[----:B------:R-:W2:Y:S01]  /*1610*/  LDG.E.ENL2.256 R20, R16, desc[UR4][R38.64+0x20] ;  /* 0xfe0001042610797e */ /* 0x000ea20008121914 */
[----:B------:R-:W-:-:S02]  /*1620*/  DFMA R46, R36, R12, R14 ;  /* 0x0000000c242e722b */ /* 0x000fc4000000000e */
[-C--:B------:R-:W-:Y:S02]  /*1630*/  DFMA R44, R30, R8.reuse, -R44 ;  /* 0x000000081e2c722b */ /* 0x080fe4000000082c */
[----:B------:R-:W-:Y:S02]  /*1640*/  DFMA R42, R36, R8, R42 ;  /* 0x00000008242a722b */ /* 0x000fe4000000002a */
[----:B------:R-:W-:Y:S02]  /*1650*/  DADD R32, R32, -R10 ;  /* 0x0000000020207229 */ /* 0x000fe4000000080a */
[----:B------:R-:W2:Y:S02]  /*1660*/  LDG.E.ENL2.256 R12, R8, desc[UR4][R40.64+0x20] ;  /* 0xfe0001042808797e */ /* 0x000ea4000812190c */
[----:B------:R-:W-:Y:S01]  /*1670*/  DADD R24, R24, -R44 ;  /* 0x0000000018187229 */ /* 0x000fe2000000082c */
[----:B------:R-:W-:Y:S01]  /*1680*/  IADD3 R0, P0, PT, R0, UR6, RZ ;  /* 0x0000000600007c10 */ /* 0x000fe2000ff1e0ff */
[----:B------:R-:W-:-:S02]  /*1690*/  DADD R34, R34, -R46 ;  /* 0x0000000022227229 */ /* 0x000fc4000000082e */
[----:B------:R-:W-:Y:S02]  /*16a0*/  DADD R26, R26, -R42 ;  /* 0x000000001a1a7229 */ /* 0x000fe4000000082a */
        /* <DEDUP_REMOVED lines=8> */
[-C--:B------:R-:W-:Y:S02]  /*1730*/  DMUL R44, R36, R18.reuse ;  /* 0x00000012242c7228 */ /* 0x080fe40000000000 */
[----:B------:R-:W-:Y:S02]  /*1740*/  DMUL R18, R30, R18 ;  /* 0x000000121e127228 */ /* 0x000fe40000000000 */
[----:B------:R-:W-:-:S04]  /*1750*/  DADD R20, -R20, R12 ;  /* 0x0000000014147229 */ /* 0x000fc8000000010c */
[-C--:B------:R-:W-:Y:S02]  /*1760*/  DFMA R44, R30, R16.reuse, -R44 ;  /* 0x000000101e2c722b */ /* 0x080fe4000000082c */
[C---:B------:R-:W-:Y:S02]  /*1770*/  DFMA R18, R36.reuse, R16, R18 ;  /* 0x000000102412722b */ /* 0x040fe40000000012 */
[-C--:B------:R-:W-:Y:S02]  /*1780*/  DMUL R16, R36, R22.reuse ;  /* 0x0000001624107228 */ /* 0x080fe40000000000 */
[----:B------:R-:W-:-:S06]  /*1790*/  DMUL R22, R30, R22 ;  /* 0x000000161e167228 */ /* 0x000fcc0000000000 */
[-C--:B------:R-:W-:Y:S02]  /*17a0*/  DFMA R16, R30, R20.reuse, -R16 ;  /* 0x000000141e10722b */ /* 0x080fe40000000810 */
[----:B------:R-:W-:Y:S02]  /*17b0*/  DFMA R22, R36, R20, R22 ;  /* 0x000000142416722b */ /* 0x000fe40000000016 */
[----:B------:R-:W-:Y:S02]  /*17c0*/  DADD R8, R8, -R44 ;  /* 0x0000000008087229 */ /* 0x000fe4000000082c */
[----:B------:R-:W-:Y:S02]  /*17d0*/  DADD R10, R10, -R18 ;  /* 0x000000000a0a7229 */ /* 0x000fe40000000812 */
[----:B------:R-:W-:Y:S02]  /*17e0*/  DADD R12, R12, -R16 ;  /* 0x000000000c0c7229 */ /* 0x000fe40000000810 */
[----:B------:R-:W-:Y:S01]  /*17f0*/  DADD R14, R14, -R22 ;  /* 0x000000000e0e7229 */ /* 0x000fe20000000816 */
[----:B------:R-:W-:-:S05]  /*1800*/  IMAD.SHL.U32 R17, R0, 0x4, RZ ;  /* 0x0000000400117824 */ /* 0x000fca00078e00ff */
[----:B------:R-:W-:Y:S01]  /*1810*/  ISETP.LT.U32.AND P1, PT, R17, R28, PT ;  /* 0x0000001c1100720c */ /* 0x000fe20003f21070 */
[----:B------:R0:W-:Y:S03]  /*1820*/  STG.E.ENL2.256 desc[UR4][R38.64+0x20], R8, R12 ;  /* 0xf8000108260c797f */ /* 0x0001e6000f121804 */
[----:B------:R-:W-:-:S13]  /*1830*/  ISETP.LT.AND.EX P1, PT, R6, R29, PT, P1 ;  /* 0x0000001d0600720c */ /* 0x000fda0003f21310 */
[----:B------:R-:W-:Y:S05]  /*1840*/  @!P0 BRA P1, `(.L_x_142) ;  /* 0xfffffffc002c8947 */ /* 0x000fea000083ffff */
[----:B------:R-:W-:Y:S05]  /*1850*/  EXIT ;  /* 0x000000000000794d */ /* 0x000fea0003800000 */
.L_x_143:
        /* <DEDUP_REMOVED lines=10> */
.L_x_327:


//--------------------- .text._ZN2at6native52_GLOBAL__N__ff984223_19_ForeachTernaryOp_cu_5285c63625multi_tensor_apply_kernelINS1_18TensorListMetadataILi2EEENS1_22TernaryOpScalarFunctorIfLi2ELi2ELi0EEEJNS0_11LerpFunctorIfEEfEEEvT_T0_DpT1_ --------------------------
	.section	.text._ZN2at6native52_GLOBAL__N__ff984223_19_ForeachTernaryOp_cu_5285c63625multi_tensor_apply_kernelINS1_18TensorListMetadataILi2EEENS1_22TernaryOpScalarFunctorIfLi2ELi2ELi0EEEJNS0_11LerpFunctorIfEEfEEEvT_T0_DpT1_,"ax",@progbits
	.align	128
.text._ZN2at6native52_GLOBAL__N__ff984223_19_ForeachTernaryOp_cu_5285c63625multi_tensor_apply_kernelINS1_18TensorListMetadataILi2EEENS1_22TernaryOpScalarFunctorIfLi2ELi2ELi0EEEJNS0_11LerpFunctorIfEEfEEEvT_T0_DpT1_:
        .type           _ZN2at6native52_GLOBAL__N__ff984223_19_ForeachTernaryOp_cu_5285c63625multi_tensor_apply_kernelINS1_18TensorListMetadataILi2EEENS1_22TernaryOpScalarFunctorIfLi2ELi2ELi0EEEJNS0_11LerpFunctorIfEEfEEEvT_T0_DpT1_,@function
        .size           _ZN2at6native52_GLOBAL__N__ff984223_19_ForeachTernaryOp_cu_5285c63625multi_tensor_apply_kernelINS1_18TensorListMetadataILi2EEENS1_22TernaryOpScalarFunctorIfLi2ELi2ELi0EEEJNS0_11LerpFunctorIfEEfEEEvT_T0_DpT1_,(.L_x_328 - _ZN2at6native52_GLOBAL__N__ff984223_19_ForeachTernaryOp_cu_5285c63625multi_tensor_apply_kernelINS1_18TensorListMetadataILi2EEENS1_22TernaryOpScalarFunctorIfLi2ELi2ELi0EEEJNS0_11LerpFunctorIfEEfEEEvT_T0_DpT1_)
        .other          _ZN2at6native52_GLOBAL__N__ff984223_19_ForeachTernaryOp_cu_5285c63625multi_tensor_apply_kernelINS1_18TensorListMetadataILi2EEENS1_22TernaryOpScalarFunctorIfLi2ELi2ELi0EEEJNS0_11LerpFunctorIfEEfEEEvT_T0_DpT1_,@"STO_CUDA_ENTRY STV_DEFAULT"
_ZN2at6native52_GLOBAL__N__ff984223_19_ForeachTernaryOp_cu_5285c63625multi_tensor_apply_kernelINS1_18TensorListMetadataILi2EEENS1_22TernaryOpScalarFunctorIfLi2ELi2ELi0EEEJNS0_11LerpFunctorIfEEfEEEvT_T0_DpT1_:
        /* <DEDUP_REMOVED lines=34> */
.L_x_145:
[----:B------:R-:W-:Y:S02]  /*0220*/  IADD3 R2, P1, PT, R0, R19, RZ ;  /* 0x0000001300027210 */ /* 0x000fe40007f3e0ff */
[----:B------:R-:W-:Y:S02]  /*0230*/  CS2R R22, SRZ ;  /* 0x0000000000167805 */ /* 0x000fe4000001ff00 */
[C---:B------:R-:W-:Y:S01]  /*0240*/  ISETP.GE.U32.AND P0, PT, R2.reuse, UR5, PT ;  /* 0x0000000502007c0c */ /* 0x040fe2000bf06070 */
[----:B------:R-:W-:Y:S01]  /*0250*/  IMAD.X R3, RZ, RZ, R16, P1 ;  /* 0x000000ffff037224 */ /* 0x000fe200008e0610 */
[----:B--2---:R-:W-:Y:S01]  /*0260*/  IADD3 R6, P1, PT, R17, R2, RZ ;  /* 0x0000000211067210 */ /* 0x004fe20007f3e0ff */
        /* <DEDUP_REMOVED lines=40> */
[----:B------:R2:W4:Y:S01]  /*04f0*/  @!P2 LDG.E R25, desc[UR14][R8.64] ;  /* 0x0000000e0819a981 */ /* 0x000522000c1e1900 */
[----:B-1----:R-:W0:Y:S03]  /*0500*/  LDC R12, c[0x0][0xfcc] ;  /* 0x0003f300ff0c7b82 */ /* 0x002e260000000800 */
[----:B------:R-:W4:Y:S04]  /*0510*/  @!P2 LDG.E R26, desc[UR14][R10.64] ;  /* 0x0000000e0a1aa981 */ /* 0x000f28000c1e1900 */
[----:B------:R1:W5:Y:S04]  /*0520*/  @!P3 LDG.E R27, desc[UR14][R6.64] ;  /* 0x0000000e061bb981 */ /* 0x000368000c1e1900 */
[----:B------:R-:W5:Y:S01]  /*0530*/  @!P3 LDG.E R24, desc[UR14][R14.64] ;  /* 0x0000000e0e18b981 */ /* 0x000f62000c1e1900 */
[----:B0-----:R-:W-:Y:S01]  /*0540*/  FSETP.GEU.FTZ.AND P4, PT, |R12|, 0.5, PT ;  /* 0x3f0000000c00780b */ /* 0x001fe20003f9e200 */
[----:B--2---:R-:W-:-:S12]  /*0550*/  FADD.FTZ R9, R21, -R22 ;  /* 0x8000001615097221 */ /* 0x004fd80000010000 */
[----:B------:R-:W-:Y:S01]  /*0560*/  @!P4 FFMA.FTZ R22, R9, R12, R22 ;  /* 0x0000000c0916c223 */ /* 0x000fe20000010016 */
[----:B------:R-:W-:Y:S01]  /*0570*/  @P4 FFMA.FTZ R22, -R18, R9, R21 ;  /* 0x0000000912164223 */ /* 0x000fe20000010115 */
[----:B---3--:R-:W-:-:S04]  /*0580*/  FADD.FTZ R13, R23, -R20 ;  /* 0x80000014170d7221 */ /* 0x008fc80000010000 */
[----:B------:R0:W-:Y:S01]  /*0590*/  @!P0 STG.E desc[UR14][R2.64], R22 ;  /* 0x0000001602008986 */ /* 0x0001e2000c10190e */
[----:B------:R-:W-:Y:S01]  /*05a0*/  @!P4 FFMA.FTZ R20, R13, R12, R20 ;  /* 0x0000000c0d14c223 */ /* 0x000fe20000010014 */
[----:B------:R-:W-:Y:S01]  /*05b0*/  @P4 FFMA.FTZ R20, -R18, R13, R23 ;  /* 0x0000000d12144223 */ /* 0x000fe20000010117 */
[----:B------:R-:W-:Y:S01]  /*05c0*/  LEA R19, P0, R17, R19, 0x2 ;  /* 0x0000001311137211 */ /* 0x000fe200078010ff */
[----:B----4-:R-:W-:-:S04]  /*05d0*/  FADD.FTZ R9, R25, -R26 ;  /* 0x8000001a19097221 */ /* 0x010fc80000010000 */
[----:B-1----:R-:W-:Y:S01]  /*05e0*/  @!P4 FFMA.FTZ R6, R9, R12, R26 ;  /* 0x0000000c0906c223 */ /* 0x002fe2000001001a */
[----:B-----5:R-:W-:Y:S01]  /*05f0*/  FADD.FTZ R21, R27, -R24 ;  /* 0x800000181b157221 */ /* 0x020fe20000010000 */
[----:B------:R-:W-:-:S03]  /*0600*/  @P4 FFMA.FTZ R6, -R18, R9, R25 ;  /* 0x0000000912064223 */ /* 0x000fc60000010119 */
[----:B------:R-:W-:Y:S01]  /*0610*/  @!P4 FFMA.FTZ R7, R21, R12, R24 ;  /* 0x0000000c1507c223 */ /* 0x000fe20000010018 */
[----:B------:R-:W-:Y:S01]  /*0620*/  @P4 FFMA.FTZ R7, -R18, R21, R27 ;  /* 0x0000001512074223 */ /* 0x000fe2000001011b */
[----:B------:R0:W-:Y:S01]  /*0630*/  @!P1 STG.E desc[UR14][R4.64], R20 ;  /* 0x0000001404009986 */ /* 0x0001e2000c10190e */
[----:B------:R-:W-:Y:S01]  /*0640*/  IMAD.X R16, RZ, RZ, R16, P0 ;  /* 0x000000ffff107224 */ /* 0x000fe200000e0610 */
[----:B------:R-:W-:Y:S02]  /*0650*/  ISETP.GE.U32.AND P0, PT, R19, UR5, PT ;  /* 0x0000000513007c0c */ /* 0x000fe4000bf06070 */
[----:B------:R0:W-:Y:S04]  /*0660*/  @!P2 STG.E desc[UR14][R10.64], R6 ;  /* 0x000000060a00a986 */ /* 0x0001e8000c10190e */
[----:B------:R0:W-:Y:S01]  /*0670*/  @!P3 STG.E desc[UR14][R14.64], R7 ;  /* 0x000000070e00b986 */ /* 0x0001e2000c10190e */
[----:B------:R-:W-:-:S13]  /*0680*/  ISETP.GE.U32.AND.EX P0, PT, R16, UR10, PT, P0 ;  /* 0x0000000a10007c0c */ /* 0x000fda000bf06100 */
[----:B0-----:R-:W-:Y:S05]  /*0690*/  @!P0 BRA `(.L_x_145) ;  /* 0xfffffff800e08947 */ /* 0x001fea000383ffff */
[----:B------:R-:W-:Y:S05]  /*06a0*/  EXIT ;  /* 0x000000000000794d */ /* 0x000fea0003800000 */
.L_x_144:
        /* <DEDUP_REMOVED lines=11> */
.L_x_146:
[C---:B------:R-:W-:Y:S01]  /*0760*/  IMAD.SHL.U32 R4, R17.reuse, 0x10, RZ ;  /* 0x0000001011047824 */ /* 0x040fe200078e00ff */
[----:B------:R-:W-:-:S04]  /*0770*/  SHF.L.U64.HI R5, R17, 0x4, R16 ;  /* 0x0000000411057819 */ /* 0x000fc80000010210 */
[C---:B------:R-:W-:Y:S02]  /*0780*/  IADD3 R2, P0, PT, R4.reuse, UR6, RZ ;  /* 0x0000000604027c10 */ /* 0x040fe4000ff1e0ff */
[----:B------:R-:W-:Y:S02]  /*0790*/  IADD3 R4, P1, PT, R4, UR8, RZ ;  /* 0x0000000804047c10 */ /* 0x000fe4000ff3e0ff */
[C---:B------:R-:W-:Y:S02]  /*07a0*/  IADD3.X R3, PT, PT, R5.reuse, UR7, RZ, P0, !PT ;  /* 0x0000000705037c10 */ /* 0x040fe400087fe4ff */
[----:B------:R-:W-:-:S03]  /*07b0*/  IADD3.X R5, PT, PT, R5, UR9, RZ, P1, !PT ;  /* 0x0000000905057c10 */ /* 0x000fc60008ffe4ff */
[----:B------:R-:W3:Y:S04]  /*07c0*/  LDG.E.128 R8, desc[UR14][R2.64] ;  /* 0x0000000e02087981 */ /* 0x000ee8000c1e1d00 */
[----:B------:R-:W3:Y:S01]  /*07d0*/  LDG.E.128 R4, desc[UR14][R4.64] ;  /* 0x0000000e04047981 */ /* 0x000ee2000c1e1d00 */
[----:B------:R-:W-:-:S05]  /*07e0*/  IADD3 R17, P0, PT, R17, UR5, RZ ;  /* 0x0000000511117c10 */ /* 0x000fca000ff1e0ff */
[----:B------:R-:W-:Y:S01]  /*07f0*/  IMAD.X R16, RZ, RZ, R16, P0 ;  /* 0x000000ffff107224 */ /* 0x000fe200000e0610 */
[----:B------:R-:W-:-:S04]  /*0800*/  LOP3.LUT P0, RZ, R17, 0xffffc000, RZ, 0xc0, !PT ;  /* 0xffffc00011ff7812 */ /* 0x000fc8000780c0ff */
[----:B------:R-:W-:Y:S01]  /*0810*/  LOP3.LUT P0, RZ, R16, 0x3fffffff, RZ, 0xc0, P0 ;  /* 0x3fffffff10ff7812 */ /* 0x000fe2000000c0ff */
[----:B---3--:R-:W-:-:S04]  /*0820*/  FADD.FTZ R13, -R8, R4 ;  /* 0x00000004080d7221 */ /* 0x008fc80000010100 */
[----:B--2---:R-:W-:Y:S01]  /*0830*/  @!P2 FFMA.FTZ R12, R13, R0, R8 ;  /* 0x000000000d0ca223 */ /* 0x004fe20000010008 */
[----:B------:R-:W-:Y:S01]  /*0840*/  @P2 FFMA.FTZ R12, -R18, R13, R4 ;  /* 0x0000000d120c2223 */ /* 0x000fe20000010104 */
[----:B------:R-:W-:-:S13]  /*0850*/  FSETP.GEU.FTZ.AND P2, PT, |R0|, 0.5, PT ;  /* 0x3f0000000000780b */ /* 0x000fda0003f5e200 */
[----:B------:R-:W-:Y:S01]  /*0860*/  @!P2 FADD.FTZ R8, -R9, R5 ;  /* 0x000000050908a221 */ /* 0x000fe20000010100 */
[--C-:B------:R-:W-:Y:S01]  /*0870*/  @!P2 FADD.FTZ R15, -R10, R6.reuse ;  /* 0x000000060a0fa221 */ /* 0x100fe20000010100 */
[C-C-:B------:R-:W-:Y:S01]  /*0880*/  @!P2 FADD.FTZ R20, -R11.reuse, R7.reuse ;  /* 0x000000070b14a221 */ /* 0x140fe20000010100 */
[----:B------:R-:W-:Y:S01]  /*0890*/  @P2 FADD.FTZ R4, -R11, R7 ;  /* 0x000000070b042221 */ /* 0x000fe20000010100 */
[-C--:B------:R-:W-:Y:S01]  /*08a0*/  @!P2 FFMA.FTZ R13, R8, R0.reuse, R9 ;  /* 0x00000000080da223 */ /* 0x080fe20000010009 */
[----:B------:R-:W-:Y:S01]  /*08b0*/  @P2 FADD.FTZ R9, -R9, R5 ;  /* 0x0000000509092221 */ /* 0x000fe20000010100 */
[----:B------:R-:W-:Y:S01]  /*08c0*/  @P2 FADD.FTZ R19, -R10, R6 ;  /* 0x000000060a132221 */ /* 0x000fe20000010100 */
[-C--:B------:R-:W-:Y:S01]  /*08d0*/  @!P2 FFMA.FTZ R14, R15, R0.reuse, R10 ;  /* 0x000000000f0ea223 */ /* 0x080fe2000001000a */
[----:B------:R-:W-:Y:S01]  /*08e0*/  @!P2 FFMA.FTZ R15, R20, R0, R11 ;  /* 0x00000000140fa223 */ /* 0x000fe2000001000b */
        /* <DEDUP_REMOVED lines=8> */
[----:B0-----:R-:W-:Y:S05]  /*0970*/  @!P0 BRA P1, `(.L_x_146) ;  /* 0xfffffffc00788947 */ /* 0x001fea000083ffff */
[----:B------:R-:W-:Y:S05]  /*0980*/  EXIT ;  /* 0x000000000000794d */ /* 0x000fea0003800000 */
.L_x_147:
        /* <DEDUP_REMOVED lines=15> */
.L_x_328:


//--------------------- .text._ZN2at6native52_GLOBAL__N__ff984223_19_ForeachTernaryOp_cu_5285c63625multi_tensor_apply_kernelINS1_18TensorListMetadataILi2EEENS1_22TernaryOpScalarFunctorIdLi2ELi2ELi0EEEJNS0_11LerpFunctorIdEEdEEEvT_T0_DpT1_ --------------------------
	.section	.text._ZN2at6native52_GLOBAL__N__ff984223_19_ForeachTernaryOp_cu_5285c63625multi_tensor_apply_kernelINS1_18TensorListMetadataILi2EEENS1_22TernaryOpScalarFunctorIdLi2ELi2ELi0EEEJNS0_11LerpFunctorIdEEdEEEvT_T0_DpT1_,"ax",@progbits
	.align	128
.text._ZN2at6native52_GLOBAL__N__ff984223_19_ForeachTernaryOp_cu_5285c63625multi_tensor_apply_kernelINS1_18TensorListMetadataILi2EEENS1_22TernaryOpScalarFunctorIdLi2ELi2ELi0EEEJNS0_11LerpFunctorIdEEdEEEvT_T0_DpT1_:
        .type           _ZN2at6native52_GLOBAL__N__ff984223_19_ForeachTernaryOp_cu_5285c63625multi_tensor_apply_kernelINS1_18TensorListMetadataILi2EEENS1_22TernaryOpScalarFunctorIdLi2ELi2ELi0EEEJNS0_11LerpFunctorIdEEdEEEvT_T0_DpT1_,@function
        .size           _ZN2at6native52_GLOBAL__N__ff984223_19_ForeachTernaryOp_cu_5285c63625multi_tensor_apply_kernelINS1_18TensorListMetadataILi2EEENS1_22TernaryOpScalarFunctorIdLi2ELi2ELi0EEEJNS0_11LerpFunctorIdEEdEEEvT_T0_DpT1_,(.L_x_329 - _ZN2at6native52_GLOBAL__N__ff984223_19_ForeachTernaryOp_cu_5285c63625multi_tensor_apply_kernelINS1_18TensorListMetadataILi2EEENS1_22TernaryOpScalarFunctorIdLi2ELi2ELi0EEEJNS0_11LerpFunctorIdEEdEEEvT_T0_DpT1_)
        .other          _ZN2at6native52_GLOBAL__N__ff984223_19_ForeachTernaryOp_cu_5285c63625multi_tensor_apply_kernelINS1_18TensorListMetadataILi2EEENS1_22TernaryOpScalarFunctorIdLi2ELi2ELi0EEEJNS0_11LerpFunctorIdEEdEEEvT_T0_DpT1_,@"STO_CUDA_ENTRY STV_DEFAULT"
_ZN2at6native52_GLOBAL__N__ff984223_19_ForeachTernaryOp_cu_5285c63625multi_tensor_apply_kernelINS1_18TensorListMetadataILi2EEENS1_22TernaryOpScalarFunctorIdLi2ELi2ELi0EEEJNS0_11LerpFunctorIdEEdEEEvT_T0_DpT1_:
        /* <DEDUP_REMOVED lines=25> */
[----:B------:R-:W1:Y:S01]  /*0190*/  S2R R14, SR_TID.X ;  /* 0x00000000000e7919 */ /* 0x000e620000002100 */
[----:B------:R-:W-:Y:S01]  /*01a0*/  UISETP.LT.U32.AND UP0, UPT, UR16, 0x10000, UPT ;  /* 0x000100001000788c */ /* 0x000fe2000bf01070 */
[----:B------:R-:W2:Y:S03]  /*01b0*/  LDCU UR11, c[0x0][0x360] ;  /* 0x00006c00ff0b77ac */ /* 0x000ea60008000800 */
[----:B------:R-:W-:Y:S01]  /*01c0*/  UISETP.LT.U32.AND.EX UP0, UPT, UR10, URZ, UPT, UP0 ;  /* 0x000000ff0a00728c */ /* 0x000fe2000bf01100 */
[----:B------:R-:W-:Y:S01]  /*01d0*/  UMOV UR4, URZ ;  /* 0x000000ff00047c82 */ /* 0x000fe20008000000 */
[----:B------:R-:W-:Y:S02]  /*01e0*/  UMOV UR5, URZ ;  /* 0x000000ff00057c82 */ /* 0x000fe40008000000 */
[----:B------:R-:W-:-:S02]  /*01f0*/  USEL UR12, UR16, 0x10000, UP0 ;  /* 0x00010000100c7887 */ /* 0x000fc40008000000 */
[----:B------:R-:W-:Y:S01]  /*0200*/  USEL UR13, UR10, URZ, UP0 ;  /* 0x000000ff0a0d7287 */ /* 0x000fe20008000000 */
[----:B012---:R-:W-:-:S11]  /*0210*/  DADD R2, -R2, 1 ;  /* 0x3ff0000002027429 */ /* 0x007fd60000000100 */
.L_x_151:
[----:B------:R-:W-:Y:S02]  /*0220*/  IADD3 R0, P1, PT, R14, UR4, RZ ;  /* 0x000000040e007c10 */ /* 0x000fe4000ff3e0ff */
[----:B------:R-:W-:Y:S01]  /*0230*/  CS2R R6, SRZ ;  /* 0x0000000000067805 */ /* 0x000fe2000001ff00 */
[----:B01----:R-:W0:Y:S01]  /*0240*/  LDC.64 R8, c[0x0][0xfd0] ;  /* 0x0003f400ff087b82 */ /* 0x003e220000000a00 */
[C---:B------:R-:W-:Y:S01]  /*0250*/  ISETP.GE.U32.AND P0, PT, R0.reuse, UR12, PT ;  /* 0x0000000c00007c0c */ /* 0x040fe2000bf06070 */
[----:B------:R-:W-:Y:S02]  /*0260*/  IMAD.X R15, RZ, RZ, UR5, P1 ;  /* 0x00000005ff0f7e24 */ /* 0x000fe400088e06ff */
[----:B------:R-:W-:-:S03]  /*0270*/  IMAD.SHL.U32 R16, R0, 0x8, RZ ;  /* 0x0000000800107824 */ /* 0x000fc600078e00ff */
[----:B------:R-:W-:Y:S02]  /*0280*/  ISETP.GE.U32.AND.EX P0, PT, R15, UR13, PT, P0 ;  /* 0x0000000d0f007c0c */ /* 0x000fe4000bf06100 */
[----:B------:R-:W-:Y:S02]  /*0290*/  IADD3 R28, P1, PT, R16, UR6, RZ ;  /* 0x00000006101c7c10 */ /* 0x000fe4000ff3e0ff */
[----:B------:R-:W-:-:S04]  /*02a0*/  SHF.L.U64.HI R4, R0, 0x3, R15 ;  /* 0x0000000300047819 */ /* 0x000fc8000001020f */
[----:B------:R-:W-:-:S05]  /*02b0*/  IADD3.X R29, PT, PT, R4, UR7, RZ, P1, !PT ;  /* 0x00000007041d7c10 */ /* 0x000fca0008ffe4ff */
[----:B------:R-:W-:-:S04]  /*02c0*/  @!P0 IADD3 R16, P2, PT, R16, UR8, RZ ;  /* 0x0000000810108c10 */ /* 0x000fc8000ff5e0ff */
[----:B------:R-:W-:Y:S02]  /*02d0*/  @!P0 IADD3.X R17, PT, PT, R4, UR9, RZ, P2, !PT ;  /* 0x0000000904118c10 */ /* 0x000fe400097fe4ff */
[----:B------:R-:W-:-:S03]  /*02e0*/  CS2R R4, SRZ ;  /* 0x0000000000047805 */ /* 0x000fc6000001ff00 */
[----:B------:R1:W2:Y:S04]  /*02f0*/  @!P0 LDG.E.64 R6, desc[UR14][R16.64] ;  /* 0x0000000e10068981 */ /* 0x0002a8000c1e1b00 */
[----:B------:R3:W2:Y:S01]  /*0300*/  @!P0 LDG.E.64 R4, desc[UR14][R28.64] ;  /* 0x0000000e1c048981 */ /* 0x0006a2000c1e1b00 */
[----:B------:R-:W-:-:S04]  /*0310*/  IADD3 R18, P2, PT, R0, UR11, RZ ;  /* 0x0000000b00127c10 */ /* 0x000fc8000ff5e0ff */
[C---:B------:R-:W-:Y:S01]  /*0320*/  ISETP.GE.U32.AND P1, PT, R18.reuse, UR12, PT ;  /* 0x0000000c12007c0c */ /* 0x040fe2000bf26070 */
[----:B------:R-:W-:Y:S01]  /*0330*/  IMAD.X R19, RZ, RZ, R15, P2 ;  /* 0x000000ffff137224 */ /* 0x000fe200010e060f */
[----:B------:R-:W-:-:S04]  /*0340*/  IADD3 R12, P3, PT, R18, UR11, RZ ;  /* 0x0000000b120c7c10 */ /* 0x000fc8000ff7e0ff */
[----:B------:R-:W-:Y:S01]  /*0350*/  ISETP.GE.U32.AND.EX P1, PT, R19, UR13, PT, P1 ;  /* 0x0000000d13007c0c */ /* 0x000fe2000bf26110 */
[----:B------:R-:W-:Y:S01]  /*0360*/  IMAD.X R13, RZ, RZ, R19, P3 ;  /* 0x000000ffff0d7224 */ /* 0x000fe200018e0613 */
[----:B------:R-:W-:Y:S01]  /*0370*/  IADD3 R27, P5, PT, R12, UR11, RZ ;  /* 0x0000000b0c1b7c10 */ /* 0x000fe2000ffbe0ff */
[----:B0-----:R-:W-:-:S03]  /*0380*/  DSETP.GEU.AND P4, PT, |R8|, 0.5, PT ;  /* 0x3fe000000800742a */ /* 0x001fc60003f8e200 */
[----:B------:R-:W-:Y:S01]  /*0390*/  ISETP.GE.U32.AND P3, PT, R27, UR12, PT ;  /* 0x0000000c1b007c0c */ /* 0x000fe2000bf66070 */
[----:B------:R-:W-:Y:S02]  /*03a0*/  IMAD.X R26, RZ, RZ, R13, P5 ;  /* 0x000000ffff1a7224 */ /* 0x000fe400028e060d */
[----:B-1----:R-:W-:-:S04]  /*03b0*/  IMAD.U32 R17, RZ, RZ, UR11 ;  /* 0x0000000bff117e24 */ /* 0x002fc8000f8e00ff */
[----:B------:R-:W-:Y:S02]  /*03c0*/  @!P1 LEA R22, P5, R18, UR8, 0x3 ;  /* 0x0000000812169c11 */ /* 0x000fe4000f8a18ff */
[----:B------:R-:W-:Y:S01]  /*03d0*/  ISETP.GE.U32.AND.EX P3, PT, R26, UR13, PT, P3 ;  /* 0x0000000d1a007c0c */ /* 0x000fe2000bf66130 */
[----:B---3--:R-:W-:Y:S01]  /*03e0*/  IMAD.WIDE.U32 R28, R17, 0x8, R28 ;  /* 0x00000008111c7825 */ /* 0x008fe200078e001c */
[----:B------:R-:W-:-:S03]  /*03f0*/  @!P1 LEA.HI.X R23, R18, UR9, R19, 0x3, P5 ;  /* 0x0000000912179c11 */ /* 0x000fc6000a8f1c13 */
[----:B------:R-:W-:Y:S01]  /*0400*/  IMAD.U32 R19, RZ, RZ, UR11 ;  /* 0x0000000bff137e24 */ /* 0x000fe2000f8e00ff */
[----:B------:R-:W-:-:S04]  /*0410*/  ISETP.GE.U32.AND P2, PT, R12, UR12, PT ;  /* 0x0000000c0c007c0c */ /* 0x000fc8000bf46070 */
[----:B------:R-:W-:Y:S02]  /*0420*/  LEA R18, P5, R19, R28, 0x3 ;  /* 0x0000001c13127211 */ /* 0x000fe400078a18ff */
[----:B------:R-:W-:Y:S02]  /*0430*/  ISETP.GE.U32.AND.EX P2, PT, R13, UR13, PT, P2 ;  /* 0x0000000d0d007c0c */ /* 0x000fe4000bf46120 */
[----:B------:R-:W-:Y:S02]  /*0440*/  LEA.HI.X R19, R17, R29, RZ, 0x3, P5 ;  /* 0x0000001d11137211 */ /* 0x000fe400028f1cff */
[----:B------:R-:W-:-:S04]  /*0450*/  @!P3 LEA R20, P5, R0, UR6, 0x3 ;  /* 0x000000060014bc11 */ /* 0x000fc8000f8a18ff */
[----:B------:R-:W-:Y:S02]  /*0460*/  @!P3 LEA.HI.X R21, R0, UR7, R15, 0x3, P5 ;  /* 0x000000070015bc11 */ /* 0x000fe4000a8f1c0f */
[----:B------:R-:W-:-:S03]  /*0470*/  CS2R R16, SRZ ;  /* 0x0000000000107805 */ /* 0x000fc6000001ff00 */
[----:B------:R-:W-:-:S03]  /*0480*/  @!P2 LEA R24, P6, R12, UR8, 0x3 ;  /* 0x000000080c18ac11 */ /* 0x000fc6000f8c18ff */
[----:B------:R0:W3:Y:S01]  /*0490*/  @!P2 LDG.E.64 R16, desc[UR14][R18.64] ;  /* 0x0000000e1210a981 */ /* 0x0000e2000c1e1b00 */
[----:B------:R-:W-:Y:S02]  /*04a0*/  @!P2 LEA.HI.X R25, R12, UR9, R13, 0x3, P6 ;  /* 0x000000090c19ac11 */ /* 0x000fe4000b0f1c0d */
[----:B------:R-:W-:-:S06]  /*04b0*/  CS2R R12, SRZ ;  /* 0x00000000000c7805 */ /* 0x000fcc000001ff00 */
[----:B------:R-:W3:Y:S01]  /*04c0*/  @!P2 LDG.E.64 R12, desc[UR14][R24.64] ;  /* 0x0000000e180ca981 */ /* 0x000ee2000c1e1b00 */
[----:B0-----:R-:W-:Y:S01]  /*04d0*/  IMAD.U32 R19, RZ, RZ, UR11 ;  /* 0x0000000bff137e24 */ /* 0x001fe2000f8e00ff */
[----:B--2---:R-:W-:-:S08]  /*04e0*/  DADD R10, R6, -R4 ;  /* 0x00000000060a7229 */ /* 0x004fd00000000804 */
[----:B------:R-:W-:Y:S02]  /*04f0*/  @!P4 DFMA R4, R10, R8, R4 ;  /* 0x000000080a04c22b */ /* 0x000fe40000000004 */
[----:B------:R-:W-:Y:S01]  /*0500*/  @P4 DFMA R4, -R2, R10, R6 ;  /* 0x0000000a0204422b */ /* 0x000fe20000000106 */
[----:B------:R-:W-:Y:S02]  /*0510*/  CS2R R6, SRZ ;  /* 0x0000000000067805 */ /* 0x000fe4000001ff00 */
[----:B------:R-:W-:-:S04]  /*0520*/  CS2R R10, SRZ ;  /* 0x00000000000a7805 */ /* 0x000fc8000001ff00 */
[----:B------:R0:W2:Y:S04]  /*0530*/  @!P1 LDG.E.64 R6, desc[UR14][R22.64] ;  /* 0x0000000e16069981 */ /* 0x0000a8000c1e1b00 */
[----:B------:R1:W2:Y:S01]  /*0540*/  @!P1 LDG.E.64 R10, desc[UR14][R28.64] ;  /* 0x0000000e1c0a9981 */ /* 0x0002a2000c1e1b00 */
[----:B0-----:R-:W-:-:S04]  /*0550*/  IMAD.U32 R23, RZ, RZ, UR11 ;  /* 0x0000000bff177e24 */ /* 0x001fc8000f8e00ff */
[----:B------:R-:W-:-:S04]  /*0560*/  @!P3 IMAD.WIDE.U32 R20, R23, 0x8, R20 ;  /* 0x000000081714b825 */ /* 0x000fc800078e0014 */
[----:B-1----:R-:W-:-:S04]  /*0570*/  IMAD.U32 R29, RZ, RZ, UR11 ;  /* 0x0000000bff1d7e24 */ /* 0x002fc8000f8e00ff */
[----:B------:R-:W-:Y:S01]  /*0580*/  @!P3 IMAD.WIDE.U32 R28, R29, 0x8, R20 ;  /* 0x000000081d1cb825 */ /* 0x000fe200078e0014 */
[C---:B------:R-:W-:Y:S02]  /*0590*/  @!P3 LEA R20, P5, R27.reuse, UR8, 0x3 ;  /* 0x000000081b14bc11 */ /* 0x040fe4000f8a18ff */
[----:B------:R-:W-:Y:S02]  /*05a0*/  CS2R R22, SRZ ;  /* 0x0000000000167805 */ /* 0x000fe4000001ff00 */
[----:B------:R-:W-:Y:S02]  /*05b0*/  @!P3 LEA.HI.X R21, R27, UR9, R26, 0x3, P5 ;  /* 0x000000091b15bc11 */ /* 0x000fe4000a8f1c1a */
[----:B------:R-:W-:Y:S01]  /*05c0*/  CS2R R26, SRZ ;  /* 0x00000000001a7805 */ /* 0x000fe2000001ff00 */
[----:B------:R-:W-:-:S05]  /*05d0*/  @!P3 IMAD.WIDE.U32 R28, R19, 0x8, R28 ;  /* 0x00000008131cb825 */ /* 0x000fca00078e001c */
[----:B------:R0:W4:Y:S04]  /*05e0*/  @!P3 LDG.E.64 R26, desc[UR14][R20.64] ;  /* 0x0000000e141ab981 */ /* 0x000128000c1e1b00 */
[----:B------:R-:W4:Y:S01]  /*05f0*/  @!P3 LDG.E.64 R22, desc[UR14][R28.64] ;  /* 0x0000000e1c16b981 */ /* 0x000f22000c1e1b00 */
[----:B---3--:R-:W-:Y:S01]  /*0600*/  DADD R18, R12, -R16 ;  /* 0x000000000c127229 */ /* 0x008fe20000000810 */
[----:B0-----:R-:W-:-:S07]  /*0610*/  IMAD.U32 R20, RZ, RZ, UR11 ;  /* 0x0000000bff147e24 */ /* 0x001fce000f8e00ff */
[----:B------:R-:W-:Y:S02]  /*0620*/  @!P4 DFMA R16, R18, R8, R16 ;  /* 0x000000081210c22b */ /* 0x000fe40000000010 */
[----:B------:R-:W-:Y:S01]  /*0630*/  @P4 DFMA R16, -R2, R18, R12 ;  /* 0x000000120210422b */ /* 0x000fe2000000010c */
[----:B------:R-:W-:Y:S01]  /*0640*/  IMAD.U32 R13, RZ, RZ, UR11 ;  /* 0x0000000bff0d7e24 */ /* 0x000fe2000f8e00ff */
[C---:B------:R-:W-:Y:S02]  /*0650*/  @!P0 LEA R18, P6, R0.reuse, UR6, 0x3 ;  /* 0x0000000600128c11 */ /* 0x040fe4000f8c18ff */
[C---:B------:R-:W-:Y:S02]  /*0660*/  @!P1 LEA R12, P5, R0.reuse, UR6, 0x3 ;  /* 0x00000006000c9c11 */ /* 0x040fe4000f8a18ff */
[--C-:B------:R-:W-:Y:S02]  /*0670*/  @!P0 LEA.HI.X R19, R0, UR7, R15.reuse, 0x3, P6 ;  /* 0x0000000700138c11 */ /* 0x100fe4000b0f1c0f */
[----:B------:R-:W-:Y:S01]  /*0680*/  @!P1 LEA R12, P6, R13, R12, 0x3 ;  /* 0x0000000c0d0c9211 */ /* 0x000fe200078c18ff */
[----:B------:R-:W-:Y:S01]  /*0690*/  @!P2 IMAD.SHL.U32 R20, R20, 0x8, RZ ;  /* 0x000000081414a824 */ /* 0x000fe200078e00ff */
[----:B------:R-:W-:-:S02]  /*06a0*/  @!P1 LEA.HI.X R13, R0, UR7, R15, 0x3, P5 ;  /* 0x00000007000d9c11 */ /* 0x000fc4000a8f1c0f */
[----:B------:R-:W-:Y:S01]  /*06b0*/  @!P2 LEA R21, P5, R0, UR6, 0x3 ;  /* 0x000000060015ac11 */ /* 0x000fe2000f8a18ff */
[----:B------:R0:W-:Y:S01]  /*06c0*/  @!P0 STG.E.64 desc[UR14][R18.64], R4 ;  /* 0x0000000412008986 */ /* 0x0001e2000c101b0e */
[----:B------:R-:W-:Y:S01]  /*06d0*/  BSSY.RECONVERGENT B0, `(.L_x_149) ;  /* 0x000001c000007945 */ /* 0x000fe20003800200 */
[----:B--2---:R-:W-:-:S08]  /*06e0*/  DADD R24, R6, -R10 ;  /* 0x0000000006187229 */ /* 0x004fd0000000080a */
[----:B------:R-:W-:Y:S02]  /*06f0*/  @!P4 DFMA R10, R24, R8, R10 ;  /* 0x00000008180ac22b */ /* 0x000fe4000000000a */
[----:B------:R-:W-:Y:S02]  /*0700*/  @P4 DFMA R10, -R2, R24, R6 ;  /* 0x00000018020a422b */ /* 0x000fe40000000106 */
[----:B----4-:R-:W-:-:S08]  /*0710*/  DADD R6, R26, -R22 ;  /* 0x000000001a067229 */ /* 0x010fd00000000816 */
[----:B------:R-:W-:Y:S01]  /*0720*/  @!P4 DFMA R8, R6, R8, R22 ;  /* 0x000000080608c22b */ /* 0x000fe20000000016 */
[----:B------:R-:W-:Y:S02]  /*0730*/  IMAD.U32 R22, RZ, RZ, UR11 ;  /* 0x0000000bff167e24 */ /* 0x000fe4000f8e00ff */
[----:B------:R-:W-:-:S03]  /*0740*/  IMAD.U32 R23, RZ, RZ, UR11 ;  /* 0x0000000bff177e24 */ /* 0x000fc6000f8e00ff */
[----:B------:R-:W-:Y:S02]  /*0750*/  @!P1 LEA.HI.X R13, R22, R13, RZ, 0x3, P6 ;  /* 0x0000000d160d9211 */ /* 0x000fe400030f1cff */
[----:B------:R-:W-:Y:S02]  /*0760*/  @!P2 LEA.HI.X R22, R0, UR7, R15, 0x3, P5 ;  /* 0x000000070016ac11 */ /* 0x000fe4000a8f1c0f */
[----:B------:R-:W-:Y:S02]  /*0770*/  @!P2 IADD3 R20, P5, P6, R20, R21, R20 ;  /* 0x000000151414a210 */ /* 0x000fe40007ebe014 */
[----:B------:R-:W-:-:S04]  /*0780*/  @!P2 SHF.R.U32.HI R21, RZ, 0x1d, R23 ;  /* 0x0000001dff15a819 */ /* 0x000fc80000011617 */
[----:B------:R-:W-:Y:S01]  /*0790*/  @!P2 IADD3.X R21, PT, PT, R21, R22, R21, P5, P6 ;  /* 0x000000161515a210 */ /* 0x000fe20002fec415 */
[----:B------:R0:W-:Y:S04]  /*07a0*/  @!P1 STG.E.64 desc[UR14][R12.64], R10 ;  /* 0x0000000a0c009986 */ /* 0x0001e8000c101b0e */
[----:B------:R0:W-:Y:S01]  /*07b0*/  @!P2 STG.E.64 desc[UR14][R20.64], R16 ;  /* 0x000000101400a986 */ /* 0x0001e2000c101b0e */
[----:B------:R-:W-:Y:S01]  /*07c0*/  @P4 DFMA R8, -R2, R6, R26 ;  /* 0x000000060208422b */ /* 0x000fe2000000011a */
[----:B------:R-:W-:Y:S10]  /*07d0*/  @P3 BRA `(.L_x_150) ;  /* 0x00000000002c3947 */ /* 0x000ff40003800000 */
        /* <DEDUP_REMOVED lines=10> */
[----:B------:R1:W-:Y:S04]  /*0880*/  STG.E.64 desc[UR14][R4.64], R8 ;  /* 0x0000000804007986 */ /* 0x0003e8000c101b0e */
.L_x_150:
[----:B------:R-:W-:Y:S05]  /*0890*/  BSYNC.RECONVERGENT B0 ;  /* 0x0000000000007941 */ /* 0x000fea0003800200 */
.L_x_149:
[----:B------:R-:W-:-:S04]  /*08a0*/  ULEA UR4, UP0, UR11, UR4, 0x2 ;  /* 0x000000040b047291 */ /* 0x000fc8000f8010ff */
[----:B------:R-:W-:Y:S02]  /*08b0*/  UIADD3.X UR5, UPT, UPT, URZ, UR5, URZ, UP0, !UPT ;  /* 0x00000005ff057290 */ /* 0x000fe400087fe4ff */
[----:B------:R-:W-:-:S04]  /*08c0*/  UISETP.GE.U32.AND UP0, UPT, UR4, UR12, UPT ;  /* 0x0000000c0400728c */ /* 0x000fc8000bf06070 */
[----:B------:R-:W-:-:S09]  /*08d0*/  UISETP.GE.U32.AND.EX UP0, UPT, UR5, UR13, UPT, UP0 ;  /* 0x0000000d0500728c */ /* 0x000fd2000bf06100 */
[----:B------:R-:W-:Y:S05]  /*08e0*/  BRA.U !UP0, `(.L_x_151) ;  /* 0xfffffff9084c7547 */ /* 0x000fea000b83ffff */
[----:B------:R-:W-:Y:S05]  /*08f0*/  EXIT ;  /* 0x000000000000794d */ /* 0x000fea0003800000 */
.L_x_148:
[----:B------:R-:W0:Y:S02]  /*0900*/  S2R R0, SR_TID.X ;  /* 0x0000000000007919 */ /* 0x000e240000002100 */
[----:B0-----:R-:W-:-:S03]  /*0910*/  IMAD.WIDE.U32 R2, R0, 0x4, RZ ;  /* 0x0000000400027825 */ /* 0x001fc600078e00ff */
[----:B------:R-:W-:-:S04]  /*0920*/  ISETP.GE.U32.AND P0, PT, R2, UR16, PT ;  /* 0x0000001002007c0c */ /* 0x000fc8000bf06070 */
[----:B------:R-:W-:-:S13]  /*0930*/  ISETP.GE.AND.EX P0, PT, R3, UR10, PT, P0 ;  /* 0x0000000a03007c0c */ /* 0x000fda000bf06300 */
[----:B------:R-:W-:Y:S05]  /*0940*/  @P0 EXIT ;  /* 0x000000000000094d */ /* 0x000fea0003800000 */
[----:B------:R-:W0:Y:S01]  /*0950*/  LDC.64 R22, c[0x0][0xfd0] ;  /* 0x0003f400ff167b82 */ /* 0x000e220000000a00 */
[----:B------:R-:W-:Y:S01]  /*0960*/  IMAD.MOV.U32 R21, RZ, RZ, RZ ;  /* 0x000000ffff157224 */ /* 0x000fe200078e00ff */
[----:B------:R-:W1:Y:S06]  /*0970*/  LDCU UR4, c[0x0][0x360] ;  /* 0x00006c00ff0477ac */ /* 0x000e6c0008000800 */
[----:B------:R-:W2:Y:S01]  /*0980*/  LDC.64 R2, c[0x0][0xfd0] ;  /* 0x0003f400ff027b82 */ /* 0x000ea20000000a00 */
[C---:B0-----:R-:W-:Y:S02]  /*0990*/  DSETP.GEU.AND P2, PT, |R22|.reuse, 0.5, PT ;  /* 0x3fe000001600742a */ /* 0x041fe40003f4e200 */
[----:B-1----:R-:W-:-:S12]  /*09a0*/  DADD R22, -R22, 1 ;  /* 0x3ff0000016167429 */ /* 0x002fd80000000100 */
.L_x_152:
[C---:B------:R-:W-:Y:S01]  /*09b0*/  IMAD.SHL.U32 R8, R0.reuse, 0x20, RZ ;  /* 0x0000002000087824 */ /* 0x040fe200078e00ff */
[----:B0-----:R-:W-:Y:S01]  /*09c0*/  SHF.L.U64.HI R4, R0, 0x5, R21 ;  /* 0x0000000500047819 */ /* 0x001fe20000010215 */
[----:B------:R-:W0:Y:S03]  /*09d0*/  @!P2 LDC.64 R28, c[0x0][0xfd0] ;  /* 0x0003f400ff1cab82 */ /* 0x000e260000000a00 */
[C---:B------:R-:W-:Y:S02]  /*09e0*/  IADD3 R24, P0, PT, R8.reuse, UR6, RZ ;  /* 0x0000000608187c10 */ /* 0x040fe4000ff1e0ff */
[----:B------:R-:W-:Y:S02]  /*09f0*/  IADD3 R8, P1, PT, R8, UR8, RZ ;  /* 0x0000000808087c10 */ /* 0x000fe4000ff3e0ff */
[C---:B------:R-:W-:Y:S02]  /*0a00*/  IADD3.X R25, PT, PT, R4.reuse, UR7, RZ, P0, !PT ;  /* 0x0000000704197c10 */ /* 0x040fe400087fe4ff */
[----:B------:R-:W-:-:S03]  /*0a10*/  IADD3.X R9, PT, PT, R4, UR9, RZ, P1, !PT ;  /* 0x0000000904097c10 */ /* 0x000fc60008ffe4ff */
[----:B------:R-:W3:Y:S04]  /*0a20*/  LDG.E.ENL2.256 R12, R16, desc[UR14][R24.64] ;  /* 0xfe00000e1810797e */ /* 0x000ee8000812190c */
[----:B------:R-:W3:Y:S01]  /*0a30*/  LDG.E.ENL2.256 R8, R4, desc[UR14][R8.64] ;  /* 0xfe00000e0804797e */ /* 0x000ee20008121908 */
[----:B------:R-:W-:-:S05]  /*0a40*/  IADD3 R0, P0, PT, R0, UR4, RZ ;  /* 0x0000000400007c10 */ /* 0x000fca000ff1e0ff */
[----:B------:R-:W-:Y:S01]  /*0a50*/  IMAD.X R21, RZ, RZ, R21, P0 ;  /* 0x000000ffff157224 */ /* 0x000fe200000e0615 */
[----:B------:R-:W-:-:S04]  /*0a60*/  LOP3.LUT P0, RZ, R0, 0xffffc000, RZ, 0xc0, !PT ;  /* 0xffffc00000ff7812 */ /* 0x000fc8000780c0ff */
[----:B------:R-:W-:Y:S01]  /*0a70*/  LOP3.LUT P0, RZ, R21, 0x3fffffff, RZ, 0xc0, P0 ;  /* 0x3fffffff15ff7812 */ /* 0x000fe2000000c0ff */
[----:B---3--:R-:W-:-:S08]  /*0a80*/  DADD R26, -R18, R6 ;  /* 0x00000000121a7229 */ /* 0x008fd00000000106 */
[----:B0-----:R-:W-:Y:S02]  /*0a90*/  @!P2 DFMA R18, R26, R28, R18 ;  /* 0x0000001c1a12a22b */ /* 0x001fe40000000012 */
[----:B------:R-:W-:Y:S02]  /*0aa0*/  @P2 DFMA R18, -R22, R26, R6 ;  /* 0x0000001a1612222b */ /* 0x000fe40000000106 */
[----:B------:R-:W-:-:S08]  /*0ab0*/  DADD R6, -R16, R4 ;  /* 0x0000000010067229 */ /* 0x000fd00000000104 */
[----:B--2---:R-:W-:Y:S02]  /*0ac0*/  @!P2 DFMA R16, R6, R2, R16 ;  /* 0x000000020610a22b */ /* 0x004fe40000000010 */
[----:B------:R-:W-:Y:S02]  /*0ad0*/  @P2 DFMA R16, -R22, R6, R4 ;  /* 0x000000061610222b */ /* 0x000fe40000000104 */
[----:B------:R-:W-:-:S14]  /*0ae0*/  DSETP.GEU.AND P2, PT, |R2|, 0.5, PT ;  /* 0x3fe000000200742a */ /* 0x000fdc0003f4e200 */
[----:B------:R-:W-:Y:S02]  /*0af0*/  @!P2 DADD R4, -R12, R8 ;  /* 0x000000000c04a229 */ /* 0x000fe40000000108 */
[----:B------:R-:W-:-:S06]  /*0b00*/  @!P2 DADD R6, -R14, R10 ;  /* 0x000000000e06a229 */ /* 0x000fcc000000010a */
[-C--:B------:R-:W-:Y:S02]  /*0b10*/  @!P2 DFMA R4, R4, R2.reuse, R12 ;  /* 0x000000020404a22b */ /* 0x080fe4000000000c */
[----:B------:R-:W-:Y:S02]  /*0b20*/  @!P2 DFMA R6, R6, R2, R14 ;  /* 0x000000020606a22b */ /* 0x000fe4000000000e */
[----:B------:R-:W-:Y:S02]  /*0b30*/  @P2 DADD R12, -R12, R8 ;  /* 0x000000000c0c2229 */ /* 0x000fe40000000108 */
[----:B------:R-:W-:-:S06]  /*0b40*/  @P2 DADD R14, -R14, R10 ;  /* 0x000000000e0e2229 */ /* 0x000fcc000000010a */
[C---:B------:R-:W-:Y:S02]  /*0b50*/  @P2 DFMA R4, -R22.reuse, R12, R8 ;  /* 0x0000000c1604222b */ /* 0x040fe40000000108 */
[----:B------:R-:W-:Y:S01]  /*0b60*/  @P2 DFMA R6, -R22, R14, R10 ;  /* 0x0000000e1606222b */ /* 0x000fe2000000010a */
[----:B------:R-:W-:-:S05]  /*0b70*/  IMAD.SHL.U32 R8, R0, 0x4, RZ ;  /* 0x0000000400087824 */ /* 0x000fca00078e00ff */
[----:B------:R-:W-:Y:S01]  /*0b80*/  ISETP.LT.U32.AND P1, PT, R8, UR16, PT ;  /* 0x0000001008007c0c */ /* 0x000fe2000bf21070 */
[----:B------:R0:W-:Y:S01]  /*0b90*/  STG.E.ENL2.256 desc[UR14][R24.64], R16, R4 ;  /* 0xf80000101804797f */ /* 0x0001e2000f12180e */
[----:B------:R-:W-:-:S04]  /*0ba0*/  SHF.L.U64.HI R8, R0, 0x2, R21 ;  /* 0x0000000200087819 */ /* 0x000fc80000010215 */
[----:B------:R-:W-:-:S13]  /*0bb0*/  ISETP.LT.AND.EX P1, PT, R8, UR10, PT, P1 ;  /* 0x0000000a08007c0c */ /* 0x000fda000bf21310 */
[----:B------:R-:W-:Y:S05]  /*0bc0*/  @!P0 BRA P1, `(.L_x_152) ;  /* 0xfffffffc00788947 */ /* 0x000fea000083ffff */
[----:B------:R-:W-:Y:S05]  /*0bd0*/  EXIT ;  /* 0x000000000000794d */ /* 0x000fea0003800000 */
.L_x_153:
        /* <DEDUP_REMOVED lines=10> */
.L_x_329:


//--------------------- .text._ZN2at6native52_GLOBAL__N__ff984223_19_ForeachTernaryOp_cu_5285c63625multi_tensor_apply_kernelINS1_18TensorListMetadataILi3EEENS1_22TernaryOpScalarFunctorIN3c108BFloat16ELi3ELi2ELi2EEEJNS0_11LerpFunctorIfEEfEEEvT_T0_DpT1_ --------------------------
	.section	.text._ZN2at6native52_GLOBAL__N__ff984223_19_ForeachTernaryOp_cu_5285c63625multi_tensor_apply_kernelINS1_18TensorListMetadataILi3EEENS1_22TernaryOpScalarFunctorIN3c108BFloat16ELi3ELi2ELi2EEEJNS0_11LerpFunctorIfEEfEEEvT_T0_DpT1_,"ax",@progbits
	.align	128
.text._ZN2at6native52_GLOBAL__N__ff984223_19_ForeachTernaryOp_cu_5285c63625multi_tensor_apply_kernelINS1_18TensorListMetadataILi3EEENS1_22TernaryOpScalarFunctorIN3c108BFloat16ELi3ELi2ELi2EEEJNS0_11LerpFunctorIfEEfEEEvT_T0_DpT1_:
        .type           _ZN2at6native52_GLOBAL__N__ff984223_19_ForeachTernaryOp_cu_5285c63625multi_tensor_apply_kernelINS1_18TensorListMetadataILi3EEENS1_22TernaryOpScalarFunctorIN3c108BFloat16ELi3ELi2ELi2EEEJNS0_11LerpFunctorIfEEfEEEvT_T0_DpT1_,@function
        .size           _ZN2at6native52_GLOBAL__N__ff984223_19_ForeachTernaryOp_cu_5285c63625multi_tensor_apply_kernelINS1_18TensorListMetadataILi3EEENS1_22TernaryOpScalarFunctorIN3c108BFloat16ELi3ELi2ELi2EEEJNS0_11LerpFunctorIfEEfEEEvT_T0_DpT1_,(.L_x_330 - _ZN2at6native52_GLOBAL__N__ff984223_19_ForeachTernaryOp_cu_5285c63625multi_tensor_apply_kernelINS1_18TensorListMetadataILi3EEENS1_22TernaryOpScalarFunctorIN3c108BFloat16ELi3ELi2ELi2EEEJNS0_11LerpFunctorIfEEfEEEvT_T0_DpT1_)
        .other          _ZN2at6native52_GLOBAL__N__ff984223_19_ForeachTernaryOp_cu_5285c63625multi_tensor_apply_kernelINS1_18TensorListMetadataILi3EEENS1_22TernaryOpScalarFunctorIN3c108BFloat16ELi3ELi2ELi2EEEJNS0_11LerpFunctorIfEEfEEEvT_T0_DpT1_,@"STO_CUDA_ENTRY STV_DEFAULT"
_ZN2at6native52_GLOBAL__N__ff984223_19_ForeachTernaryOp_cu_5285c63625multi_tensor_apply_kernelINS1_18TensorListMetadataILi3EEENS1_22TernaryOpScalarFunctorIN3c108BFloat16ELi3ELi2ELi2EEEJNS0_11LerpFunctorIfEEfEEEvT_T0_DpT1_:
        /* <DEDUP_REMOVED lines=17> */
[----:B------:R-:W-:Y:S02]  /*0110*/  ULOP3.LUT UR14, UR15, 0x7, UR8, 0xf8, !UPT ;  /* 0x000000070f0e7892 */ /* 0x000fe4000f8ef808 */
[----:B------:R-:W-:Y:S02]  /*0120*/  UIADD3 UR15, UP1, UPT, UR4, -UR12, URZ ;  /* 0x8000000c040f7290 */ /* 0x000fe4000ff3e0ff */
[----:B------:R-:W-:Y:S02]  /*0130*/  ULOP3.LUT UP0, URZ, UR14, 0x7, UR6, 0xf8, !UPT ;  /* 0x000000070eff7892 */ /* 0x000fe4000f80f806 */
[----:B------:R-:W-:-:S02]  /*0140*/  UIADD3.X UR4, UPT, UPT, UR5, ~UR13, URZ, UP1, !UPT ;  /* 0x8000000d05047290 */ /* 0x000fc40008ffe4ff */
        /* <DEDUP_REMOVED lines=9> */
[----:B------:R-:W2:Y:S05]  /*01e0*/  LDCU UR12, c[0x0][0x360] ;  /* 0x00006c00ff0c77ac */ /* 0x000eaa0008000800 */
[----:B------:R-:W3:Y:S01]  /*01f0*/  LDC R2, c[0x0][0xfcc] ;  /* 0x0003f300ff027b82 */ /* 0x000ee20000000800 */
[----:B------:R-:W-:Y:S01]  /*0200*/  UISETP.LT.U32.AND.EX UP0, UPT, UR4, URZ, UPT, UP0 ;  /* 0x000000ff0400728c */ /* 0x000fe2000bf01100 */
[----:B------:R-:W-:-:S03]  /*0210*/  UMOV UR5, URZ ;  /* 0x000000ff00057c82 */ /* 0x000fc60008000000 */
[----:B------:R-:W-:Y:S02]  /*0220*/  USEL UR14, UR4, URZ, UP0 ;  /* 0x000000ff040e7287 */ /* 0x000fe40008000000 */
[----:B------:R-:W-:Y:S01]  /*0230*/  USEL UR13, UR15, 0x10000, UP0 ;  /* 0x000100000f0d7887 */ /* 0x000fe20008000000 */
[----:B------:R-:W-:Y:S01]  /*0240*/  UMOV UR4, URZ ;  /* 0x000000ff00047c82 */ /* 0x000fe20008000000 */
[----:B012---:R-:W-:-:S10]  /*0250*/  FADD.FTZ R3, -R3, 1 ;  /* 0x3f80000003037421 */ /* 0x007fd40000010100 */
.L_x_155:
[----:B------:R-:W-:Y:S02]  /*0260*/  IADD3 R27, P1, PT, R0, UR4, RZ ;  /* 0x00000004001b7c10 */ /* 0x000fe4000ff3e0ff */
[----:B0-----:R-:W-:Y:S02]  /*0270*/  PRMT R11, RZ, 0x7610, R11 ;  /* 0x00007610ff0b7816 */ /* 0x001fe4000000000b */
[C---:B------:R-:W-:Y:S01]  /*0280*/  IADD3 R9, P2, PT, R27.reuse, UR12, RZ ;  /* 0x0000000c1b097c10 */ /* 0x040fe2000ff5e0ff */
        /* <DEDUP_REMOVED lines=15> */
[----:B------:R-:W-:Y:S01]  /*0380*/  @!P1 LEA R18, P3, R9, UR6, 0x1 ;  /* 0x0000000609129c11 */ /* 0x000fe2000f8608ff */
[----:B------:R0:W2:Y:S01]  /*0390*/  @!P0 LDG.E.U16 R11, desc[UR16][R14.64] ;  /* 0x000000100e0b8981 */ /* 0x0000a2000c1e1500 */
[----:B------:R-:W-:-:S02]  /*03a0*/  ISETP.GE.U32.AND.EX P2, PT, R4, UR14, PT, P2 ;  /* 0x0000000e04007c0c */ /* 0x000fc4000bf46120 */
[----:B------:R-:W-:Y:S02]  /*03b0*/  @!P1 LEA.HI.X R19, R9, UR7, R10, 0x1, P3 ;  /* 0x0000000709139c11 */ /* 0x000fe400098f0c0a */
[----:B------:R-:W-:Y:S02]  /*03c0*/  ISETP.GE.U32.AND P3, PT, R6, UR13, PT ;  /* 0x0000000d06007c0c */ /* 0x000fe4000bf66070 */
[----:B------:R-:W-:Y:S02]  /*03d0*/  PRMT R22, RZ, 0x7610, R22 ;  /* 0x00007610ff167816 */ /* 0x000fe40000000016 */
[----:B------:R-:W-:Y:S02]  /*03e0*/  ISETP.GE.U32.AND.EX P3, PT, R7, UR14, PT, P3 ;  /* 0x0000000e07007c0c */ /* 0x000fe4000bf66130 */
[C---:B0-----:R-:W-:Y:S02]  /*03f0*/  @!P1 LEA R14, P4, R9.reuse, UR8, 0x1 ;  /* 0x00000008090e9c11 */ /* 0x041fe4000f8808ff */
[----:B------:R-:W-:Y:S01]  /*0400*/  PRMT R25, RZ, 0x7610, R25 ;  /* 0x00007610ff197816 */ /* 0x000fe20000000019 */
[----:B------:R0:W4:Y:S01]  /*0410*/  @!P0 LDG.E.U16 R22, desc[UR16][R12.64] ;  /* 0x000000100c168981 */ /* 0x000122000c1e1500 */
[----:B------:R-:W-:-:S02]  /*0420*/  @!P1 LEA.HI.X R15, R9, UR9, R10, 0x1, P4 ;  /* 0x00000009090f9c11 */ /* 0x000fc4000a0f0c0a */
[C---:B------:R-:W-:Y:S02]  /*0430*/  @!P2 LEA R16, P4, R5.reuse, UR6, 0x1 ;  /* 0x000000060510ac11 */ /* 0x040fe4000f8808ff */
[----:B------:R1:W5:Y:S01]  /*0440*/  @!P1 LDG.E.U16 R25, desc[UR16][R18.64] ;  /* 0x0000001012199981 */ /* 0x000362000c1e1500 */
[----:B------:R-:W-:Y:S02]  /*0450*/  PRMT R23, RZ, 0x7610, R23 ;  /* 0x00007610ff177816 */ /* 0x000fe40000000017 */
[C---:B------:R-:W-:Y:S02]  /*0460*/  @!P2 LEA.HI.X R17, R5.reuse, UR7, R4, 0x1, P4 ;  /* 0x000000070511ac11 */ /* 0x040fe4000a0f0c04 */
[C---:B0-----:R-:W-:Y:S02]  /*0470*/  @!P2 LEA R12, P5, R5.reuse, UR8, 0x1 ;  /* 0x00000008050cac11 */ /* 0x041fe4000f8a08ff */
[----:B------:R-:W-:Y:S01]  /*0480*/  PRMT R8, RZ, 0x7610, R8 ;  /* 0x00007610ff087816 */ /* 0x000fe20000000008 */
[----:B------:R-:W5:Y:S01]  /*0490*/  @!P1 LDG.E.U16 R23, desc[UR16][R14.64] ;  /* 0x000000100e179981 */ /* 0x000f62000c1e1500 */
[----:B------:R-:W-:-:S02]  /*04a0*/  @!P2 LEA.HI.X R13, R5, UR9, R4, 0x1, P5 ;  /* 0x00000009050dac11 */ /* 0x000fc4000a8f0c04 */
[C---:B-1----:R-:W-:Y:S02]  /*04b0*/  @!P3 LEA R18, P4, R6.reuse, UR6, 0x1 ;  /* 0x000000060612bc11 */ /* 0x042fe4000f8808ff */
[C---:B------:R-:W-:Y:S01]  /*04c0*/  @!P3 LEA R20, P5, R6.reuse, UR8, 0x1 ;  /* 0x000000080614bc11 */ /* 0x040fe2000f8a08ff */
[----:B------:R0:W5:Y:S01]  /*04d0*/  @!P2 LDG.E.U16 R8, desc[UR16][R16.64] ;  /* 0x000000101008a981 */ /* 0x000162000c1e1500 */
[----:B------:R-:W-:Y:S02]  /*04e0*/  PRMT R26, RZ, 0x7610, R26 ;  /* 0x00007610ff1a7816 */ /* 0x000fe4000000001a */
[----:B------:R-:W-:Y:S02]  /*04f0*/  PRMT R28, RZ, 0x7610, R28 ;  /* 0x00007610ff1c7816 */ /* 0x000fe4000000001c */
[----:B------:R-:W-:Y:S02]  /*0500*/  PRMT R29, RZ, 0x7610, R29 ;  /* 0x00007610ff1d7816 */ /* 0x000fe4000000001d */
[C-C-:B------:R-:W-:Y:S01]  /*0510*/  @!P3 LEA.HI.X R19, R6.reuse, UR7, R7.reuse, 0x1, P4 ;  /* 0x000000070613bc11 */ /* 0x140fe2000a0f0c07 */
[----:B------:R2:W5:Y:S01]  /*0520*/  @!P2 LDG.E.U16 R26, desc[UR16][R12.64] ;  /* 0x000000100c1aa981 */ /* 0x000562000c1e1500 */
[----:B------:R-:W-:-:S03]  /*0530*/  @!P3 LEA.HI.X R21, R6, UR9, R7, 0x1, P5 ;  /* 0x000000090615bc11 */ /* 0x000fc6000a8f0c07 */
[----:B------:R1:W5:Y:S04]  /*0540*/  @!P3 LDG.E.U16 R28, desc[UR16][R18.64] ;  /* 0x00000010121cb981 */ /* 0x000368000c1e1500 */
[----:B------:R-:W5:Y:S01]  /*0550*/  @!P3 LDG.E.U16 R29, desc[UR16][R20.64] ;  /* 0x00000010141db981 */ /* 0x000f62000c1e1500 */
[----:B---3--:R-:W-:Y:S02]  /*0560*/  FSETP.GEU.FTZ.AND P4, PT, |R2|, 0.5, PT ;  /* 0x3f0000000200780b */ /* 0x008fe40003f9e200 */
[----:B0-----:R-:W-:Y:S02]  /*0570*/  @!P0 LEA R16, P5, R27, UR10, 0x1 ;  /* 0x0000000a1b108c11 */ /* 0x001fe4000f8a08ff */
[----:B------:R-:W-:Y:S02]  /*0580*/  @!P1 LEA R14, P6, R9, UR10, 0x1 ;  /* 0x0000000a090e9c11 */ /* 0x000fe4000f8c08ff */
[----:B------:R-:W-:-:S02]  /*0590*/  @!P0 LEA.HI.X R17, R27, UR11, R24, 0x1, P5 ;  /* 0x0000000b1b118c11 */ /* 0x000fc4000a8f0c18 */
[----:B------:R-:W-:Y:S02]  /*05a0*/  @!P1 LEA.HI.X R15, R9, UR11, R10, 0x1, P6 ;  /* 0x0000000b090f9c11 */ /* 0x000fe4000b0f0c0a */
[----:B------:R-:W-:Y:S01]  /*05b0*/  @!P2 LEA R10, P5, R5, UR10, 0x1 ;  /* 0x0000000a050aac11 */ /* 0x000fe2000f8a08ff */
[----:B------:R-:W-:-:S04]  /*05c0*/  ULEA UR4, UP0, UR12, UR4, 0x2 ;  /* 0x000000040c047291 */ /* 0x000fc8000f8010ff */
[----:B------:R-:W-:Y:S02]  /*05d0*/  UIADD3.X UR5, UPT, UPT, URZ, UR5, URZ, UP0, !UPT ;  /* 0x00000005ff057290 */ /* 0x000fe400087fe4ff */
[----:B------:R-:W-:-:S04]  /*05e0*/  UISETP.GE.U32.AND UP0, UPT, UR4, UR13, UPT ;  /* 0x0000000d0400728c */ /* 0x000fc8000bf06070 */
[----:B------:R-:W-:Y:S01]  /*05f0*/  UISETP.GE.U32.AND.EX UP0, UPT, UR5, UR14, UPT, UP0 ;  /* 0x0000000e0500728c */ /* 0x000fe2000bf06100 */
[----:B--2---:R-:W-:Y:S01]  /*0600*/  IMAD.U32 R13, R11, 0x10000, RZ ;  /* 0x000100000b0d7824 */ /* 0x004fe200078e00ff */
[----:B------:R-:W-:Y:S01]  /*0610*/  @!P2 LEA.HI.X R11, R5, UR11, R4, 0x1, P5 ;  /* 0x0000000b050bac11 */ /* 0x000fe2000a8f0c04 */
[----:B----4-:R-:W-:Y:S02]  /*0620*/  IMAD.U32 R22, R22, 0x10000, RZ ;  /* 0x0001000016167824 */ /* 0x010fe400078e00ff */
[----:B-----5:R-:W-:Y:S02]  /*0630*/  IMAD.U32 R25, R25, 0x10000, RZ ;  /* 0x0001000019197824 */ /* 0x020fe400078e00ff */
[----:B-1----:R-:W-:Y:S01]  /*0640*/  FADD.FTZ R18, -R13, R22 ;  /* 0x000000160d127221 */ /* 0x002fe20000010100 */
[----:B------:R-:W-:Y:S02]  /*0650*/  IMAD.U32 R12, R23, 0x10000, RZ ;  /* 0x00010000170c7824 */ /* 0x000fe400078e00ff */
[----:B------:R-:W-:-:S02]  /*0660*/  IMAD.U32 R19, R8, 0x10000, RZ ;  /* 0x0001000008137824 */ /* 0x000fc400078e00ff */
[----:B------:R-:W-:Y:S01]  /*0670*/  FADD.FTZ R9, -R25, R12 ;  /* 0x0000000c19097221 */ /* 0x000fe20000010100 */
[-C--:B------:R-:W-:Y:S01]  /*0680*/  @!P4 FFMA.FTZ R13, R18, R2.reuse, R13 ;  /* 0x00000002120dc223 */ /* 0x080fe2000001000d */
[----:B------:R-:W-:Y:S02]  /*0690*/  IMAD.U32 R26, R26, 0x10000, RZ ;  /* 0x000100001a1a7824 */ /* 0x000fe400078e00ff */
[----:B------:R-:W-:Y:S02]  /*06a0*/  IMAD.U32 R28, R28, 0x10000, RZ ;  /* 0x000100001c1c7824 */ /* 0x000fe400078e00ff */
[----:B------:R-:W-:Y:S01]  /*06b0*/  FADD.FTZ R5, -R19, R26 ;  /* 0x0000001a13057221 */ /* 0x000fe20000010100 */
[----:B------:R-:W-:Y:S02]  /*06c0*/  IMAD.U32 R8, R29, 0x10000, RZ ;  /* 0x000100001d087824 */ /* 0x000fe400078e00ff */
[----:B------:R-:W-:Y:S01]  /*06d0*/  @!P4 FFMA.FTZ R25, R9, R2, R25 ;  /* 0x000000020919c223 */ /* 0x000fe20000010019 */
[----:B------:R-:W-:Y:S01]  /*06e0*/  @P4 FFMA.FTZ R13, -R3, R18, R22 ;  /* 0x00000012030d4223 */ /* 0x000fe20000010116 */
[----:B------:R-:W-:Y:S01]  /*06f0*/  FADD.FTZ R21, -R28, R8 ;  /* 0x000000081c157221 */ /* 0x000fe20000010100 */
[-C--:B------:R-:W-:Y:S01]  /*0700*/  @!P4 FFMA.FTZ R19, R5, R2.reuse, R19 ;  /* 0x000000020513c223 */ /* 0x080fe20000010013 */
[C---:B------:R-:W-:Y:S01]  /*0710*/  @P4 FFMA.FTZ R25, -R3.reuse, R9, R12 ;  /* 0x0000000903194223 */ /* 0x040fe2000001010c */
[----:B------:R-:W-:Y:S01]  /*0720*/  @P4 FFMA.FTZ R19, -R3, R5, R26 ;  /* 0x0000000503134223 */ /* 0x000fe2000001011a */
[----:B------:R-:W-:Y:S01]  /*0730*/  @!P4 FFMA.FTZ R9, R21, R2, R28 ;  /* 0x000000021509c223 */ /* 0x000fe2000001001c */
[----:B------:R-:W-:Y:S01]  /*0740*/  @P4 FFMA.FTZ R9, -R3, R21, R8 ;  /* 0x0000001503094223 */ /* 0x000fe20000010108 */
[----:B------:R-:W-:-:S02]  /*0750*/  @!P3 LEA R4, P5, R6, UR10, 0x1 ;  /* 0x0000000a0604bc11 */ /* 0x000fc4000f8a08ff */
[----:B------:R-:W-:Y:S02]  /*0760*/  F2FP.BF16.F32.PACK_AB R13, RZ, R13 ;  /* 0x0000000dff0d723e */ /* 0x000fe400000010ff */
        /* <DEDUP_REMOVED lines=10> */
.L_x_154:
        /* <DEDUP_REMOVED lines=11> */
.L_x_156:
[C---:B------:R-:W-:Y:S01]  /*08c0*/  IMAD.SHL.U32 R5, R3.reuse, 0x8, RZ ;  /* 0x0000000803057824 */ /* 0x040fe200078e00ff */
[----:B------:R-:W-:-:S04]  /*08d0*/  SHF.L.U64.HI R14, R3, 0x3, R0 ;  /* 0x00000003030e7819 */ /* 0x000fc80000010200 */
[C---:B------:R-:W-:Y:S02]  /*08e0*/  IADD3 R8, P0, PT, R5.reuse, UR6, RZ ;  /* 0x0000000605087c10 */ /* 0x040fe4000ff1e0ff */
[----:B------:R-:W-:Y:S02]  /*08f0*/  IADD3 R6, P1, PT, R5, UR8, RZ ;  /* 0x0000000805067c10 */ /* 0x000fe4000ff3e0ff */
[C---:B------:R-:W-:Y:S02]  /*0900*/  IADD3.X R9, PT, PT, R14.reuse, UR7, RZ, P0, !PT ;  /* 0x000000070e097c10 */ /* 0x040fe400087fe4ff */
[----:B------:R-:W-:-:S04]  /*0910*/  IADD3.X R7, PT, PT, R14, UR9, RZ, P1, !PT ;  /* 0x000000090e077c10 */ /* 0x000fc80008ffe4ff */
[----:B------:R-:W3:Y:S04]  /*0920*/  LDG.E.64 R8, desc[UR16][R8.64] ;  /* 0x0000001008087981 */ /* 0x000ee8000c1e1b00 */
[----:B------:R-:W4:Y:S01]  /*0930*/  LDG.E.64 R6, desc[UR16][R6.64] ;  /* 0x0000001006067981 */ /* 0x000f22000c1e1b00 */
[----:B---3--:R-:W-:Y:S01]  /*0940*/  IMAD.U32 R10, R8, 0x10000, RZ ;  /* 0x00010000080a7824 */ /* 0x008fe200078e00ff */
[C---:B------:R-:W-:Y:S01]  /*0950*/  PRMT R12, R9.reuse, 0x7632, R12 ;  /* 0x00007632090c7816 */ /* 0x040fe2000000000c */
[----:B------:R-:W-:Y:S02]  /*0960*/  IMAD.U32 R16, R9, 0x10000, RZ ;  /* 0x0001000009107824 */ /* 0x000fe400078e00ff */
[----:B----4-:R-:W-:Y:S02]  /*0970*/  IMAD.U32 R13, R6, 0x10000, RZ ;  /* 0x00010000060d7824 */ /* 0x010fe400078e00ff */
[----:B------:R-:W-:-:S02]  /*0980*/  IMAD.U32 R15, R7, 0x10000, RZ ;  /* 0x00010000070f7824 */ /* 0x000fc400078e00ff */
[----:B------:R-:W-:Y:S01]  /*0990*/  FADD.FTZ R11, -R10, R13 ;  /* 0x0000000d0a0b7221 */ /* 0x000fe20000010100 */
[----:B------:R-:W-:-:S03]  /*09a0*/  IMAD.U32 R12, R12, 0x10000, RZ ;  /* 0x000100000c0c7824 */ /* 0x000fc600078e00ff */
[----:B--2---:R-:W-:Y:S01]  /*09b0*/  @!P2 FFMA.FTZ R10, R11, R2, R10 ;  /* 0x000000020b0aa223 */ /* 0x004fe2000001000a */
[----:B------:R-:W-:Y:S01]  /*09c0*/  @P2 FFMA.FTZ R10, -R4, R11, R13 ;  /* 0x0000000b040a2223 */ /* 0x000fe2000001010d */
[----:B------:R-:W-:Y:S02]  /*09d0*/  FSETP.GEU.FTZ.AND P2, PT, |R2|, 0.5, PT ;  /* 0x3f0000000200780b */ /* 0x000fe40003f5e200 */
[----:B------:R-:W-:Y:S02]  /*09e0*/  PRMT R11, R8, 0x7632, R11 ;  /* 0x00007632080b7816 */ /* 0x000fe4000000000b */
[----:B------:R-:W-:Y:S02]  /*09f0*/  PRMT R13, R6, 0x7632, R13 ;  /* 0x00007632060d7816 */ /* 0x000fe4000000000d */
[----:B------:R-:W-:Y:S01]  /*0a00*/  PRMT R6, R7, 0x7632, R6 ;  /* 0x0000763207067816 */ /* 0x000fe20000000006 */
[----:B------:R-:W-:Y:S02]  /*0a10*/  IMAD.U32 R8, R11, 0x10000, RZ ;  /* 0x000100000b087824 */ /* 0x000fe400078e00ff */
[----:B------:R-:W-:-:S02]  /*0a20*/  IMAD.U32 R13, R13, 0x10000, RZ ;  /* 0x000100000d0d7824 */ /* 0x000fc400078e00ff */
[----:B------:R-:W-:Y:S02]  /*0a30*/  IMAD.U32 R17, R6, 0x10000, RZ ;  /* 0x0001000006117824 */ /* 0x000fe400078e00ff */
[C-C-:B------:R-:W-:Y:S01]  /*0a40*/  @!P2 FADD.FTZ R7, -R8.reuse, R13.reuse ;  /* 0x0000000d0807a221 */ /* 0x140fe20000010100 */
[----:B------:R-:W-:Y:S01]  /*0a50*/  @P2 FADD.FTZ R6, -R8, R13 ;  /* 0x0000000d08062221 */ /* 0x000fe20000010100 */
[----:B------:R-:W-:Y:S01]  /*0a60*/  @!P2 FADD.FTZ R9, -R16, R15 ;  /* 0x0000000f1009a221 */ /* 0x000fe20000010100 */
[----:B------:R-:W-:Y:S01]  /*0a70*/  @!P2 FADD.FTZ R11, -R12, R17 ;  /* 0x000000110c0ba221 */ /* 0x000fe20000010100 */
[----:B------:R-:W-:Y:S01]  /*0a80*/  @!P2 FFMA.FTZ R7, R7, R2, R8 ;  /* 0x000000020707a223 */ /* 0x000fe20000010008 */
[----:B------:R-:W-:Y:S01]  /*0a90*/  @P2 FFMA.FTZ R7, -R4, R6, R13 ;  /* 0x0000000604072223 */ /* 0x000fe2000001010d */
[-C--:B------:R-:W-:Y:S01]  /*0aa0*/  @!P2 FFMA.FTZ R9, R9, R2.reuse, R16 ;  /* 0x000000020909a223 */ /* 0x080fe20000010010 */
[----:B------:R-:W-:Y:S01]  /*0ab0*/  @!P2 FFMA.FTZ R8, R11, R2, R12 ;  /* 0x000000020b08a223 */ /* 0x000fe2000001000c */
[----:B------:R-:W-:Y:S01]  /*0ac0*/  IADD3 R6, P0, PT, R5, UR10, RZ ;  /* 0x0000000a05067c10 */ /* 0x000fe2000ff1e0ff */
[----:B------:R-:W-:Y:S01]  /*0ad0*/  @P2 FADD.FTZ R16, -R16, R15 ;  /* 0x0000000f10102221 */ /* 0x000fe20000010100 */
[----:B------:R-:W-:Y:S01]  /*0ae0*/  @P2 FADD.FTZ R12, -R12, R17 ;  /* 0x000000110c0c2221 */ /* 0x000fe20000010100 */
[----:B------:R-:W-:-:S02]  /*0af0*/  F2FP.BF16.F32.PACK_AB R10, R7, R10 ;  /* 0x0000000a070a723e */ /* 0x000fc400000010ff */
[----:B------:R-:W-:Y:S01]  /*0b00*/  IADD3.X R7, PT, PT, R14, UR11, RZ, P0, !PT ;  /* 0x0000000b0e077c10 */ /* 0x000fe200087fe4ff */
[C---:B------:R-:W-:Y:S01]  /*0b10*/  @P2 FFMA.FTZ R9, -R4.reuse, R16, R15 ;  /* 0x0000001004092223 */ /* 0x040fe2000001010f */
[----:B------:R-:W-:Y:S01]  /*0b20*/  @P2 FFMA.FTZ R8, -R4, R12, R17 ;  /* 0x0000000c04082223 */ /* 0x000fe20000010111 */
[----:B------:R-:W-:-:S04]  /*0b30*/  IADD3 R3, P0, PT, R3, UR5, RZ ;  /* 0x0000000503037c10 */ /* 0x000fc8000ff1e0ff */
[----:B------:R-:W-:Y:S01]  /*0b40*/  F2FP.BF16.F32.PACK_AB R11, R8, R9 ;  /* 0x00000009080b723e */ /* 0x000fe200000010ff */
[C---:B------:R-:W-:Y:S02]  /*0b50*/  IMAD.SHL.U32 R5, R3.reuse, 0x4, RZ ;  /* 0x0000000403057824 */ /* 0x040fe400078e00ff */
[----:B------:R-:W-:Y:S01]  /*0b60*/  IMAD.X R0, RZ, RZ, R0, P0 ;  /* 0x000000ffff007224 */ /* 0x000fe200000e0600 */
[----:B------:R-:W-:Y:S01]  /*0b70*/  LOP3.LUT P0, RZ, R3, 0xffffc000, RZ, 0xc0, !PT ;  /* 0xffffc00003ff7812 */ /* 0x000fe2000780c0ff */
[----:B------:R0:W-:Y:S01]  /*0b80*/  STG.E.64 desc[UR16][R6.64], R10 ;  /* 0x0000000a06007986 */ /* 0x0001e2000c101b10 */
[----:B------:R-:W-:Y:S02]  /*0b90*/  ISETP.LT.U32.AND P1, PT, R5, UR15, PT ;  /* 0x0000000f05007c0c */ /* 0x000fe4000bf21070 */
[----:B------:R-:W-:Y:S02]  /*0ba0*/  SHF.L.U64.HI R5, R3, 0x2, R0 ;  /* 0x0000000203057819 */ /* 0x000fe40000010200 */
[----:B------:R-:W-:-:S02]  /*0bb0*/  LOP3.LUT P0, RZ, R0, 0x3fffffff, RZ, 0xc0, P0 ;  /* 0x3fffffff00ff7812 */ /* 0x000fc4000000c0ff */
[----:B------:R-:W-:-:S13]  /*0bc0*/  ISETP.LT.AND.EX P1, PT, R5, UR4, PT, P1 ;  /* 0x0000000405007c0c */ /* 0x000fda000bf21310 */
[----:B0-----:R-:W-:Y:S05]  /*0bd0*/  @!P0 BRA P1, `(.L_x_156) ;  /* 0xfffffffc00388947 */ /* 0x001fea000083ffff */
[----:B------:R-:W-:Y:S05]  /*0be0*/  EXIT ;  /* 0x000000000000794d */ /* 0x000fea0003800000 */
.L_x_157:
        /* <DEDUP_REMOVED lines=9> */
.L_x_330:


//--------------------- .text._ZN2at6native52_GLOBAL__N__ff984223_19_ForeachTernaryOp_cu_5285c63625multi_tensor_apply_kernelINS1_18TensorListMetadataILi3EEENS1_22TernaryOpScalarFunctorIN3c104HalfELi3ELi2ELi2EEEJNS0_11LerpFunctorIfEEfEEEvT_T0_DpT1_ --------------------------
	.section	.text._ZN2at6native52_GLOBAL__N__ff984223_19_ForeachTernaryOp_cu_5285c63625multi_tensor_apply_kernelINS1_18TensorListMetadataILi3EEENS1_22TernaryOpScalarFunctorIN3c104HalfELi3ELi2ELi2EEEJNS0_11LerpFunctorIfEEfEEEvT_T0_DpT1_,"ax",@progbits
	.align	128
.text._ZN2at6native52_GLOBAL__N__ff984223_19_ForeachTernaryOp_cu_5285c63625multi_tensor_apply_kernelINS1_18TensorListMetadataILi3EEENS1_22TernaryOpScalarFunctorIN3c104HalfELi3ELi2ELi2EEEJNS0_11LerpFunctorIfEEfEEEvT_T0_DpT1_:
        .type           _ZN2at6native52_GLOBAL__N__ff984223_19_ForeachTernaryOp_cu_5285c63625multi_tensor_apply_kernelINS1_18TensorListMetadataILi3EEENS1_22TernaryOpScalarFunctorIN3c104HalfELi3ELi2ELi2EEEJNS0_11LerpFunctorIfEEfEEEvT_T0_DpT1_,@function
        .size           _ZN2at6native52_GLOBAL__N__ff984223_19_ForeachTernaryOp_cu_5285c63625multi_tensor_apply_kernelINS1_18TensorListMetadataILi3EEENS1_22TernaryOpScalarFunctorIN3c104HalfELi3ELi2ELi2EEEJNS0_11LerpFunctorIfEEfEEEvT_T0_DpT1_,(.L_x_331 - _ZN2at6native52_GLOBAL__N__ff984223_19_ForeachTernaryOp_cu_5285c63625multi_tensor_apply_kernelINS1_18TensorListMetadataILi3EEENS1_22TernaryOpScalarFunctorIN3c104HalfELi3ELi2ELi2EEEJNS0_11LerpFunctorIfEEfEEEvT_T0_DpT1_)
        .other          _ZN2at6native52_GLOBAL__N__ff984223_19_ForeachTernaryOp_cu_5285c63625multi_tensor_apply_kernelINS1_18TensorListMetadataILi3EEENS1_22TernaryOpScalarFunctorIN3c104HalfELi3ELi2ELi2EEEJNS0_11LerpFunctorIfEEfEEEvT_T0_DpT1_,@"STO_CUDA_ENTRY STV_DEFAULT"
_ZN2at6native52_GLOBAL__N__ff984223_19_ForeachTernaryOp_cu_5285c63625multi_tensor_apply_kernelINS1_18TensorListMetadataILi3EEENS1_22TernaryOpScalarFunctorIN3c104HalfELi3ELi2ELi2EEEJNS0_11LerpFunctorIfEEfEEEvT_T0_DpT1_:
        /* <DEDUP_REMOVED lines=38> */
.L_x_159:
        /* <DEDUP_REMOVED lines=58> */
[----:B--2---:R-:W-:Y:S01]  /*0600*/  HADD2.F32 R13, -RZ, R11.H0_H0 ;  /* 0x2000000bff0d7230 */ /* 0x004fe20000004100 */
[----:B------:R-:W-:Y:S01]  /*0610*/  @!P2 LEA.HI.X R11, R5, UR11, R4, 0x1, P5 ;  /* 0x0000000b050bac11 */ /* 0x000fe2000a8f0c04 */
[----:B----4-:R-:W-:Y:S02]  /*0620*/  HADD2.F32 R22, -RZ, R22.H0_H0 ;  /* 0x20000016ff167230 */ /* 0x010fe40000004100 */
[----:B-----5:R-:W-:-:S03]  /*0630*/  HADD2.F32 R25, -RZ, R25.H0_H0 ;  /* 0x20000019ff197230 */ /* 0x020fc60000004100 */
[----:B-1----:R-:W-:Y:S01]  /*0640*/  FADD.FTZ R18, -R13, R22 ;  /* 0x000000160d127221 */ /* 0x002fe20000010100 */
[----:B------:R-:W-:Y:S02]  /*0650*/  HADD2.F32 R12, -RZ, R23.H0_H0 ;  /* 0x20000017ff0c7230 */ /* 0x000fe40000004100 */
[----:B------:R-:W-:-:S03]  /*0660*/  HADD2.F32 R19, -RZ, R8.H0_H0 ;  /* 0x20000008ff137230 */ /* 0x000fc60000004100 */
[----:B------:R-:W-:Y:S01]  /*0670*/  FADD.FTZ R9, -R25, R12 ;  /* 0x0000000c19097221 */ /* 0x000fe20000010100 */
[----:B------:R-:W-:Y:S02]  /*0680*/  HADD2.F32 R26, -RZ, R26.H0_H0 ;  /* 0x2000001aff1a7230 */ /* 0x000fe40000004100 */
[----:B------:R-:W-:Y:S02]  /*0690*/  HADD2.F32 R28, -RZ, R28.H0_H0 ;  /* 0x2000001cff1c7230 */ /* 0x000fe40000004100 */
[----:B------:R-:W-:Y:S02]  /*06a0*/  HADD2.F32 R8, -RZ, R29.H0_H0 ;  /* 0x2000001dff087230 */ /* 0x000fe40000004100 */
[----:B------:R-:W-:Y:S01]  /*06b0*/  FADD.FTZ R5, -R19, R26 ;  /* 0x0000001a13057221 */ /* 0x000fe20000010100 */
[-C--:B------:R-:W-:Y:S01]  /*06c0*/  @!P4 FFMA.FTZ R13, R18, R2.reuse, R13 ;  /* 0x00000002120dc223 */ /* 0x080fe2000001000d */
[----:B------:R-:W-:Y:S01]  /*06d0*/  @!P4 FFMA.FTZ R25, R9, R2, R25 ;  /* 0x000000020919c223 */ /* 0x000fe20000010019 */
[----:B------:R-:W-:Y:S01]  /*06e0*/  FADD.FTZ R21, -R28, R8 ;  /* 0x000000081c157221 */ /* 0x000fe20000010100 */
[----:B------:R-:W-:Y:S01]  /*06f0*/  @P4 FFMA.FTZ R13, -R3, R18, R22 ;  /* 0x00000012030d4223 */ /* 0x000fe20000010116 */
[-C--:B------:R-:W-:Y:S01]  /*0700*/  @!P4 FFMA.FTZ R19, R5, R2.reuse, R19 ;  /* 0x000000020513c223 */ /* 0x080fe20000010013 */
[----:B------:R-:W-:Y:S01]  /*0710*/  @P4 FFMA.FTZ R25, -R3, R9, R12 ;  /* 0x0000000903194223 */ /* 0x000fe2000001010c */
[----:B------:R-:W-:Y:S01]  /*0720*/  @!P4 FFMA.FTZ R9, R21, R2, R28 ;  /* 0x000000021509c223 */ /* 0x000fe2000001001c */
[C---:B------:R-:W-:Y:S01]  /*0730*/  @P4 FFMA.FTZ R19, -R3.reuse, R5, R26 ;  /* 0x0000000503134223 */ /* 0x040fe2000001011a */
[----:B------:R-:W-:Y:S01]  /*0740*/  @P4 FFMA.FTZ R9, -R3, R21, R8 ;  /* 0x0000001503094223 */ /* 0x000fe20000010108 */
[----:B------:R-:W-:-:S02]  /*0750*/  @!P3 LEA R4, P5, R6, UR10, 0x1 ;  /* 0x0000000a0604bc11 */ /* 0x000fc4000f8a08ff */
[----:B------:R-:W-:Y:S02]  /*0760*/  F2FP.F16.F32.PACK_AB R13, RZ, R13 ;  /* 0x0000000dff0d723e */ /* 0x000fe400000000ff */
[----:B------:R-:W-:Y:S02]  /*0770*/  F2FP.F16.F32.PACK_AB R25, RZ, R25 ;  /* 0x00000019ff19723e */ /* 0x000fe400000000ff */
[----:B------:R-:W-:Y:S02]  /*0780*/  F2FP.F16.F32.PACK_AB R19, RZ, R19 ;  /* 0x00000013ff13723e */ /* 0x000fe400000000ff */
[----:B------:R-:W-:Y:S02]  /*0790*/  @!P3 LEA.HI.X R5, R6, UR11, R7, 0x1, P5 ;  /* 0x0000000b0605bc11 */ /* 0x000fe4000a8f0c07 */
[----:B------:R-:W-:Y:S01]  /*07a0*/  F2FP.F16.F32.PACK_AB R9, RZ, R9 ;  /* 0x00000009ff09723e */ /* 0x000fe200000000ff */
[----:B------:R0:W-:Y:S04]  /*07b0*/  @!P0 STG.E.U16 desc[UR16][R16.64], R13 ;  /* 0x0000000d10008986 */ /* 0x0001e8000c101510 */
[----:B------:R0:W-:Y:S04]  /*07c0*/  @!P1 STG.E.U16 desc[UR16][R14.64], R25 ;  /* 0x000000190e009986 */ /* 0x0001e8000c101510 */
[----:B------:R0:W-:Y:S04]  /*07d0*/  @!P2 STG.E.U16 desc[UR16][R10.64], R19 ;  /* 0x000000130a00a986 */ /* 0x0001e8000c101510 */
[----:B------:R0:W-:Y:S01]  /*07e0*/  @!P3 STG.E.U16 desc[UR16][R4.64], R9 ;  /* 0x000000090400b986 */ /* 0x0001e2000c101510 */
[----:B------:R-:W-:Y:S05]  /*07f0*/  BRA.U !UP0, `(.L_x_159) ;  /* 0xfffffff908987547 */ /* 0x000fea000b83ffff */
[----:B------:R-:W-:Y:S05]  /*0800*/  EXIT ;  /* 0x000000000000794d */ /* 0x000fea0003800000 */
.L_x_158:
        /* <DEDUP_REMOVED lines=11> */
.L_x_160:
        /* <DEDUP_REMOVED lines=8> */
[----:B---3--:R-:W-:Y:S02]  /*0940*/  HADD2.F32 R10, -RZ, R6.H0_H0 ;  /* 0x20000006ff0a7230 */ /* 0x008fe40000004100 */
[----:B------:R-:W-:Y:S02]  /*0950*/  HADD2.F32 R16, -RZ, R7.H0_H0 ;  /* 0x20000007ff107230 */ /* 0x000fe40000004100 */
[--C-:B----4-:R-:W-:Y:S02]  /*0960*/  HADD2.F32 R12, -RZ, R8.reuse.H0_H0 ;  /* 0x20000008ff0c7230 */ /* 0x110fe40000004100 */
[----:B------:R-:W-:-:S02]  /*0970*/  HADD2.F32 R14, -RZ, R8.H1_H1 ;  /* 0x30000008ff0e7230 */ /* 0x000fc40000004100 */
[--C-:B------:R-:W-:Y:S02]  /*0980*/  HADD2.F32 R17, -RZ, R9.reuse.H1_H1 ;  /* 0x30000009ff117230 */ /* 0x100fe40000004100 */
[----:B------:R-:W-:Y:S01]  /*0990*/  FADD.FTZ R11, -R10, R12 ;  /* 0x0000000c0a0b7221 */ /* 0x000fe20000010100 */
[----:B------:R-:W-:-:S03]  /*09a0*/  HADD2.F32 R15, -RZ, R9.H0_H0 ;  /* 0x20000009ff0f7230 */ /* 0x000fc60000004100 */
[----:B--2---:R-:W-:Y:S01]  /*09b0*/  @!P2 FFMA.FTZ R10, R11, R0, R10 ;  /* 0x000000000b0aa223 */ /* 0x004fe2000001000a */
[----:B------:R-:W-:Y:S01]  /*09c0*/  @P2 FFMA.FTZ R10, -R3, R11, R12 ;  /* 0x0000000b030a2223 */ /* 0x000fe2000001010c */
[----:B------:R-:W-:Y:S01]  /*09d0*/  FSETP.GEU.FTZ.AND P2, PT, |R0|, 0.5, PT ;  /* 0x3f0000000000780b */ /* 0x000fe20003f5e200 */
[----:B------:R-:W-:Y:S02]  /*09e0*/  HADD2.F32 R12, -RZ, R6.H1_H1 ;  /* 0x30000006ff0c7230 */ /* 0x000fe40000004100 */
[----:B------:R-:W-:-:S10]  /*09f0*/  HADD2.F32 R6, -RZ, R7.H1_H1 ;  /* 0x30000007ff067230 */ /* 0x000fd40000004100 */
[----:B------:R-:W-:Y:S01]  /*0a00*/  @!P2 FADD.FTZ R7, -R12, R14 ;  /* 0x0000000e0c07a221 */ /* 0x000fe20000010100 */
[----:B------:R-:W-:Y:S01]  /*0a10*/  @!P2 FADD.FTZ R11, -R6, R17 ;  /* 0x00000011060ba221 */ /* 0x000fe20000010100 */
[----:B------:R-:W-:Y:S02]  /*0a20*/  @!P2 FADD.FTZ R9, -R16, R15 ;  /* 0x0000000f1009a221 */ /* 0x000fe40000010100 */
[-C--:B------:R-:W-:Y:S01]  /*0a30*/  @!P2 FFMA.FTZ R7, R7, R0.reuse, R12 ;  /* 0x000000000707a223 */ /* 0x080fe2000001000c */
[----:B------:R-:W-:Y:S01]  /*0a40*/  @P2 FADD.FTZ R12, -R12, R14 ;  /* 0x0000000e0c0c2221 */ /* 0x000fe20000010100 */
[-C--:B------:R-:W-:Y:S01]  /*0a50*/  @!P2 FFMA.FTZ R8, R11, R0.reuse, R6 ;  /* 0x000000000b08a223 */ /* 0x080fe20000010006 */
[----:B------:R-:W-:Y:S01]  /*0a60*/  @P2 FADD.FTZ R6, -R6, R17 ;  /* 0x0000001106062221 */ /* 0x000fe20000010100 */
[----:B------:R-:W-:Y:S01]  /*0a70*/  @!P2 FFMA.FTZ R9, R9, R0, R16 ;  /* 0x000000000909a223 */ /* 0x000fe20000010010 */
[C---:B------:R-:W-:Y:S01]  /*0a80*/  @P2 FFMA.FTZ R7, -R3.reuse, R12, R14 ;  /* 0x0000000c03072223 */ /* 0x040fe2000001010e */
[----:B------:R-:W-:Y:S01]  /*0a90*/  @P2 FADD.FTZ R16, -R16, R15 ;  /* 0x0000000f10102221 */ /* 0x000fe20000010100 */
[----:B------:R-:W-:Y:S01]  /*0aa0*/  @P2 FFMA.FTZ R8, -R3, R6, R17 ;  /* 0x0000000603082223 */ /* 0x000fe20000010111 */
[----:B------:R-:W-:-:S02]  /*0ab0*/  IADD3 R6, P0, PT, R4, UR10, RZ ;  /* 0x0000000a04067c10 */ /* 0x000fc4000ff1e0ff */
[----:B------:R-:W-:Y:S01]  /*0ac0*/  F2FP.F16.F32.PACK_AB R10, R7, R10 ;  /* 0x0000000a070a723e */ /* 0x000fe200000000ff */
[----:B------:R-:W-:Y:S01]  /*0ad0*/  @P2 FFMA.FTZ R9, -R3, R16, R15 ;  /* 0x0000001003092223 */ /* 0x000fe2000001010f */
[----:B------:R-:W-:Y:S02]  /*0ae0*/  IADD3.X R7, PT, PT, R13, UR11, RZ, P0, !PT ;  /* 0x0000000b0d077c10 */ /* 0x000fe400087fe4ff */
[----:B------:R-:W-:Y:S02]  /*0af0*/  IADD3 R5, P0, PT, R5, UR5, RZ ;  /* 0x0000000505057c10 */ /* 0x000fe4000ff1e0ff */
[----:B------:R-:W-:-:S03]  /*0b00*/  F2FP.F16.F32.PACK_AB R11, R8, R9 ;  /* 0x00000009080b723e */ /* 0x000fc600000000ff */
[C---:B------:R-:W-:Y:S02]  /*0b10*/  IMAD.SHL.U32 R4, R5.reuse, 0x4, RZ ;  /* 0x0000000405047824 */ /* 0x040fe400078e00ff */
[----:B------:R-:W-:Y:S01]  /*0b20*/  IMAD.X R2, RZ, RZ, R2, P0 ;  /* 0x000000ffff027224 */ /* 0x000fe200000e0602 */
[----:B------:R0:W-:Y:S01]  /*0b30*/  STG.E.64 desc[UR16][R6.64], R10 ;  /* 0x0000000a06007986 */ /* 0x0001e2000c101b10 */
[C---:B------:R-:W-:Y:S02]  /*0b40*/  LOP3.LUT P0, RZ, R5.reuse, 0xffffc000, RZ, 0xc0, !PT ;  /* 0xffffc00005ff7812 */ /* 0x040fe4000780c0ff */
[----:B------:R-:W-:Y:S02]  /*0b50*/  ISETP.LT.U32.AND P1, PT, R4, UR15, PT ;  /* 0x0000000f04007c0c */ /* 0x000fe4000bf21070 */
[----:B------:R-:W-:Y:S02]  /*0b60*/  SHF.L.U64.HI R4, R5, 0x2, R2 ;  /* 0x0000000205047819 */ /* 0x000fe40000010202 */
[----:B------:R-:W-:-:S02]  /*0b70*/  LOP3.LUT P0, RZ, R2, 0x3fffffff, RZ, 0xc0, P0 ;  /* 0x3fffffff02ff7812 */ /* 0x000fc4000000c0ff */
[----:B------:R-:W-:-:S13]  /*0b80*/  ISETP.LT.AND.EX P1, PT, R4, UR4, PT, P1 ;  /* 0x0000000404007c0c */ /* 0x000fda000bf21310 */
[----:B0-----:R-:W-:Y:S05]  /*0b90*/  @!P0 BRA P1, `(.L_x_160) ;  /* 0xfffffffc00488947 */ /* 0x001fea000083ffff */
[----:B------:R-:W-:Y:S05]  /*0ba0*/  EXIT ;  /* 0x000000000000794d */ /* 0x000fea0003800000 */
.L_x_161:
        /* <DEDUP_REMOVED lines=13> */
.L_x_331:


//--------------------- .text._ZN2at6native52_GLOBAL__N__ff984223_19_ForeachTernaryOp_cu_5285c63625multi_tensor_apply_kernelINS1_18TensorListMetadataILi3EEENS1_22TernaryOpScalarFunctorIN3c107complexIfEELi3ELi2ELi2EEEJNS0_11LerpFunctorIS8_EES8_EEEvT_T0_DpT1_ --------------------------
	.section	.text._ZN2at6native52_GLOBAL__N__ff984223_19_ForeachTernaryOp_cu_5285c63625multi_tensor_apply_kernelINS1_18TensorListMetadataILi3EEENS1_22TernaryOpScalarFunctorIN3c107complexIfEELi3ELi2ELi2EEEJNS0_11LerpFunctorIS8_EES8_EEEvT_T0_DpT1_,"ax",@progbits
	.align	128
.text._ZN2at6native52_GLOBAL__N__ff984223_19_ForeachTernaryOp_cu_5285c63625multi_tensor_apply_kernelINS1_18TensorListMetadataILi3EEENS1_22TernaryOpScalarFunctorIN3c107complexIfEELi3ELi2ELi2EEEJNS0_11LerpFunctorIS8_EES8_EEEvT_T0_DpT1_:
        .type           _ZN2at6native52_GLOBAL__N__ff984223_19_ForeachTernaryOp_cu_5285c63625multi_tensor_apply_kernelINS1_18TensorListMetadataILi3EEENS1_22TernaryOpScalarFunctorIN3c107complexIfEELi3ELi2ELi2EEEJNS0_11LerpFunctorIS8_EES8_EEEvT_T0_DpT1_,@function
        .size           _ZN2at6native52_GLOBAL__N__ff984223_19_ForeachTernaryOp_cu_5285c63625multi_tensor_apply_kernelINS1_18TensorListMetadataILi3EEENS1_22TernaryOpScalarFunctorIN3c107complexIfEELi3ELi2ELi2EEEJNS0_11LerpFunctorIS8_EES8_EEEvT_T0_DpT1_,(.L_x_332 - _ZN2at6native52_GLOBAL__N__ff984223_19_ForeachTernaryOp_cu_5285c63625multi_tensor_apply_kernelINS1_18TensorListMetadataILi3EEENS1_22TernaryOpScalarFunctorIN3c107complexIfEELi3ELi2ELi2EEEJNS0_11LerpFunctorIS8_EES8_EEEvT_T0_DpT1_)
        .other          _ZN2at6native52_GLOBAL__N__ff984223_19_ForeachTernaryOp_cu_5285c63625multi_tensor_apply_kernelINS1_18TensorListMetadataILi3EEENS1_22TernaryOpScalarFunctorIN3c107complexIfEELi3ELi2ELi2EEEJNS0_11LerpFunctorIS8_EES8_EEEvT_T0_DpT1_,@"STO_CUDA_ENTRY STV_DEFAULT"
_ZN2at6native52_GLOBAL__N__ff984223_19_ForeachTernaryOp_cu_5285c63625multi_tensor_apply_kernelINS1_18TensorListMetadataILi3EEENS1_22TernaryOpScalarFunctorIN3c107complexIfEELi3ELi2ELi2EEEJNS0_11LerpFunctorIS8_EES8_EEEvT_T0_DpT1_:
        /* <DEDUP_REMOVED lines=28> */
[----:B------:R-:W-:-:S04]  /*01c0*/  UISETP.LT.U32.AND UP0, UPT, UR12, 0x10000, UPT ;  /* 0x000100000c00788c */ /* 0x000fc8000bf01070 */
[----:B------:R-:W-:-:S04]  /*01d0*/  UISETP.LT.U32.AND.EX UP0, UPT, UR4, URZ, UPT, UP0 ;  /* 0x000000ff0400728c */ /* 0x000fc8000bf01100 */
[----:B------:R-:W-:Y:S02]  /*01e0*/  USEL UR13, UR12, 0x10000, UP0 ;  /* 0x000100000c0d7887 */ /* 0x000fe40008000000 */
[----:B------:R-:W-:Y:S01]  /*01f0*/  USEL UR14, UR4, URZ, UP0 ;  /* 0x000000ff040e7287 */ /* 0x000fe20008000000 */
[----:B0-----:R-:W-:-:S04]  /*0200*/  FMUL.FTZ R3, R5, R5 ;  /* 0x0000000505037220 */ /* 0x001fc80000410000 */
[----:B------:R-:W-:-:S05]  /*0210*/  FFMA.FTZ R3, R4, R4, R3 ;  /* 0x0000000404037223 */ /* 0x000fca0000010003 */
[----:B------:R-:W-:-:S13]  /*0220*/  FSETP.GEU.FTZ.AND P0, PT, R3, 0.25, PT ;  /* 0x3e8000000300780b */ /* 0x000fda0003f1e000 */
[----:B------:R-:W-:Y:S05]  /*0230*/  @P0 BRA `(.L_x_163) ;  /* 0x00000004009c0947 */ /* 0x000fea0003800000 */
[----:B------:R-:W0:Y:S01]  /*0240*/  S2R R0, SR_TID.X ;  /* 0x0000000000007919 */ /* 0x000e220000002100 */
[----:B------:R-:W1:Y:S01]  /*0250*/  LDCU UR12, c[0x0][0x360] ;  /* 0x00006c00ff0c77ac */ /* 0x000e620008000800 */
[----:B------:R-:W2:Y:S01]  /*0260*/  LDCU.64 UR18, c[0x0][0xfd0] ;  /* 0x0001fa00ff1277ac */ /* 0x000ea20008000a00 */
[----:B------:R-:W-:Y:S01]  /*0270*/  UMOV UR4, URZ ;  /* 0x000000ff00047c82 */ /* 0x000fe20008000000 */
[----:B------:R-:W-:-:S05]  /*0280*/  UMOV UR5, URZ ;  /* 0x000000ff00057c82 */ /* 0x000fca0008000000 */
.L_x_164:
[----:B0-----:R-:W-:Y:S02]  /*0290*/  IADD3 R19, P1, PT, R0, UR4, RZ ;  /* 0x0000000400137c10 */ /* 0x001fe4000ff3e0ff */
[----:B---3--:R-:W-:Y:S02]  /*02a0*/  CS2R R24, SRZ ;  /* 0x0000000000187805 */ /* 0x008fe4000001ff00 */
[----:B------:R-:W-:Y:S02]  /*02b0*/  CS2R R8, SRZ ;  /* 0x0000000000087805 */ /* 0x000fe4000001ff00 */
[----:B------:R-:W-:Y:S02]  /*02c0*/  ISETP.GE.U32.AND P0, PT, R19, UR13, PT ;  /* 0x0000000d13007c0c */ /* 0x000fe4000bf06070 */
[----:B------:R-:W-:-:S04]  /*02d0*/  IADD3.X R18, PT, PT, RZ, UR5, RZ, P1, !PT ;  /* 0x00000005ff127c10 */ /* 0x000fc80008ffe4ff */
[----:B------:R-:W-:-:S13]  /*02e0*/  ISETP.GE.U32.AND.EX P0, PT, R18, UR14, PT, P0 ;  /* 0x0000000e12007c0c */ /* 0x000fda000bf06100 */
[C---:B------:R-:W-:Y:S02]  /*02f0*/  @!P0 LEA R2, P1, R19.reuse, UR6, 0x3 ;  /* 0x0000000613028c11 */ /* 0x040fe4000f8218ff */
[C---:B------:R-:W-:Y:S02]  /*0300*/  @!P0 LEA R6, P2, R19.reuse, UR8, 0x3 ;  /* 0x0000000813068c11 */ /* 0x040fe4000f8418ff */
[C-C-:B------:R-:W-:Y:S02]  /*0310*/  @!P0 LEA.HI.X R3, R19.reuse, UR7, R18.reuse, 0x3, P1 ;  /* 0x0000000713038c11 */ /* 0x140fe400088f1c12 */
[----:B------:R-:W-:-:S03]  /*0320*/  @!P0 LEA.HI.X R7, R19, UR9, R18, 0x3, P2 ;  /* 0x0000000913078c11 */ /* 0x000fc600090f1c12 */
[----:B------:R0:W3:Y:S04]  /*0330*/  @!P0 LDG.E.64 R24, desc[UR16][R2.64] ;  /* 0x0000001002188981 */ /* 0x0000e8000c1e1b00 */
[----:B------:R4:W3:Y:S01]  /*0340*/  @!P0 LDG.E.64 R8, desc[UR16][R6.64] ;  /* 0x0000001006088981 */ /* 0x0008e2000c1e1b00 */
[----:B-1----:R-:W-:Y:S02]  /*0350*/  IADD3 R4, P2, PT, R19, UR12, RZ ;  /* 0x0000000c13047c10 */ /* 0x002fe4000ff5e0ff */
[----:B------:R-:W-:Y:S02]  /*0360*/  CS2R R14, SRZ ;  /* 0x00000000000e7805 */ /* 0x000fe4000001ff00 */
[----:B------:R-:W-:Y:S02]  /*0370*/  CS2R R16, SRZ ;  /* 0x0000000000107805 */ /* 0x000fe4000001ff00 */
[----:B------:R-:W-:-:S02]  /*0380*/  ISETP.GE.U32.AND P1, PT, R4, UR13, PT ;  /* 0x0000000d04007c0c */ /* 0x000fc4000bf26070 */
[----:B------:R-:W-:Y:S02]  /*0390*/  IADD3.X R5, PT, PT, RZ, R18, RZ, P2, !PT ;  /* 0x00000012ff057210 */ /* 0x000fe400017fe4ff */
[----:B------:R-:W-:Y:S02]  /*03a0*/  IADD3 R23, P3, PT, R4, UR12, RZ ;  /* 0x0000000c04177c10 */ /* 0x000fe4000ff7e0ff */
[----:B------:R-:W-:Y:S02]  /*03b0*/  ISETP.GE.U32.AND.EX P1, PT, R5, UR14, PT, P1 ;  /* 0x0000000e05007c0c */ /* 0x000fe4000bf26110 */
[C---:B------:R-:W-:Y:S02]  /*03c0*/  ISETP.GE.U32.AND P2, PT, R23.reuse, UR13, PT ;  /* 0x0000000d17007c0c */ /* 0x040fe4000bf46070 */
[----:B------:R-:W-:Y:S02]  /*03d0*/  IADD3.X R28, PT, PT, RZ, R5, RZ, P3, !PT ;  /* 0x00000005ff1c7210 */ /* 0x000fe40001ffe4ff */
[----:B0-----:R-:W-:-:S02]  /*03e0*/  IADD3 R2, P4, PT, R23, UR12, RZ ;  /* 0x0000000c17027c10 */ /* 0x001fc4000ff9e0ff */
[----:B------:R-:W-:Y:S02]  /*03f0*/  ISETP.GE.U32.AND.EX P2, PT, R28, UR14, PT, P2 ;  /* 0x0000000e1c007c0c */ /* 0x000fe4000bf46120 */
[----:B------:R-:W-:-:S03]  /*0400*/  IADD3.X R3, PT, PT, RZ, R28, RZ, P4, !PT ;  /* 0x0000001cff037210 */ /* 0x000fc600027fe4ff */
[C---:B----4-:R-:W-:Y:S02]  /*0410*/  @!P1 LEA R6, P3, R4.reuse, UR6, 0x3 ;  /* 0x0000000604069c11 */ /* 0x050fe4000f8618ff */
[----:B------:R-:W-:Y:S02]  /*0420*/  CS2R R10, SRZ ;  /* 0x00000000000a7805 */ /* 0x000fe4000001ff00 */
[C---:B------:R-:W-:Y:S02]  /*0430*/  @!P1 LEA R12, P5, R4.reuse, UR8, 0x3 ;  /* 0x00000008040c9c11 */ /* 0x040fe4000f8a18ff */
[----:B------:R-:W-:Y:S02]  /*0440*/  @!P1 LEA.HI.X R7, R4, UR7, R5, 0x3, P3 ;  /* 0x0000000704079c11 */ /* 0x000fe400098f1c05 */
[----:B------:R-:W-:Y:S02]  /*0450*/  ISETP.GE.U32.AND P3, PT, R2, UR13, PT ;  /* 0x0000000d02007c0c */ /* 0x000fe4000bf66070 */
[----:B------:R-:W-:Y:S01]  /*0460*/  @!P2 LEA R20, P4, R23, UR6, 0x3 ;  /* 0x000000061714ac11 */ /* 0x000fe2000f8818ff */
[----:B------:R0:W4:Y:S01]  /*0470*/  @!P1 LDG.E.64 R16, desc[UR16][R6.64] ;  /* 0x0000001006109981 */ /* 0x000122000c1e1b00 */
[----:B------:R-:W-:-:S02]  /*0480*/  ISETP.GE.U32.AND.EX P3, PT, R3, UR14, PT, P3 ;  /* 0x0000000e03007c0c */ /* 0x000fc4000bf66130 */
[----:B------:R-:W-:Y:S02]  /*0490*/  @!P2 LEA.HI.X R21, R23, UR7, R28, 0x3, P4 ;  /* 0x000000071715ac11 */ /* 0x000fe4000a0f1c1c */
[----:B------:R-:W-:-:S03]  /*04a0*/  @!P1 LEA.HI.X R13, R4, UR9, R5, 0x3, P5 ;  /* 0x00000009040d9c11 */ /* 0x000fc6000a8f1c05 */
[----:B------:R1:W5:Y:S01]  /*04b0*/  @!P2 LDG.E.64 R10, desc[UR16][R20.64] ;  /* 0x00000010140aa981 */ /* 0x000362000c1e1b00 */
[C---:B------:R-:W-:Y:S02]  /*04c0*/  @!P2 LEA R26, P5, R23.reuse, UR8, 0x3 ;  /* 0x00000008171aac11 */ /* 0x040fe4000f8a18ff */
[----:B0-----:R-:W-:Y:S01]  /*04d0*/  CS2R R6, SRZ ;  /* 0x0000000000067805 */ /* 0x001fe2000001ff00 */
[----:B------:R0:W4:Y:S01]  /*04e0*/  @!P1 LDG.E.64 R14, desc[UR16][R12.64] ;  /* 0x000000100c0e9981 */ /* 0x000122000c1e1b00 */
[----:B------:R-:W-:Y:S02]  /*04f0*/  @!P2 LEA.HI.X R27, R23, UR9, R28, 0x3, P5 ;  /* 0x00000009171bac11 */ /* 0x000fe4000a8f1c1c */
[----:B-1----:R-:W-:-:S03]  /*0500*/  @!P3 LEA R20, P4, R2, UR6, 0x3 ;  /* 0x000000060214bc11 */ /* 0x002fc6000f8818ff */
[----:B------:R-:W5:Y:S01]  /*0510*/  @!P2 LDG.E.64 R6, desc[UR16][R26.64] ;  /* 0x000000101a06a981 */ /* 0x000f62000c1e1b00 */
[----:B0-----:R-:W-:Y:S02]  /*0520*/  CS2R R12, SRZ ;  /* 0x00000000000c7805 */ /* 0x001fe4000001ff00 */
[----:B------:R-:W-:-:S05]  /*0530*/  @!P3 LEA.HI.X R21, R2, UR7, R3, 0x3, P4 ;  /* 0x000000070215bc11 */ /* 0x000fca000a0f1c03 */
[----:B------:R0:W5:Y:S02]  /*0540*/  @!P3 LDG.E.64 R12, desc[UR16][R20.64] ;  /* 0x00000010140cb981 */ /* 0x000164000c1e1b00 */
[----:B0-----:R-:W-:-:S04]  /*0550*/  @!P3 LEA R20, P4, R2, UR8, 0x3 ;  /* 0x000000080214bc11 */ /* 0x001fc8000f8818ff */
[----:B------:R-:W-:Y:S01]  /*0560*/  @!P3 LEA.HI.X R21, R2, UR9, R3, 0x3, P4 ;  /* 0x000000090215bc11 */ /* 0x000fe2000a0f1c03 */
[----:B---3--:R-:W-:Y:S01]  /*0570*/  FADD.FTZ R22, R9, -R25 ;  /* 0x8000001909167221 */ /* 0x008fe20000010000 */
[----:B------:R-:W-:Y:S01]  /*0580*/  FADD.FTZ R9, R8, -R24 ;  /* 0x8000001808097221 */ /* 0x000fe20000010000 */
[----:B------:R-:W-:Y:S02]  /*0590*/  @!P0 LEA R8, P5, R19, UR10, 0x3 ;  /* 0x0000000a13088c11 */ /* 0x000fe4000f8a18ff */
[C---:B--2---:R-:W-:Y:S01]  /*05a0*/  FMUL.FTZ R29, R22.reuse, UR19 ;  /* 0x00000013161d7c20 */ /* 0x044fe20008410000 */
[----:B------:R-:W-:-:S03]  /*05b0*/  FMUL.FTZ R22, R22, UR18 ;  /* 0x0000001216167c20 */ /* 0x000fc60008410000 */
[C---:B------:R-:W-:Y:S01]  /*05c0*/  FFMA.FTZ R29, R9.reuse, UR18, -R29 ;  /* 0x00000012091d7c23 */ /* 0x040fe2000801081d */
[----:B------:R-:W-:Y:S01]  /*05d0*/  FFMA.FTZ R26, R9, UR19, R22 ;  /* 0x00000013091a7c23 */ /* 0x000fe20008010016 */
[----:B------:R-:W-:Y:S02]  /*05e0*/  @!P0 LEA.HI.X R9, R19, UR11, R18, 0x3, P5 ;  /* 0x0000000b13098c11 */ /* 0x000fe4000a8f1c12 */
[----:B------:R-:W-:-:S06]  /*05f0*/  CS2R R18, SRZ ;  /* 0x0000000000127805 */ /* 0x000fcc000001ff00 */
[----:B------:R0:W2:Y:S02]  /*0600*/  @!P3 LDG.E.64 R18, desc[UR16][R20.64] ;  /* 0x000000101412b981 */ /* 0x0000a4000c1e1b00 */
[----:B0-----:R-:W-:-:S04]  /*0610*/  @!P1 LEA R20, P4, R4, UR10, 0x3 ;  /* 0x0000000a04149c11 */ /* 0x001fc8000f8818ff */
[----:B------:R-:W-:Y:S02]  /*0620*/  @!P1 LEA.HI.X R21, R4, UR11, R5, 0x3, P4 ;  /* 0x0000000b04159c11 */ /* 0x000fe4000a0f1c05 */
[----:B------:R-:W-:-:S04]  /*0630*/  @!P3 LEA R4, P4, R2, UR10, 0x3 ;  /* 0x0000000a0204bc11 */ /* 0x000fc8000f8818ff */
[----:B------:R-:W-:Y:S01]  /*0640*/  @!P3 LEA.HI.X R5, R2, UR11, R3, 0x3, P4 ;  /* 0x0000000b0205bc11 */ /* 0x000fe2000a0f1c03 */
[----:B----4-:R-:W-:Y:S01]  /*0650*/  FADD.FTZ R15, R15, -R17 ;  /* 0x800000110f0f7221 */ /* 0x010fe20000010000 */
[----:B-----5:R-:W-:Y:S01]  /*0660*/  FADD.FTZ R7, R7, -R11 ;  /* 0x8000000b07077221 */ /* 0x020fe20000010000 */
[----:B------:R-:W-:-:S03]  /*0670*/  FADD.FTZ R6, R6, -R10 ;  /* 0x8000000a06067221 */ /* 0x000fc60000010000 */
[C---:B------:R-:W-:Y:S01]  /*0680*/  FMUL.FTZ R3, R7.reuse, UR19 ;  /* 0x0000001307037c20 */ /* 0x040fe20008410000 */
[----:B------:R-:W-:Y:S01]  /*0690*/  FMUL.FTZ R7, R7, UR18 ;  /* 0x0000001207077c20 */ /* 0x000fe20008410000 */
[----:B------:R-:W-:Y:S01]  /*06a0*/  FADD.FTZ R14, R14, -R16 ;  /* 0x800000100e0e7221 */ /* 0x000fe20000010000 */
[C---:B------:R-:W-:Y:S01]  /*06b0*/  FMUL.FTZ R27, R15.reuse, UR19 ;  /* 0x000000130f1b7c20 */ /* 0x040fe20008410000 */
[C---:B------:R-:W-:Y:S01]  /*06c0*/  FFMA.FTZ R3, R6.reuse, UR18, -R3 ;  /* 0x0000001206037c23 */ /* 0x040fe20008010803 */
[----:B------:R-:W-:Y:S01]  /*06d0*/  FMUL.FTZ R15, R15, UR18 ;  /* 0x000000120f0f7c20 */ /* 0x000fe20008410000 */
[----:B------:R-:W-:Y:S01]  /*06e0*/  FFMA.FTZ R6, R6, UR19, R7 ;  /* 0x0000001306067c23 */ /* 0x000fe20008010007 */
[C---:B------:R-:W-:Y:S01]  /*06f0*/  FFMA.FTZ R27, R14.reuse, UR18, -R27 ;  /* 0x000000120e1b7c23 */ /* 0x040fe2000801081b */
[----:B------:R-:W-:Y:S01]  /*0700*/  @!P2 LEA R22, P5, R23, UR10, 0x3 ;  /* 0x0000000a1716ac11 */ /* 0x000fe2000f8a18ff */
[----:B------:R-:W-:Y:S01]  /*0710*/  FFMA.FTZ R14, R14, UR19, R15 ;  /* 0x000000130e0e7c23 */ /* 0x000fe2000801000f */
[----:B------:R-:W-:Y:S01]  /*0720*/  FADD.FTZ R24, R29, R24 ;  /* 0x000000181d187221 */ /* 0x000fe20000010000 */
[----:B------:R-:W-:Y:S01]  /*0730*/  FADD.FTZ R25, R26, R25 ;  /* 0x000000191a197221 */ /* 0x000fe20000010000 */
[----:B------:R-:W-:Y:S01]  /*0740*/  FADD.FTZ R16, R27, R16 ;  /* 0x000000101b107221 */ /* 0x000fe20000010000 */
[----:B------:R-:W-:Y:S01]  /*0750*/  FADD.FTZ R17, R14, R17 ;  /* 0x000000110e117221 */ /* 0x000fe20000010000 */
[----:B------:R-:W-:Y:S01]  /*0760*/  @!P2 LEA.HI.X R23, R23, UR11, R28, 0x3, P5 ;  /* 0x0000000b1717ac11 */ /* 0x000fe2000a8f1c1c */
[----:B------:R-:W-:Y:S01]  /*0770*/  FADD.FTZ R10, R3, R10 ;  /* 0x0000000a030a7221 */ /* 0x000fe20000010000 */
[----:B------:R-:W-:Y:S01]  /*0780*/  FADD.FTZ R11, R6, R11 ;  /* 0x0000000b060b7221 */ /* 0x000fe20000010000 */
[----:B------:R3:W-:Y:S01]  /*0790*/  @!P0 STG.E.64 desc[UR16][R8.64], R24 ;  /* 0x0000001808008986 */ /* 0x0007e2000c101b10 */
[----:B------:R-:W-:-:S03]  /*07a0*/  ULEA UR4, UP0, UR12, UR4, 0x2 ;  /* 0x000000040c047291 */ /* 0x000fc6000f8010ff */
[----:B------:R3:W-:Y:S04]  /*07b0*/  @!P1 STG.E.64 desc[UR16][R20.64], R16 ;  /* 0x0000001014009986 */ /* 0x0007e8000c101b10 */
[----:B------:R3:W-:Y:S01]  /*07c0*/  @!P2 STG.E.64 desc[UR16][R22.64], R10 ;  /* 0x0000000a1600a986 */ /* 0x0007e2000c101b10 */
[----:B------:R-:W-:Y:S02]  /*07d0*/  UIADD3.X UR5, UPT, UPT, URZ, UR5, URZ, UP0, !UPT ;  /* 0x00000005ff057290 */ /* 0x000fe400087fe4ff */
[----:B------:R-:W-:-:S04]  /*07e0*/  UISETP.GE.U32.AND UP0, UPT, UR4, UR13, UPT ;  /* 0x0000000d0400728c */ /* 0x000fc8000bf06070 */
[----:B------:R-:W-:Y:S01]  /*07f0*/  UISETP.GE.U32.AND.EX UP0, UPT, UR5, UR14, UPT, UP0 ;  /* 0x0000000e0500728c */ /* 0x000fe2000bf06100 */
[----:B--2---:R-:W-:Y:S01]  /*0800*/  FADD.FTZ R19, R19, -R13 ;  /* 0x8000000d13137221 */ /* 0x004fe20000010000 */
[----:B------:R-:W-:-:S03]  /*0810*/  FADD.FTZ R18, R18, -R12 ;  /* 0x8000000c12127221 */ /* 0x000fc60000010000 */
[C---:B------:R-:W-:Y:S01]  /*0820*/  FMUL.FTZ R7, R19.reuse, UR19 ;  /* 0x0000001313077c20 */ /* 0x040fe20008410000 */
[----:B------:R-:W-:-:S03]  /*0830*/  FMUL.FTZ R19, R19, UR18 ;  /* 0x0000001213137c20 */ /* 0x000fc60008410000 */
[C---:B------:R-:W-:Y:S01]  /*0840*/  FFMA.FTZ R7, R18.reuse, UR18, -R7 ;  /* 0x0000001212077c23 */ /* 0x040fe20008010807 */
[----:B------:R-:W-:-:S03]  /*0850*/  FFMA.FTZ R18, R18, UR19, R19 ;  /* 0x0000001312127c23 */ /* 0x000fc60008010013 */
[----:B------:R-:W-:Y:S01]  /*0860*/  FADD.FTZ R12, R7, R12 ;  /* 0x0000000c070c7221 */ /* 0x000fe20000010000 */
[----:B------:R-:W-:-:S05]  /*0870*/  FADD.FTZ R13, R18, R13 ;  /* 0x0000000d120d7221 */ /* 0x000fca0000010000 */
[----:B------:R3:W-:Y:S01]  /*0880*/  @!P3 STG.E.64 desc[UR16][R4.64], R12 ;  /* 0x0000000c0400b986 */ /* 0x0007e2000c101b10 */
[----:B------:R-:W-:Y:S05]  /*0890*/  BRA.U !UP0, `(.L_x_164) ;  /* 0xfffffff9087c7547 */ /* 0x000fea000b83ffff */
[----:B------:R-:W-:Y:S05]  /*08a0*/  EXIT ;  /* 0x000000000000794d */ /* 0x000fea0003800000 */
.L_x_163:
[----:B------:R-:W0:Y:S01]  /*08b0*/  S2R R0, SR_TID.X ;  /* 0x0000000000007919 */ /* 0x000e220000002100 */
[----:B------:R-:W-:Y:S01]  /*08c0*/  FADD.FTZ R2, -R4, 1 ;  /* 0x3f80000004027421 */ /* 0x000fe20000010100 */
[----:B------:R-:W-:Y:S01]  /*08d0*/  FADD.FTZ R3, RZ, -R5 ;  /* 0x80000005ff037221 */ /* 0x000fe20000010000 */
[----:B------:R-:W1:Y:S01]  /*08e0*/  LDCU UR12, c[0x0][0x360] ;  /* 0x00006c00ff0c77ac */ /* 0x000e620008000800 */
[----:B------:R-:W-:Y:S01]  /*08f0*/  UMOV UR4, URZ ;  /* 0x000000ff00047c82 */ /* 0x000fe20008000000 */
[----:B------:R-:W-:-:S05]  /*0900*/  UMOV UR5, URZ ;  /* 0x000000ff00057c82 */ /* 0x000fca0008000000 */
.L_x_165:
[----:B0--3--:R-:W-:Y:S02]  /*0910*/  IADD3 R23, P0, PT, R0, UR4, RZ ;  /* 0x0000000400177c10 */ /* 0x009fe4000ff1e0ff */
[----:B------:R-:W-:Y:S02]  /*0920*/  CS2R R10, SRZ ;  /* 0x00000000000a7805 */ /* 0x000fe4000001ff00 */
[----:B------:R-:W-:Y:S02]  /*0930*/  CS2R R20, SRZ ;  /* 0x0000000000147805 */ /* 0x000fe4000001ff00 */
[C---:B------:R-:W-:Y:S02]  /*0940*/  ISETP.GE.U32.AND P1, PT, R23.reuse, UR13, PT ;  /* 0x0000000d17007c0c */ /* 0x040fe4000bf26070 */
[----:B------:R-:W-:Y:S02]  /*0950*/  IADD3.X R24, PT, PT, RZ, UR5, RZ, P0, !PT ;  /* 0x00000005ff187c10 */ /* 0x000fe400087fe4ff */
[----:B-1----:R-:W-:-:S02]  /*0960*/  IADD3 R5, P4, PT, R23, UR12, RZ ;  /* 0x0000000c17057c10 */ /* 0x002fc4000ff9e0ff */
[----:B------:R-:W-:Y:S02]  /*0970*/  ISETP.GE.U32.AND.EX P1, PT, R24, UR14, PT, P1 ;  /* 0x0000000e18007c0c */ /* 0x000fe4000bf26110 */
[----:B------:R-:W-:Y:S02]  /*0980*/  ISETP.GE.U32.AND P0, PT, R5, UR13, PT ;  /* 0x0000000d05007c0c */ /* 0x000fe4000bf06070 */
[----:B------:R-:W-:-:S04]  /*0990*/  IADD3.X R6, PT, PT, RZ, R24, RZ, P4, !PT ;  /* 0x00000018ff067210 */ /* 0x000fc800027fe4ff */
[----:B------:R-:W-:-:S05]  /*09a0*/  ISETP.GE.U32.AND.EX P0, PT, R6, UR14, PT, P0 ;  /* 0x0000000e06007c0c */ /* 0x000fca000bf06100 */
[C---:B------:R-:W-:Y:S02]  /*09b0*/  @!P1 LEA R8, P2, R23.reuse, UR6, 0x3 ;  /* 0x0000000617089c11 */ /* 0x040fe4000f8418ff */
[C---:B------:R-:W-:Y:S02]  /*09c0*/  @!P1 LEA R16, P3, R23.reuse, UR8, 0x3 ;  /* 0x0000000817109c11 */ /* 0x040fe4000f8618ff */
[C-C-:B------:R-:W-:Y:S02]  /*09d0*/  @!P1 LEA.HI.X R9, R23.reuse, UR7, R24.reuse, 0x3, P2 ;  /* 0x0000000717099c11 */ /* 0x140fe400090f1c18 */
[----:B------:R-:W-:Y:S02]  /*09e0*/  @!P1 LEA.HI.X R17, R23, UR9, R24, 0x3, P3 ;  /* 0x0000000917119c11 */ /* 0x000fe400098f1c18 */
[C---:B------:R-:W-:Y:S01]  /*09f0*/  @!P0 LEA R28, P2, R5.reuse, UR8, 0x3 ;  /* 0x00000008051c8c11 */ /* 0x040fe2000f8418ff */
[----:B------:R0:W2:Y:S04]  /*0a00*/  @!P1 LDG.E.64 R10, desc[UR16][R8.64] ;  /* 0x00000010080a9981 */ /* 0x0000a8000c1e1b00 */
[----:B------:R1:W2:Y:S01]  /*0a10*/  @!P1 LDG.E.64 R20, desc[UR16][R16.64] ;  /* 0x0000001010149981 */ /* 0x0002a2000c1e1b00 */
[----:B------:R-:W-:-:S02]  /*0a20*/  @!P0 LEA R18, P1, R5, UR6, 0x3 ;  /* 0x0000000605128c11 */ /* 0x000fc4000f8218ff */
[----:B------:R-:W-:Y:S02]  /*0a30*/  CS2R R12, SRZ ;  /* 0x00000000000c7805 */ /* 0x000fe4000001ff00 */
[----:B------:R-:W-:Y:S02]  /*0a40*/  CS2R R14, SRZ ;  /* 0x00000000000e7805 */ /* 0x000fe4000001ff00 */
[C-C-:B------:R-:W-:Y:S02]  /*0a50*/  @!P0 LEA.HI.X R29, R5.reuse, UR9, R6.reuse, 0x3, P2 ;  /* 0x00000009051d8c11 */ /* 0x140fe400090f1c06 */
[----:B------:R-:W-:-:S03]  /*0a60*/  @!P0 LEA.HI.X R19, R5, UR7, R6, 0x3, P1 ;  /* 0x0000000705138c11 */ /* 0x000fc600088f1c06 */
[----:B------:R3:W4:Y:S04]  /*0a70*/  @!P0 LDG.E.64 R14, desc[UR16][R28.64] ;  /* 0x000000101c0e8981 */ /* 0x000728000c1e1b00 */
[----:B------:R5:W4:Y:S01]  /*0a80*/  @!P0 LDG.E.64 R12, desc[UR16][R18.64] ;  /* 0x00000010120c8981 */ /* 0x000b22000c1e1b00 */
[----:B0-----:R-:W-:-:S04]  /*0a90*/  IADD3 R9, P2, PT, R5, UR12, RZ ;  /* 0x0000000c05097c10 */ /* 0x001fc8000ff5e0ff */
[----:B------:R-:W-:Y:S02]  /*0aa0*/  ISETP.GE.U32.AND P1, PT, R9, UR13, PT ;  /* 0x0000000d09007c0c */ /* 0x000fe4000bf26070 */
[----:B------:R-:W-:-:S04]  /*0ab0*/  IADD3.X R4, PT, PT, RZ, R6, RZ, P2, !PT ;  /* 0x00000006ff047210 */ /* 0x000fc800017fe4ff */
[----:B------:R-:W-:Y:S02]  /*0ac0*/  ISETP.GE.U32.AND.EX P1, PT, R4, UR14, PT, P1 ;  /* 0x0000000e04007c0c */ /* 0x000fe4000bf26110 */
[----:B------:R-:W-:-:S04]  /*0ad0*/  IADD3 R8, P4, PT, R9, UR12, RZ ;  /* 0x0000000c09087c10 */ /* 0x000fc8000ff9e0ff */
[----:B------:R-:W-:-:S07]  /*0ae0*/  IADD3.X R7, PT, PT, RZ, R4, RZ, P4, !PT ;  /* 0x00000004ff077210 */ /* 0x000fce00027fe4ff */
[----:B------:R-:W-:-:S04]  /*0af0*/  @!P1 LEA R26, P2, R9, UR6, 0x3 ;  /* 0x00000006091a9c11 */ /* 0x000fc8000f8418ff */
[----:B------:R-:W-:Y:S02]  /*0b00*/  @!P1 LEA.HI.X R27, R9, UR7, R4, 0x3, P2 ;  /* 0x00000007091b9c11 */ /* 0x000fe400090f1c04 */
[----:B------:R-:W-:-:S04]  /*0b10*/  ISETP.GE.U32.AND P2, PT, R8, UR13, PT ;  /* 0x0000000d08007c0c */ /* 0x000fc8000bf46070 */
[----:B------:R-:W-:Y:S02]  /*0b20*/  ISETP.GE.U32.AND.EX P2, PT, R7, UR14, PT, P2 ;  /* 0x0000000e07007c0c */ /* 0x000fe4000bf46120 */
[----:B-1----:R-:W-:Y:S02]  /*0b30*/  CS2R R16, SRZ ;  /* 0x0000000000107805 */ /* 0x002fe4000001ff00 */
[C---:B---3--:R-:W-:Y:S02]  /*0b40*/  @!P1 LEA R28, P3, R9.reuse, UR8, 0x3 ;  /* 0x00000008091c9c11 */ /* 0x048fe4000f8618ff */
[----:B-----5:R-:W-:Y:S02]  /*0b50*/  CS2R R18, SRZ ;  /* 0x0000000000127805 */ /* 0x020fe4000001ff00 */
[----:B------:R0:W3:Y:S01]  /*0b60*/  @!P1 LDG.E.64 R16, desc[UR16][R26.64] ;  /* 0x000000101a109981 */ /* 0x0000e2000c1e1b00 */
[----:B------:R-:W-:-:S05]  /*0b70*/  @!P1 LEA.HI.X R29, R9, UR9, R4, 0x3, P3 ;  /* 0x00000009091d9c11 */ /* 0x000fca00098f1c04 */
[----:B------:R1:W3:Y:S01]  /*0b80*/  @!P1 LDG.E.64 R18, desc[UR16][R28.64] ;  /* 0x000000101c129981 */ /* 0x0002e2000c1e1b00 */
[----:B0-----:R-:W-:-:S04]  /*0b90*/  @!P2 LEA R26, P4, R8, UR6, 0x3 ;  /* 0x00000006081aac11 */ /* 0x001fc8000f8818ff */
[----:B------:R-:W-:Y:S01]  /*0ba0*/  @!P2 LEA.HI.X R27, R8, UR7, R7, 0x3, P4 ;  /* 0x00000007081bac11 */ /* 0x000fe2000a0f1c07 */
[----:B--2---:R-:W-:Y:S01]  /*0bb0*/  FADD.FTZ R11, R21, -R11 ;  /* 0x8000000b150b7221 */ /* 0x004fe20000010000 */
[----:B------:R-:W-:-:S03]  /*0bc0*/  FADD.FTZ R10, R20, -R10 ;  /* 0x8000000a140a7221 */ /* 0x000fc60000010000 */
[-C--:B------:R-:W-:Y:S01]  /*0bd0*/  FMUL.FTZ R25, R3, R11.reuse ;  /* 0x0000000b03197220 */ /* 0x080fe20000410000 */
[----:B------:R-:W-:-:S03]  /*0be0*/  FMUL.FTZ R22, R2, R11 ;  /* 0x0000000b02167220 */ /* 0x000fc60000410000 */
[-C--:B------:R-:W-:Y:S01]  /*0bf0*/  FFMA.FTZ R25, R2, R10.reuse, -R25 ;  /* 0x0000000a02197223 */ /* 0x080fe20000010819 */
[----:B------:R-:W-:Y:S01]  /*0c00*/  FFMA.FTZ R22, R3, R10, R22 ;  /* 0x0000000a03167223 */ /* 0x000fe20000010016 */
[----:B------:R-:W-:Y:S01]  /*0c10*/  CS2R R10, SRZ ;  /* 0x00000000000a7805 */ /* 0x000fe2000001ff00 */
[----:B----4-:R-:W-:Y:S01]  /*0c20*/  FADD.FTZ R13, R15, -R13 ;  /* 0x8000000d0f0d7221 */ /* 0x010fe20000010000 */
[----:B------:R-:W-:Y:S01]  /*0c30*/  FADD.FTZ R20, -R25, R20 ;  /* 0x0000001419147221 */ /* 0x000fe20000010100 */
[----:B------:R-:W-:-:S03]  /*0c40*/  FADD.FTZ R12, R14, -R12 ;  /* 0x8000000c0e0c7221 */ /* 0x000fc60000010000 */
[----:B------:R0:W2:Y:S01]  /*0c50*/  @!P2 LDG.E.64 R10, desc[UR16][R26.64] ;  /* 0x000000101a0aa981 */ /* 0x0000a2000c1e1b00 */
[-C--:B------:R-:W-:Y:S01]  /*0c60*/  FMUL.FTZ R25, R3, R13.reuse ;  /* 0x0000000d03197220 */ /* 0x080fe20000410000 */
[----:B-1----:R-:W-:-:S03]  /*0c70*/  FMUL.FTZ R28, R2, R13 ;  /* 0x0000000d021c7220 */ /* 0x002fc60000410000 */
[-C--:B------:R-:W-:Y:S01]  /*0c80*/  FFMA.FTZ R25, R2, R12.reuse, -R25 ;  /* 0x0000000c02197223 */ /* 0x080fe20000010819 */
[----:B------:R-:W-:Y:S01]  /*0c90*/  FFMA.FTZ R28, R3, R12, R28 ;  /* 0x0000000c031c7223 */ /* 0x000fe2000001001c */
[----:B------:R-:W-:Y:S02]  /*0ca0*/  CS2R R12, SRZ ;  /* 0x00000000000c7805 */ /* 0x000fe4000001ff00 */
[----:B0-----:R-:W-:-:S04]  /*0cb0*/  @!P2 LEA R26, P4, R8, UR8, 0x3 ;  /* 0x00000008081aac11 */ /* 0x001fc8000f8818ff */
[----:B------:R-:W-:-:S05]  /*0cc0*/  @!P2 LEA.HI.X R27, R8, UR9, R7, 0x3, P4 ;  /* 0x00000009081bac11 */ /* 0x000fca000a0f1c07 */
[----:B------:R0:W2:Y:S01]  /*0cd0*/  @!P2 LDG.E.64 R12, desc[UR16][R26.64] ;  /* 0x000000101a0ca981 */ /* 0x0000a2000c1e1b00 */
[----:B------:R-:W-:-:S04]  /*0ce0*/  ISETP.GE.U32.AND P3, PT, R23, UR13, PT ;  /* 0x0000000d17007c0c */ /* 0x000fc8000bf66070 */
[----:B------:R-:W-:Y:S01]  /*0cf0*/  ISETP.GE.U32.AND.EX P3, PT, R24, UR14, PT, P3 ;  /* 0x0000000e18007c0c */ /* 0x000fe2000bf66130 */
[----:B------:R-:W-:Y:S01]  /*0d00*/  FADD.FTZ R21, -R22, R21 ;  /* 0x0000001516157221 */ /* 0x000fe20000010100 */
[----:B------:R-:W-:Y:S01]  /*0d10*/  FADD.FTZ R14, -R25, R14 ;  /* 0x0000000e190e7221 */ /* 0x000fe20000010100 */
[----:B0-----:R-:W-:-:S10]  /*0d20*/  @!P0 LEA R26, P4, R5, UR10, 0x3 ;  /* 0x0000000a051a8c11 */ /* 0x001fd4000f8818ff */
[----:B------:R-:W-:-:S04]  /*0d30*/  @!P3 LEA R22, P5, R23, UR10, 0x3 ;  /* 0x0000000a1716bc11 */ /* 0x000fc8000f8a18ff */
[----:B------:R-:W-:Y:S02]  /*0d40*/  @!P3 LEA.HI.X R23, R23, UR11, R24, 0x3, P5 ;  /* 0x0000000b1717bc11 */ /* 0x000fe4000a8f1c18 */
[----:B------:R-:W-:Y:S01]  /*0d50*/  @!P1 LEA R24, P5, R9, UR10, 0x3 ;  /* 0x0000000a09189c11 */ /* 0x000fe2000f8a18ff */
[----:B---3--:R-:W-:Y:S01]  /*0d60*/  FADD.FTZ R17, R19, -R17 ;  /* 0x8000001113117221 */ /* 0x008fe20000010000 */
[----:B------:R-:W-:Y:S02]  /*0d70*/  @!P0 LEA.HI.X R27, R5, UR11, R6, 0x3, P4 ;  /* 0x0000000b051b8c11 */ /* 0x000fe4000a0f1c06 */
[----:B------:R-:W-:Y:S02]  /*0d80*/  @!P1 LEA.HI.X R25, R9, UR11, R4, 0x3, P5 ;  /* 0x0000000b09199c11 */ /* 0x000fe4000a8f1c04 */
[----:B------:R-:W-:Y:S01]  /*0d90*/  @!P2 LEA R4, P4, R8, UR10, 0x3 ;  /* 0x0000000a0804ac11 */ /* 0x000fe2000f8818ff */
[----:B------:R-:W-:Y:S01]  /*0da0*/  FADD.FTZ R16, R18, -R16 ;  /* 0x8000001012107221 */ /* 0x000fe20000010000 */
[-C--:B------:R-:W-:Y:S01]  /*0db0*/  FMUL.FTZ R9, R3, R17.reuse ;  /* 0x0000001103097220 */ /* 0x080fe20000410000 */
[----:B------:R-:W-:Y:S01]  /*0dc0*/  FMUL.FTZ R6, R2, R17 ;  /* 0x0000001102067220 */ /* 0x000fe20000410000 */
[----:B------:R-:W-:-:S02]  /*0dd0*/  @!P2 LEA.HI.X R5, R8, UR11, R7, 0x3, P4 ;  /* 0x0000000b0805ac11 */ /* 0x000fc4000a0f1c07 */
[-C--:B------:R-:W-:Y:S01]  /*0de0*/  FFMA.FTZ R9, R2, R16.reuse, -R9 ;  /* 0x0000001002097223 */ /* 0x080fe20000010809 */
[----:B------:R-:W-:Y:S01]  /*0df0*/  FFMA.FTZ R6, R3, R16, R6 ;  /* 0x0000001003067223 */ /* 0x000fe20000010006 */
[----:B------:R-:W-:Y:S02]  /*0e00*/  FADD.FTZ R15, -R28, R15 ;  /* 0x0000000f1c0f7221 */ /* 0x000fe40000010100 */
[----:B------:R-:W-:Y:S01]  /*0e10*/  FADD.FTZ R18, -R9, R18 ;  /* 0x0000001209127221 */ /* 0x000fe20000010100 */
[----:B------:R-:W-:Y:S01]  /*0e20*/  FADD.FTZ R19, -R6, R19 ;  /* 0x0000001306137221 */ /* 0x000fe20000010100 */
        /* <DEDUP_REMOVED lines=9> */
[-C--:B------:R-:W-:Y:S01]  /*0ec0*/  FMUL.FTZ R7, R3, R11.reuse ;  /* 0x0000000b03077220 */ /* 0x080fe20000410000 */
[----:B------:R-:W-:-:S03]  /*0ed0*/  FMUL.FTZ R8, R2, R11 ;  /* 0x0000000b02087220 */ /* 0x000fc60000410000 */
[-C--:B------:R-:W-:Y:S01]  /*0ee0*/  FFMA.FTZ R7, R2, R10.reuse, -R7 ;  /* 0x0000000a02077223 */ /* 0x080fe20000010807 */
[----:B------:R-:W-:-:S03]  /*0ef0*/  FFMA.FTZ R8, R3, R10, R8 ;  /* 0x0000000a03087223 */ /* 0x000fc60000010008 */
[----:B------:R-:W-:Y:S01]  /*0f00*/  FADD.FTZ R12, -R7, R12 ;  /* 0x0000000c070c7221 */ /* 0x000fe20000010100 */
[----:B------:R-:W-:-:S05]  /*0f10*/  FADD.FTZ R13, -R8, R13 ;  /* 0x0000000d080d7221 */ /* 0x000fca0000010100 */
[----:B------:R3:W-:Y:S01]  /*0f20*/  @!P2 STG.E.64 desc[UR16][R4.64], R12 ;  /* 0x0000000c0400a986 */ /* 0x0007e2000c101b10 */
[----:B------:R-:W-:Y:S05]  /*0f30*/  BRA.U !UP0, `(.L_x_165) ;  /* 0xfffffff908747547 */ /* 0x000fea000b83ffff */
[----:B------:R-:W-:Y:S05]  /*0f40*/  EXIT ;  /* 0x000000000000794d */ /* 0x000fea0003800000 */
.L_x_162:
[----:B------:R-:W0:Y:S02]  /*0f50*/  S2R R0, SR_TID.X ;  /* 0x0000000000007919 */ /* 0x000e240000002100 */
[----:B0-----:R-:W-:-:S03]  /*0f60*/  IMAD.WIDE.U32 R2, R0, 0x4, RZ ;  /* 0x0000000400027825 */ /* 0x001fc600078e00ff */
[----:B------:R-:W-:-:S04]  /*0f70*/  ISETP.GE.U32.AND P0, PT, R2, UR12, PT ;  /* 0x0000000c02007c0c */ /* 0x000fc8000bf06070 */
[----:B------:R-:W-:-:S13]  /*0f80*/  ISETP.GE.AND.EX P0, PT, R3, UR4, PT, P0 ;  /* 0x0000000403007c0c */ /* 0x000fda000bf06300 */
[----:B------:R-:W-:Y:S05]  /*0f90*/  @P0 EXIT ;  /* 0x000000000000094d */ /* 0x000fea0003800000 */
[----:B------:R-:W0:Y:S01]  /*0fa0*/  LDCU.64 UR14, c[0x0][0xfd0] ;  /* 0x0001fa00ff0e77ac */ /* 0x000e220008000a00 */
[----:B------:R-:W1:Y:S01]  /*0fb0*/  LDCU UR5, c[0x0][0x360] ;  /* 0x00006c00ff0577ac */ /* 0x000e620008000800 */
[----:B0-----:R-:W-:Y:S02]  /*0fc0*/  MOV R2, UR15 ;  /* 0x0000000f00027c02 */ /* 0x001fe40008000f00 */
[----:B------:R-:W-:-:S03]  /*0fd0*/  MOV R3, UR14 ;  /* 0x0000000e00037c02 */ /* 0x000fc60008000f00 */
[----:B------:R-:W-:-:S04]  /*0fe0*/  FMUL.FTZ R2, R2, UR15 ;  /* 0x0000000f02027c20 */ /* 0x000fc80008410000 */
[----:B------:R-:W-:Y:S01]  /*0ff0*/  FFMA.FTZ R2, R3, UR14, R2 ;  /* 0x0000000e03027c23 */ /* 0x000fe20008010002 */
[----:B------:R-:W-:-:S04]  /*1000*/  HFMA2 R3, -RZ, RZ, 0, 0 ;  /* 0x00000000ff037431 */ /* 0x000fc800000001ff */
[----:B------:R-:W-:-:S13]  /*1010*/  FSETP.GEU.FTZ.AND P0, PT, R2, 0.25, PT ;  /* 0x3e8000000200780b */ /* 0x000fda0003f1e000 */
[----:B-1----:R-:W-:Y:S05]  /*1020*/  @P0 BRA `(.L_x_166) ;  /* 0x0000000000d40947 */ /* 0x002fea0003800000 */
.L_x_167:
[C---:B------:R-:W-:Y:S02]  /*1030*/  SHF.L.U32 R2, R0.reuse, 0x5, RZ ;  /* 0x0000000500027819 */ /* 0x040fe400000006ff */
[----:B------:R-:W-:Y:S02]  /*1040*/  SHF.L.U64.HI R20, R0, 0x5, R3 ;  /* 0x0000000500147819 */ /* 0x000fe40000010203 */
[C---:B0-----:R-:W-:Y:S02]  /*1050*/  IADD3 R4, P0, PT, R2.reuse, UR6, RZ ;  /* 0x0000000602047c10 */ /* 0x041fe4000ff1e0ff */
[----:B------:R-:W-:Y:S02]  /*1060*/  IADD3 R22, P1, PT, R2, UR8, RZ ;  /* 0x0000000802167c10 */ /* 0x000fe4000ff3e0ff */
[C---:B------:R-:W-:Y:S02]  /*1070*/  IADD3.X R5, PT, PT, R20.reuse, UR7, RZ, P0, !PT ;  /* 0x0000000714057c10 */ /* 0x040fe400087fe4ff */
[----:B------:R-:W-:-:S04]  /*1080*/  IADD3.X R23, PT, PT, R20, UR9, RZ, P1, !PT ;  /* 0x0000000914177c10 */ /* 0x000fc80008ffe4ff */
[----:B------:R-:W2:Y:S04]  /*1090*/  LDG.E.ENL2.256 R4, R8, desc[UR16][R4.64] ;  /* 0xfe0000100408797e */ /* 0x000ea80008121904 */
[----:B------:R-:W2:Y:S02]  /*10a0*/  LDG.E.ENL2.256 R16, R12, desc[UR16][R22.64] ;  /* 0xfe000010160c797e */ /* 0x000ea40008121910 */
[----:B--2---:R-:W-:Y:S01]  /*10b0*/  FADD.FTZ R13, -R9, R13 ;  /* 0x0000000d090d7221 */ /* 0x004fe20000010100 */
[----:B------:R-:W-:Y:S01]  /*10c0*/  FADD.FTZ R24, -R11, R15 ;  /* 0x0000000f0b187221 */ /* 0x000fe20000010100 */
[----:B------:R-:W-:Y:S01]  /*10d0*/  FADD.FTZ R12, -R8, R12 ;  /* 0x0000000c080c7221 */ /* 0x000fe20000010100 */
[----:B------:R-:W-:Y:S01]  /*10e0*/  FADD.FTZ R14, -R10, R14 ;  /* 0x0000000e0a0e7221 */ /* 0x000fe20000010100 */
[C---:B------:R-:W-:Y:S01]  /*10f0*/  FMUL.FTZ R15, R13.reuse, UR15 ;  /* 0x0000000f0d0f7c20 */ /* 0x040fe20008410000 */
[----:B------:R-:W-:Y:S01]  /*1100*/  FMUL.FTZ R21, R13, UR14 ;  /* 0x0000000e0d157c20 */ /* 0x000fe20008410000 */
[C---:B------:R-:W-:Y:S01]  /*1110*/  FMUL.FTZ R23, R24.reuse, UR15 ;  /* 0x0000000f18177c20 */ /* 0x040fe20008410000 */
[----:B------:R-:W-:Y:S01]  /*1120*/  FMUL.FTZ R25, R24, UR14 ;  /* 0x0000000e18197c20 */ /* 0x000fe20008410000 */
[C---:B------:R-:W-:Y:S01]  /*1130*/  FFMA.FTZ R13, R12.reuse, UR14, -R15 ;  /* 0x0000000e0c0d7c23 */ /* 0x040fe2000801080f */
[----:B------:R-:W-:Y:S01]  /*1140*/  FADD.FTZ R17, -R5, R17 ;  /* 0x0000001105117221 */ /* 0x000fe20000010100 */
[----:B------:R-:W-:Y:S01]  /*1150*/  FADD.FTZ R19, -R7, R19 ;  /* 0x0000001307137221 */ /* 0x000fe20000010100 */
[----:B------:R-:W-:Y:S01]  /*1160*/  FFMA.FTZ R12, R12, UR15, R21 ;  /* 0x0000000f0c0c7c23 */ /* 0x000fe20008010015 */
[C---:B------:R-:W-:Y:S01]  /*1170*/  FFMA.FTZ R15, R14.reuse, UR14, -R23 ;  /* 0x0000000e0e0f7c23 */ /* 0x040fe20008010817 */
[----:B------:R-:W-:Y:S01]  /*1180*/  FFMA.FTZ R14, R14, UR15, R25 ;  /* 0x0000000f0e0e7c23 */ /* 0x000fe20008010019 */
[----:B------:R-:W-:Y:S01]  /*1190*/  FADD.FTZ R16, -R4, R16 ;  /* 0x0000001004107221 */ /* 0x000fe20000010100 */
[----:B------:R-:W-:Y:S01]  /*11a0*/  FADD.FTZ R18, -R6, R18 ;  /* 0x0000001206127221 */ /* 0x000fe20000010100 */
[----:B------:R-:W-:Y:S01]  /*11b0*/  FMUL.FTZ R21, R17, UR15 ;  /* 0x0000000f11157c20 */ /* 0x000fe20008410000 */
[----:B------:R-:W-:Y:S01]  /*11c0*/  FMUL.FTZ R25, R19, UR15 ;  /* 0x0000000f13197c20 */ /* 0x000fe20008410000 */
[----:B------:R-:W-:Y:S01]  /*11d0*/  FADD.FTZ R9, R9, R12 ;  /* 0x0000000c09097221 */ /* 0x000fe20000010000 */
[----:B------:R-:W-:Y:S01]  /*11e0*/  FMUL.FTZ R23, R17, UR14 ;  /* 0x0000000e11177c20 */ /* 0x000fe20008410000 */
[----:B------:R-:W-:Y:S01]  /*11f0*/  FMUL.FTZ R27, R19, UR14 ;  /* 0x0000000e131b7c20 */ /* 0x000fe20008410000 */
[----:B------:R-:W-:Y:S01]  /*1200*/  IADD3 R12, P0, PT, R2, UR10, RZ ;  /* 0x0000000a020c7c10 */ /* 0x000fe2000ff1e0ff */
[----:B------:R-:W-:Y:S01]  /*1210*/  FFMA.FTZ R17, R16, UR14, -R21 ;  /* 0x0000000e10117c23 */ /* 0x000fe20008010815 */
[----:B------:R-:W-:Y:S01]  /*1220*/  FFMA.FTZ R19, R18, UR14, -R25 ;  /* 0x0000000e12137c23 */ /* 0x000fe20008010819 */
[----:B------:R-:W-:Y:S01]  /*1230*/  FADD.FTZ R8, R8, R13 ;  /* 0x0000000d08087221 */ /* 0x000fe20000010000 */
[----:B------:R-:W-:Y:S01]  /*1240*/  FFMA.FTZ R16, R16, UR15, R23 ;  /* 0x0000000f10107c23 */ /* 0x000fe20008010017 */
[----:B------:R-:W-:Y:S01]  /*1250*/  FFMA.FTZ R18, R18, UR15, R27 ;  /* 0x0000000f12127c23 */ /* 0x000fe2000801001b */
[----:B------:R-:W-:Y:S01]  /*1260*/  IADD3.X R13, PT, PT, R20, UR11, RZ, P0, !PT ;  /* 0x0000000b140d7c10 */ /* 0x000fe200087fe4ff */
[----:B------:R-:W-:Y:S01]  /*1270*/  FADD.FTZ R10, R10, R15 ;  /* 0x0000000f0a0a7221 */ /* 0x000fe20000010000 */
[----:B------:R-:W-:Y:S01]  /*1280*/  IADD3 R0, P0, PT, R0, UR5, RZ ;  /* 0x0000000500007c10 */ /* 0x000fe2000ff1e0ff */
[----:B------:R-:W-:Y:S01]  /*1290*/  FADD.FTZ R11, R11, R14 ;  /* 0x0000000e0b0b7221 */ /* 0x000fe20000010000 */
[----:B------:R-:W-:Y:S01]  /*12a0*/  FADD.FTZ R4, R4, R17 ;  /* 0x0000001104047221 */ /* 0x000fe20000010000 */
[----:B------:R-:W-:Y:S01]  /*12b0*/  FADD.FTZ R5, R5, R16 ;  /* 0x0000001005057221 */ /* 0x000fe20000010000 */
[----:B------:R-:W-:Y:S01]  /*12c0*/  FADD.FTZ R6, R6, R19 ;  /* 0x0000001306067221 */ /* 0x000fe20000010000 */
[----:B------:R-:W-:Y:S01]  /*12d0*/  FADD.FTZ R7, R7, R18 ;  /* 0x0000001207077221 */ /* 0x000fe20000010000 */
[----:B------:R-:W-:-:S02]  /*12e0*/  SHF.L.U32 R2, R0, 0x2, RZ ;  /* 0x0000000200027819 */ /* 0x000fc400000006ff */
[----:B------:R-:W-:Y:S02]  /*12f0*/  IADD3.X R3, PT, PT, RZ, R3, RZ, P0, !PT ;  /* 0x00000003ff037210 */ /* 0x000fe400007fe4ff */
[----:B------:R0:W-:Y:S01]  /*1300*/  STG.E.ENL2.256 desc[UR16][R12.64], R8, R4 ;  /* 0xf80000080c04797f */ /* 0x0001e2000f121810 */
[----:B------:R-:W-:Y:S02]  /*1310*/  ISETP.LT.U32.AND P1, PT, R2, UR12, PT ;  /* 0x0000000c02007c0c */ /* 0x000fe4000bf21070 */
[C---:B------:R-:W-:Y:S02]  /*1320*/  LOP3.LUT P0, RZ, R0.reuse, 0xffffc000, RZ, 0xc0, !PT ;  /* 0xffffc00000ff7812 */ /* 0x040fe4000780c0ff */
[----:B------:R-:W-:Y:S02]  /*1330*/  SHF.L.U64.HI R2, R0, 0x2, R3 ;  /* 0x0000000200027819 */ /* 0x000fe40000010203 */
[----:B------:R-:W-:Y:S02]  /*1340*/  LOP3.LUT P0, RZ, R3, 0x3fffffff, RZ, 0xc0, P0 ;  /* 0x3fffffff03ff7812 */ /* 0x000fe4000000c0ff */
[----:B------:R-:W-:-:S13]  /*1350*/  ISETP.LT.AND.EX P1, PT, R2, UR4, PT, P1 ;  /* 0x0000000402007c0c */ /* 0x000fda000bf21310 */
[----:B------:R-:W-:Y:S05]  /*1360*/  @!P0 BRA P1, `(.L_x_167) ;  /* 0xfffffffc00308947 */ /* 0x000fea000083ffff */
[----:B------:R-:W-:Y:S05]  /*1370*/  EXIT ;  /* 0x000000000000794d */ /* 0x000fea0003800000 */
.L_x_166:
[----:B------:R-:W-:Y:S01]  /*1380*/  MOV R20, UR14 ;  /* 0x0000000e00147c02 */ /* 0x000fe20008000f00 */
[----:B------:R-:W-:-:S04]  /*1390*/  FADD.FTZ R2, RZ, -UR15 ;  /* 0x8000000fff027e21 */ /* 0x000fc80008010000 */
[----:B------:R-:W-:-:S07]  /*13a0*/  FADD.FTZ R20, -R20, 1 ;  /* 0x3f80000014147421 */ /* 0x000fce0000010100 */
.L_x_168:
[C---:B------:R-:W-:Y:S02]  /*13b0*/  SHF.L.U32 R22, R0.reuse, 0x5, RZ ;  /* 0x0000000500167819 */ /* 0x040fe400000006ff */
[----:B------:R-:W-:Y:S02]  /*13c0*/  SHF.L.U64.HI R21, R0, 0x5, R3 ;  /* 0x0000000500157819 */ /* 0x000fe40000010203 */
[C---:B------:R-:W-:Y:S02]  /*13d0*/  IADD3 R14, P0, PT, R22.reuse, UR6, RZ ;  /* 0x00000006160e7c10 */ /* 0x040fe4000ff1e0ff */
[----:B0-----:R-:W-:Y:S02]  /*13e0*/  IADD3 R4, P1, PT, R22, UR8, RZ ;  /* 0x0000000816047c10 */ /* 0x001fe4000ff3e0ff */
        /* <DEDUP_REMOVED lines=8> */
[----:B------:R-:W-:Y:S01]  /*1470*/  FADD.FTZ R11, -R13, R5 ;  /* 0x000000050d0b7221 */ /* 0x000fe20000010100 */
[-C--:B------:R-:W-:Y:S01]  /*1480*/  FMUL.FTZ R8, R2, R29.reuse ;  /* 0x0000001d02087220 */ /* 0x080fe20000410000 */
[----:B------:R-:W-:Y:S01]  /*1490*/  FADD.FTZ R9, -R12, R4 ;  /* 0x000000040c097221 */ /* 0x000fe20000010100 */
[----:B------:R-:W-:Y:S01]  /*14a0*/  FADD.FTZ R13, -R14, R6 ;  /* 0x000000060e0d7221 */ /* 0x000fe20000010100 */
[----:B------:R-:W-:Y:S01]  /*14b0*/  FMUL.FTZ R29, R20, R29 ;  /* 0x0000001d141d7220 */ /* 0x000fe20000410000 */
[-C--:B------:R-:W-:Y:S01]  /*14c0*/  FMUL.FTZ R12, R2, R10.reuse ;  /* 0x0000000a020c7220 */ /* 0x080fe20000410000 */
[C---:B------:R-:W-:Y:S01]  /*14d0*/  FMUL.FTZ R14, R20.reuse, R10 ;  /* 0x0000000a140e7220 */ /* 0x040fe20000410000 */
[----:B------:R-:W-:Y:S01]  /*14e0*/  FADD.FTZ R27, -R15, R7 ;  /* 0x000000070f1b7221 */ /* 0x000fe20000010100 */
[-C--:B------:R-:W-:Y:S01]  /*14f0*/  FFMA.FTZ R15, R20, R23.reuse, -R8 ;  /* 0x00000017140f7223 */ /* 0x080fe20000010808 */
[----:B------:R-:W-:Y:S01]  /*1500*/  FFMA.FTZ R8, R2, R23, R29 ;  /* 0x0000001702087223 */ /* 0x000fe2000001001d */
[-C--:B------:R-:W-:Y:S01]  /*1510*/  FFMA.FTZ R23, R20, R25.reuse, -R12 ;  /* 0x0000001914177223 */ /* 0x080fe2000001080c */
[C---:B------:R-:W-:Y:S01]  /*1520*/  FFMA.FTZ R14, R2.reuse, R25, R14 ;  /* 0x00000019020e7223 */ /* 0x040fe2000001000e */
[-C--:B------:R-:W-:Y:S01]  /*1530*/  FMUL.FTZ R25, R2, R11.reuse ;  /* 0x0000000b02197220 */ /* 0x080fe20000410000 */
[----:B------:R-:W-:Y:S01]  /*1540*/  FMUL.FTZ R29, R20, R11 ;  /* 0x0000000b141d7220 */ /* 0x000fe20000410000 */
[----:B------:R-:W-:Y:S01]  /*1550*/  FMUL.FTZ R10, R2, R27 ;  /* 0x0000001b020a7220 */ /* 0x000fe20000410000 */
[----:B------:R-:W-:Y:S01]  /*1560*/  FADD.FTZ R17, R17, -R8 ;  /* 0x8000000811117221 */ /* 0x000fe20000010000 */
[-C--:B------:R-:W-:Y:S01]  /*1570*/  FFMA.FTZ R11, R20, R9.reuse, -R25 ;  /* 0x00000009140b7223 */ /* 0x080fe20000010819 */
[----:B------:R-:W-:Y:S01]  /*1580*/  FFMA.FTZ R12, R2, R9, R29 ;  /* 0x00000009020c7223 */ /* 0x000fe2000001001d */
[C---:B------:R-:W-:Y:S01]  /*1590*/  FFMA.FTZ R9, R20.reuse, R13, -R10 ;  /* 0x0000000d14097223 */ /* 0x040fe2000001080a */
[----:B------:R-:W-:Y:S01]  /*15a0*/  FMUL.FTZ R27, R20, R27 ;  /* 0x0000001b141b7220 */ /* 0x000fe20000410000 */
[----:B------:R-:W-:Y:S01]  /*15b0*/  IADD3 R8, P0, PT, R22, UR10, RZ ;  /* 0x0000000a16087c10 */ /* 0x000fe2000ff1e0ff */
[----:B------:R-:W-:Y:S01]  /*15c0*/  FADD.FTZ R16, R16, -R15 ;  /* 0x8000000f10107221 */ /* 0x000fe20000010000 */
[----:B------:R-:W-:Y:S01]  /*15d0*/  FADD.FTZ R6, R6, -R9 ;  /* 0x8000000906067221 */ /* 0x000fe20000010000 */
[----:B------:R-:W-:Y:S01]  /*15e0*/  FFMA.FTZ R10, R2, R13, R27 ;  /* 0x0000000d020a7223 */ /* 0x000fe2000001001b */
[----:B------:R-:W-:Y:S01]  /*15f0*/  IADD3.X R9, PT, PT, R21, UR11, RZ, P0, !PT ;  /* 0x0000000b15097c10 */ /* 0x000fe200087fe4ff */
[----:B------:R-:W-:Y:S01]  /*1600*/  FADD.FTZ R18, R18, -R23 ;  /* 0x8000001712127221 */ /* 0x000fe20000010000 */
[----:B------:R-:W-:Y:S01]  /*1610*/  IADD3 R0, P0, PT, R0, UR5, RZ ;  /* 0x0000000500007c10 */ /* 0x000fe2000ff1e0ff */
[----:B------:R-:W-:Y:S01]  /*1620*/  FADD.FTZ R19, R19, -R14 ;  /* 0x8000000e13137221 */ /* 0x000fe20000010000 */
[----:B------:R-:W-:Y:S01]  /*1630*/  FADD.FTZ R4, R4, -R11 ;  /* 0x8000000b04047221 */ /* 0x000fe20000010000 */
[----:B------:R-:W-:Y:S01]  /*1640*/  FADD.FTZ R5, R5, -R12 ;  /* 0x8000000c05057221 */ /* 0x000fe20000010000 */
[----:B------:R-:W-:Y:S01]  /*1650*/  FADD.FTZ R7, R7, -R10 ;  /* 0x8000000a07077221 */ /* 0x000fe20000010000 */
        /* <DEDUP_REMOVED lines=10> */
.L_x_169:
        /* <DEDUP_REMOVED lines=16> */
.L_x_332:


//--------------------- .text._ZN2at6native52_GLOBAL__N__ff984223_19_ForeachTernaryOp_cu_5285c63625multi_tensor_apply_kernelINS1_18TensorListMetadataILi3EEENS1_22TernaryOpScalarFunctorIN3c107complexIdEELi3ELi2ELi2EEEJNS0_11LerpFunctorIS8_EES8_EEEvT_T0_DpT1_ --------------------------
	.section	.text._ZN2at6native52_GLOBAL__N__ff984223_19_ForeachTernaryOp_cu_5285c63625multi_tensor_apply_kernelINS1_18TensorListMetadataILi3EEENS1_22TernaryOpScalarFunctorIN3c107complexIdEELi3ELi2ELi2EEEJNS0_11LerpFunctorIS8_EES8_EEEvT_T0_DpT1_,"ax",@progbits
	.align	128
.text._ZN2at6native52_GLOBAL__N__ff984223_19_ForeachTernaryOp_cu_5285c63625multi_tensor_apply_kernelINS1_18TensorListMetadataILi3EEENS1_22TernaryOpScalarFunctorIN3c107complexIdEELi3ELi2ELi2EEEJNS0_11LerpFunctorIS8_EES8_EEEvT_T0_DpT1_:
        .type           _ZN2at6native52_GLOBAL__N__ff984223_19_ForeachTernaryOp_cu_5285c63625multi_tensor_apply_kernelINS1_18TensorListMetadataILi3EEENS1_22TernaryOpScalarFunctorIN3c107complexIdEELi3ELi2ELi2EEEJNS0_11LerpFunctorIS8_EES8_EEEvT_T0_DpT1_,@function
        .size           _ZN2at6native52_GLOBAL__N__ff984223_19_ForeachTernaryOp_cu_5285c63625multi_tensor_apply_kernelINS1_18TensorListMetadataILi3EEENS1_22TernaryOpScalarFunctorIN3c107complexIdEELi3ELi2ELi2EEEJNS0_11LerpFunctorIS8_EES8_EEEvT_T0_DpT1_,(.L_x_333 - _ZN2at6native52_GLOBAL__N__ff984223_19_ForeachTernaryOp_cu_5285c63625multi_tensor_apply_kernelINS1_18TensorListMetadataILi3EEENS1_22TernaryOpScalarFunctorIN3c107complexIdEELi3ELi2ELi2EEEJNS0_11LerpFunctorIS8_EES8_EEEvT_T0_DpT1_)
        .other          _ZN2at6native52_GLOBAL__N__ff984223_19_ForeachTernaryOp_cu_5285c63625multi_tensor_apply_kernelINS1_18TensorListMetadataILi3EEENS1_22TernaryOpScalarFunctorIN3c107complexIdEELi3ELi2ELi2EEEJNS0_11LerpFunctorIS8_EES8_EEEvT_T0_DpT1_,@"STO_CUDA_ENTRY STV_DEFAULT"
_ZN2at6native52_GLOBAL__N__ff984223_19_ForeachTernaryOp_cu_5285c63625multi_tensor_apply_kernelINS1_18TensorListMetadataILi3EEENS1_22TernaryOpScalarFunctorIN3c107complexIdEELi3ELi2ELi2EEEJNS0_11LerpFunctorIS8_EES8_EEEvT_T0_DpT1_:
        /* <DEDUP_REMOVED lines=9> */
[----:B------:R-:W3:Y:S08]  /*0090*/  LDC.64 R30, c[0x0][R6+0x500] ;  /* 0x00014000061e7b82 */ /* 0x000ef00000000a00 */
[----:B------:R-:W4:Y:S01]  /*00a0*/  LDC.64 R38, c[0x0][R6+0x380] ;  /* 0x0000e00006267b82 */ /* 0x000f220000000a00 */
[----:B--2---:R-:W-:Y:S01]  /*00b0*/  IMAD.WIDE R28, R5, 0x100000, R28 ;  /* 0x00100000051c7825 */ /* 0x004fe200078e021c */
[----:B0-----:R-:W-:-:S04]  /*00c0*/  LOP3.LUT R9, R2, 0x3, RZ, 0xc0, !PT ;  /* 0x0000000302097812 */ /* 0x001fc800078ec0ff */
[----:B------:R-:W-:Y:S01]  /*00d0*/  LOP3.LUT R7, R9, 0x3f, R28, 0xf8, !PT ;  /* 0x0000003f09077812 */ /* 0x000fe200078ef81c */
[----:B---3--:R-:W-:-:S03]  /*00e0*/  IMAD.WIDE R30, R5, 0x100000, R30 ;  /* 0x00100000051e7825 */ /* 0x008fc600078e021e */
[----:B------:R-:W-:Y:S01]  /*00f0*/  LOP3.LUT R7, R7, 0x3f, R30, 0xf8, !PT ;  /* 0x0000003f07077812 */ /* 0x000fe200078ef81e */
[----:B----4-:R-:W-:-:S04]  /*0100*/  IMAD.WIDE R38, R5, 0x100000, R38 ;  /* 0x0010000005267825 */ /* 0x010fc800078e0226 */
        /* <DEDUP_REMOVED lines=10> */
[----:B------:R-:W1:Y:S01]  /*01b0*/  LDCU UR7, c[0x0][0x360] ;  /* 0x00006c00ff0777ac */ /* 0x000e620008000800 */
[----:B------:R-:W-:-:S04]  /*01c0*/  ISETP.LT.U32.AND P0, PT, R0, 0x10000, PT ;  /* 0x000100000000780c */ /* 0x000fc80003f01070 */
[----:B------:R-:W-:Y:S02]  /*01d0*/  ISETP.LT.U32.AND.EX P0, PT, R2, RZ, PT, P0 ;  /* 0x000000ff0200720c */ /* 0x000fe40003f01100 */
[----:B------:R-:W2:Y:S02]  /*01e0*/  LDC.64 R6, c[0x0][0xfd0] ;  /* 0x0003f400ff067b82 */ /* 0x000ea40000000a00 */
[----:B------:R-:W-:Y:S02]  /*01f0*/  SEL R0, R0, 0x10000, P0 ;  /* 0x0001000000007807 */ /* 0x000fe40000000000 */
[----:B------:R-:W-:Y:S01]  /*0200*/  SEL R2, R2, RZ, P0 ;  /* 0x000000ff02027207 */ /* 0x000fe20000000000 */
[----:B-1----:R-:W-:Y:S01]  /*0210*/  USHF.L.U32 UR6, UR7, 0x2, URZ ;  /* 0x0000000207067899 */ /* 0x002fe200080006ff */
[----:B0-----:R-:W-:-:S08]  /*0220*/  DMUL R4, R4, R4 ;  /* 0x0000000404047228 */ /* 0x001fd00000000000 */
[----:B--2---:R-:W-:-:S08]  /*0230*/  DFMA R4, R6, R6, R4 ;  /* 0x000000060604722b */ /* 0x004fd00000000004 */
[----:B------:R-:W-:-:S14]  /*0240*/  DSETP.GEU.AND P1, PT, R4, 0.25, PT ;  /* 0x3fd000000400742a */ /* 0x000fdc0003f2e000 */
[----:B------:R-:W-:Y:S05]  /*0250*/  @P1 BRA `(.L_x_171) ;  /* 0x0000000400bc1947 */ /* 0x000fea0003800000 */
[----:B------:R-:W0:Y:S01]  /*0260*/  S2R R24, SR_TID.X ;  /* 0x0000000000187919 */ /* 0x000e220000002100 */
[----:B------:R-:W1:Y:S01]  /*0270*/  LDCU.128 UR12, c[0x0][0xfd0] ;  /* 0x0001fa00ff0c77ac */ /* 0x000e620008000c00 */
[----:B------:R-:W-:Y:S01]  /*0280*/  UMOV UR4, URZ ;  /* 0x000000ff00047c82 */ /* 0x000fe20008000000 */
[----:B------:R-:W-:-:S05]  /*0290*/  UMOV UR5, URZ ;  /* 0x000000ff00057c82 */ /* 0x000fca0008000000 */
.L_x_172:
[----:B0-----:R-:W-:Y:S02]  /*02a0*/  IADD3 R35, P1, PT, R24, UR4, RZ ;  /* 0x0000000418237c10 */ /* 0x001fe4000ff3e0ff */
[----:B--2---:R-:W-:Y:S02]  /*02b0*/  CS2R R10, SRZ ;  /* 0x00000000000a7805 */ /* 0x004fe4000001ff00 */
[----:B------:R-:W-:Y:S02]  /*02c0*/  CS2R R8, SRZ ;  /* 0x0000000000087805 */ /* 0x000fe4000001ff00 */
[----:B------:R-:W-:Y:S02]  /*02d0*/  CS2R R6, SRZ ;  /* 0x0000000000067805 */ /* 0x000fe4000001ff00 */
[----:B------:R-:W-:Y:S01]  /*02e0*/  ISETP.GE.U32.AND P0, PT, R35, R0, PT ;  /* 0x000000002300720c */ /* 0x000fe20003f06070 */
[----:B------:R-:W-:Y:S01]  /*02f0*/  IMAD.X R33, RZ, RZ, UR5, P1 ;  /* 0x00000005ff217e24 */ /* 0x000fe200088e06ff */
[----:B------:R-:W-:-:S04]  /*0300*/  CS2R R4, SRZ ;  /* 0x0000000000047805 */ /* 0x000fc8000001ff00 */
[----:B------:R-:W-:-:S13]  /*0310*/  ISETP.GE.U32.AND.EX P0, PT, R33, R2, PT, P0 ;  /* 0x000000022100720c */ /* 0x000fda0003f06100 */
[C---:B------:R-:W-:Y:S02]  /*0320*/  @!P0 LEA R12, P1, R35.reuse, R38, 0x4 ;  /* 0x00000026230c8211 */ /* 0x040fe400078220ff */
[C---:B------:R-:W-:Y:S02]  /*0330*/  @!P0 LEA R14, P2, R35.reuse, R30, 0x4 ;  /* 0x0000001e230e8211 */ /* 0x040fe400078420ff */
[C-C-:B------:R-:W-:Y:S02]  /*0340*/  @!P0 LEA.HI.X R13, R35.reuse, R39, R33.reuse, 0x4, P1 ;  /* 0x00000027230d8211 */ /* 0x140fe400008f2421 */
[----:B------:R-:W-:-:S03]  /*0350*/  @!P0 LEA.HI.X R15, R35, R31, R33, 0x4, P2 ;  /* 0x0000001f230f8211 */ /* 0x000fc600010f2421 */
[----:B------:R0:W2:Y:S04]  /*0360*/  @!P0 LDG.E.128 R8, desc[UR8][R12.64] ;  /* 0x000000080c088981 */ /* 0x0000a8000c1e1d00 */
[----:B------:R3:W2:Y:S01]  /*0370*/  @!P0 LDG.E.128 R4, desc[UR8][R14.64] ;  /* 0x000000080e048981 */ /* 0x0006a2000c1e1d00 */
[----:B------:R-:W-:-:S04]  /*0380*/  IADD3 R25, P2, PT, R35, UR7, RZ ;  /* 0x0000000723197c10 */ /* 0x000fc8000ff5e0ff */
[C---:B------:R-:W-:Y:S01]  /*0390*/  ISETP.GE.U32.AND P1, PT, R25.reuse, R0, PT ;  /* 0x000000001900720c */ /* 0x040fe20003f26070 */
[----:B------:R-:W-:Y:S01]  /*03a0*/  IMAD.X R3, RZ, RZ, R33, P2 ;  /* 0x000000ffff037224 */ /* 0x000fe200010e0621 */
[----:B------:R-:W-:Y:S02]  /*03b0*/  IADD3 R27, P3, PT, R25, UR7, RZ ;  /* 0x00000007191b7c10 */ /* 0x000fe4000ff7e0ff */
[----:B0-----:R-:W-:Y:S02]  /*03c0*/  CS2R R12, SRZ ;  /* 0x00000000000c7805 */ /* 0x001fe4000001ff00 */
[----:B---3--:R-:W-:Y:S02]  /*03d0*/  CS2R R14, SRZ ;  /* 0x00000000000e7805 */ /* 0x008fe4000001ff00 */
[----:B------:R-:W-:Y:S01]  /*03e0*/  ISETP.GE.U32.AND.EX P1, PT, R3, R2, PT, P1 ;  /* 0x000000020300720c */ /* 0x000fe20003f26110 */
[----:B------:R-:W-:Y:S01]  /*03f0*/  IMAD.X R37, RZ, RZ, R3, P3 ;  /* 0x000000ffff257224 */ /* 0x000fe200018e0603 */
[----:B------:R-:W-:-:S04]  /*0400*/  ISETP.GE.U32.AND P2, PT, R27, R0, PT ;  /* 0x000000001b00720c */ /* 0x000fc80003f46070 */
[----:B------:R-:W-:-:S07]  /*0410*/  ISETP.GE.U32.AND.EX P2, PT, R37, R2, PT, P2 ;  /* 0x000000022500720c */ /* 0x000fce0003f46120 */
[----:B------:R-:W-:-:S04]  /*0420*/  @!P1 LEA R20, P3, R25, R38, 0x4 ;  /* 0x0000002619149211 */ /* 0x000fc800078620ff */
[C-C-:B------:R-:W-:Y:S02]  /*0430*/  @!P1 LEA.HI.X R21, R25.reuse, R39, R3.reuse, 0x4, P3 ;  /* 0x0000002719159211 */ /* 0x140fe400018f2403 */
[----:B------:R-:W-:Y:S02]  /*0440*/  @!P1 LEA R44, P3, R25, R30, 0x4 ;  /* 0x0000001e192c9211 */ /* 0x000fe400078620ff */
[----:B------:R-:W-:Y:S01]  /*0450*/  @!P2 LEA R46, P4, R27, R38, 0x4 ;  /* 0x000000261b2ea211 */ /* 0x000fe200078820ff */
[----:B------:R0:W3:Y:S01]  /*0460*/  @!P1 LDG.E.128 R12, desc[UR8][R20.64] ;  /* 0x00000008140c9981 */ /* 0x0000e2000c1e1d00 */
[----:B------:R-:W-:Y:S02]  /*0470*/  @!P1 LEA.HI.X R45, R25, R31, R3, 0x4, P3 ;  /* 0x0000001f192d9211 */ /* 0x000fe400018f2403 */
[----:B------:R-:W-:Y:S02]  /*0480*/  @!P2 LEA R48, P3, R27, R30, 0x4 ;  /* 0x0000001e1b30a211 */ /* 0x000fe400078620ff */
[----:B------:R-:W-:-:S02]  /*0490*/  CS2R R18, SRZ ;  /* 0x0000000000127805 */ /* 0x000fc4000001ff00 */
[----:B------:R-:W-:Y:S02]  /*04a0*/  CS2R R22, SRZ ;  /* 0x0000000000167805 */ /* 0x000fe4000001ff00 */
[C-C-:B------:R-:W-:Y:S02]  /*04b0*/  @!P2 LEA.HI.X R47, R27.reuse, R39, R37.reuse, 0x4, P4 ;  /* 0x000000271b2fa211 */ /* 0x140fe400020f2425 */
[----:B------:R-:W-:Y:S02]  /*04c0*/  @!P2 LEA.HI.X R49, R27, R31, R37, 0x4, P3 ;  /* 0x0000001f1b31a211 */ /* 0x000fe400018f2425 */
[----:B0-----:R-:W-:-:S06]  /*04d0*/  CS2R R20, SRZ ;  /* 0x0000000000147805 */ /* 0x001fcc000001ff00 */
[----:B------:R-:W4:Y:S01]  /*04e0*/  @!P2 LDG.E.128 R20, desc[UR8][R48.64] ;  /* 0x000000083014a981 */ /* 0x000f22000c1e1d00 */
[----:B--2---:R-:W-:Y:S02]  /*04f0*/  DADD R6, R6, -R10 ;  /* 0x0000000006067229 */ /* 0x004fe4000000080a */
[----:B------:R-:W-:-:S06]  /*0500*/  DADD R4, R4, -R8 ;  /* 0x0000000004047229 */ /* 0x000fcc0000000808 */
[C---:B-1----:R-:W-:Y:S02]  /*0510*/  DMUL R16, R6.reuse, UR14 ;  /* 0x0000000e06107c28 */ /* 0x042fe40008000000 */
[----:B------:R-:W-:-:S06]  /*0520*/  DMUL R6, R6, UR12 ;  /* 0x0000000c06067c28 */ /* 0x000fcc0008000000 */
[C---:B------:R-:W-:Y:S02]  /*0530*/  DFMA R40, R4.reuse, UR12, -R16 ;  /* 0x0000000c04287c2b */ /* 0x040fe40008000810 */
[----:B------:R-:W-:Y:S01]  /*0540*/  DFMA R42, R4, UR14, R6 ;  /* 0x0000000e042a7c2b */ /* 0x000fe20008000006 */
[----:B------:R-:W-:Y:S02]  /*0550*/  CS2R R16, SRZ ;  /* 0x0000000000107805 */ /* 0x000fe4000001ff00 */
[----:B------:R-:W-:Y:S02]  /*0560*/  CS2R R6, SRZ ;  /* 0x0000000000067805 */ /* 0x000fe4000001ff00 */
[----:B------:R-:W-:Y:S02]  /*0570*/  CS2R R4, SRZ ;  /* 0x0000000000047805 */ /* 0x000fe4000001ff00 */
[----:B------:R-:W3:Y:S04]  /*0580*/  @!P1 LDG.E.128 R16, desc[UR8][R44.64] ;  /* 0x000000082c109981 */ /* 0x000ee8000c1e1d00 */
[----:B------:R-:W4:Y:S01]  /*0590*/  @!P2 LDG.E.128 R4, desc[UR8][R46.64] ;  /* 0x000000082e04a981 */ /* 0x000f22000c1e1d00 */
[----:B------:R-:W-:Y:S01]  /*05a0*/  DADD R8, R40, R8 ;  /* 0x0000000028087229 */ /* 0x000fe20000000008 */
[----:B------:R-:W-:Y:S01]  /*05b0*/  IADD3 R41, P4, PT, R27, UR7, RZ ;  /* 0x000000071b297c10 */ /* 0x000fe2000ff9e0ff */
[----:B------:R-:W-:-:S03]  /*05c0*/  DADD R10, R42, R10 ;  /* 0x000000002a0a7229 */ /* 0x000fc6000000000a */
[----:B------:R-:W-:Y:S01]  /*05d0*/  ISETP.GE.U32.AND P3, PT, R41, R0, PT ;  /* 0x000000002900720c */ /* 0x000fe20003f66070 */
[----:B------:R-:W-:-:S05]  /*05e0*/  IMAD.X R43, RZ, RZ, R37, P4 ;  /* 0x000000ffff2b7224 */ /* 0x000fca00020e0625 */
[----:B------:R-:W-:Y:S01]  /*05f0*/  ISETP.GE.U32.AND.EX P3, PT, R43, R2, PT, P3 ;  /* 0x000000022b00720c */ /* 0x000fe20003f66130 */
[----:B---3--:R-:W-:Y:S02]  /*0600*/  DADD R18, R18, -R14 ;  /* 0x0000000012127229 */ /* 0x008fe4000000080e */
[----:B----4-:R-:W-:Y:S02]  /*0610*/  DADD R44, R22, -R6 ;  /* 0x00000000162c7229 */ /* 0x010fe40000000806 */
[----:B------:R-:W-:-:S04]  /*0620*/  DADD R16, R16, -R12 ;  /* 0x0000000010107229 */ /* 0x000fc8000000080c */
[----:B------:R-:W-:Y:S02]  /*0630*/  DMUL R22, R18, UR14 ;  /* 0x0000000e12167c28 */ /* 0x000fe40008000000 */
[----:B------:R-:W-:Y:S02]  /*0640*/  DADD R20, R20, -R4 ;  /* 0x0000000014147229 */ /* 0x000fe40000000804 */
[----:B------:R-:W-:Y:S02]  /*0650*/  DMUL R48, R44, UR14 ;  /* 0x0000000e2c307c28 */ /* 0x000fe40008000000 */
[----:B------:R-:W-:Y:S02]  /*0660*/  DMUL R46, R18, UR12 ;  /* 0x0000000c122e7c28 */ /* 0x000fe40008000000 */
[----:B------:R-:W-:Y:S02]  /*0670*/  DFMA R18, R16, UR12, -R22 ;  /* 0x0000000c10127c2b */ /* 0x000fe40008000816 */
[----:B------:R-:W-:-:S02]  /*0680*/  DMUL R44, R44, UR12 ;  /* 0x0000000c2c2c7c28 */ /* 0x000fc40008000000 */
[----:B------:R-:W-:Y:S01]  /*0690*/  DFMA R22, R20, UR12, -R48 ;  /* 0x0000000c14167c2b */ /* 0x000fe20008000830 */
[----:B------:R-:W-:Y:S01]  /*06a0*/  @!P3 LEA R48, P4, R41, R38, 0x4 ;  /* 0x000000262930b211 */ /* 0x000fe200078820ff */
[----:B------:R-:W-:-:S03]  /*06b0*/  DFMA R46, R16, UR14, R46 ;  /* 0x0000000e102e7c2b */ /* 0x000fc6000800002e */
[C---:B------:R-:W-:Y:S02]  /*06c0*/  @!P3 LEA.HI.X R49, R41.reuse, R39, R43, 0x4, P4 ;  /* 0x000000272931b211 */ /* 0x040fe400020f242b */
[----:B------:R-:W-:Y:S01]  /*06d0*/  @!P3 LEA R50, P4, R41, R30, 0x4 ;  /* 0x0000001e2932b211 */ /* 0x000fe200078820ff */
[----:B------:R-:W-:Y:S01]  /*06e0*/  DFMA R44, R20, UR14, R44 ;  /* 0x0000000e142c7c2b */ /* 0x000fe2000800002c */
[----:B------:R-:W-:Y:S01]  /*06f0*/  CS2R R16, SRZ ;  /* 0x0000000000107805 */ /* 0x000fe2000001ff00 */
[----:B------:R-:W-:Y:S01]  /*0700*/  DADD R12, R18, R12 ;  /* 0x00000000120c7229 */ /* 0x000fe2000000000c */
[----:B------:R-:W-:Y:S01]  /*0710*/  CS2R R20, SRZ ;  /* 0x0000000000147805 */ /* 0x000fe2000001ff00 */
[----:B------:R-:W-:Y:S01]  /*0720*/  DADD R4, R22, R4 ;  /* 0x0000000016047229 */ /* 0x000fe20000000004 */
[----:B------:R-:W-:Y:S02]  /*0730*/  CS2R R18, SRZ ;  /* 0x0000000000127805 */ /* 0x000fe4000001ff00 */
[----:B------:R-:W-:-:S02]  /*0740*/  CS2R R22, SRZ ;  /* 0x0000000000167805 */ /* 0x000fc4000001ff00 */
[----:B------:R-:W-:Y:S02]  /*0750*/  @!P3 LEA.HI.X R51, R41, R31, R43, 0x4, P4 ;  /* 0x0000001f2933b211 */ /* 0x000fe400020f242b */
[----:B------:R-:W2:Y:S04]  /*0760*/  @!P3 LDG.E.128 R16, desc[UR8][R48.64] ;  /* 0x000000083010b981 */ /* 0x000ea8000c1e1d00 */
[----:B------:R-:W2:Y:S01]  /*0770*/  @!P3 LDG.E.128 R20, desc[UR8][R50.64] ;  /* 0x000000083214b981 */ /* 0x000ea2000c1e1d00 */
[----:B------:R-:W-:Y:S02]  /*0780*/  DADD R14, R46, R14 ;  /* 0x000000002e0e7229 */ /* 0x000fe4000000000e */
[----:B------:R-:W-:Y:S01]  /*0790*/  DADD R6, R44, R6 ;  /* 0x000000002c067229 */ /* 0x000fe20000000006 */
[-C--:B------:R-:W-:Y:S01]  /*07a0*/  @!P2 LEA R26, P5, R27, R28.reuse, 0x4 ;  /* 0x0000001c1b1aa211 */ /* 0x080fe200078a20ff */
[----:B------:R-:W-:Y:S01]  /*07b0*/  UIADD3 UR4, UP0, UPT, UR6, UR4, URZ ;  /* 0x0000000406047290 */ /* 0x000fe2000ff1e0ff */
[----:B------:R-:W-:-:S02]  /*07c0*/  @!P3 LEA R32, P6, R41, R28, 0x4 ;  /* 0x0000001c2920b211 */ /* 0x000fc400078c20ff */
[----:B------:R-:W-:Y:S01]  /*07d0*/  @!P2 LEA.HI.X R27, R27, R29, R37, 0x4, P5 ;  /* 0x0000001d1b1ba211 */ /* 0x000fe200028f2425 */
[----:B------:R-:W-:Y:S01]  /*07e0*/  UIADD3.X UR5, UPT, UPT, URZ, UR5, URZ, UP0, !UPT ;  /* 0x00000005ff057290 */ /* 0x000fe200087fe4ff */
[----:B--2---:R-:W-:Y:S02]  /*07f0*/  DADD R46, R22, -R18 ;  /* 0x00000000162e7229 */ /* 0x004fe40000000812 */
[----:B------:R-:W-:-:S06]  /*0800*/  DADD R22, R20, -R16 ;  /* 0x0000000014167229 */ /* 0x000fcc0000000810 */
[C---:B------:R-:W-:Y:S02]  /*0810*/  DMUL R44, R46.reuse, UR14 ;  /* 0x0000000e2e2c7c28 */ /* 0x040fe40008000000 */
[----:B------:R-:W-:Y:S01]  /*0820*/  DMUL R46, R46, UR12 ;  /* 0x0000000c2e2e7c28 */ /* 0x000fe20008000000 */
[----:B------:R-:W-:-:S05]  /*0830*/  @!P0 LEA R20, P4, R35, R28, 0x4 ;  /* 0x0000001c23148211 */ /* 0x000fca00078820ff */
[C---:B------:R-:W-:Y:S02]  /*0840*/  DFMA R44, R22.reuse, UR12, -R44 ;  /* 0x0000000c162c7c2b */ /* 0x040fe4000800082c */
[----:B------:R-:W-:Y:S01]  /*0850*/  DFMA R46, R22, UR14, R46 ;  /* 0x0000000e162e7c2b */ /* 0x000fe2000800002e */
[----:B------:R-:W-:Y:S02]  /*0860*/  @!P0 LEA.HI.X R21, R35, R29, R33, 0x4, P4 ;  /* 0x0000001d23158211 */ /* 0x000fe400020f2421 */
[----:B------:R-:W-:-:S03]  /*0870*/  @!P1 LEA R22, P4, R25, R28, 0x4 ;  /* 0x0000001c19169211 */ /* 0x000fc600078820ff */
[----:B------:R-:W-:Y:S01]  /*0880*/  DADD R16, R44, R16 ;  /* 0x000000002c107229 */ /* 0x000fe20000000010 */
[-C--:B------:R-:W-:Y:S01]  /*0890*/  @!P1 LEA.HI.X R23, R25, R29.reuse, R3, 0x4, P4 ;  /* 0x0000001d19179211 */ /* 0x080fe200020f2403 */
[----:B------:R-:W-:Y:S01]  /*08a0*/  DADD R18, R46, R18 ;  /* 0x000000002e127229 */ /* 0x000fe20000000012 */
[----:B------:R-:W-:Y:S01]  /*08b0*/  @!P3 LEA.HI.X R33, R41, R29, R43, 0x4, P6 ;  /* 0x0000001d2921b211 */ /* 0x000fe200030f242b */
[----:B------:R2:W-:Y:S01]  /*08c0*/  @!P0 STG.E.128 desc[UR8][R20.64], R8 ;  /* 0x0000000814008986 */ /* 0x0005e2000c101d08 */
[----:B------:R-:W-:-:S03]  /*08d0*/  IMAD.U32 R3, RZ, RZ, UR5 ;  /* 0x00000005ff037e24 */ /* 0x000fc6000f8e00ff */
[----:B------:R2:W-:Y:S01]  /*08e0*/  @!P1 STG.E.128 desc[UR8][R22.64], R12 ;  /* 0x0000000c16009986 */ /* 0x0005e2000c101d08 */
[----:B------:R-:W-:-:S03]  /*08f0*/  ISETP.LE.U32.AND P0, PT, R0, UR4, PT ;  /* 0x0000000400007c0c */ /* 0x000fc6000bf03070 */
[----:B------:R2:W-:Y:S04]  /*0900*/  @!P2 STG.E.128 desc[UR8][R26.64], R4 ;  /* 0x000000041a00a986 */ /* 0x0005e8000c101d08 */
[----:B------:R2:W-:Y:S01]  /*0910*/  @!P3 STG.E.128 desc[UR8][R32.64], R16 ;  /* 0x000000102000b986 */ /* 0x0005e2000c101d08 */
[----:B------:R-:W-:-:S13]  /*0920*/  ISETP.GE.U32.AND.EX P0, PT, R3, R2, PT, P0 ;  /* 0x000000020300720c */ /* 0x000fda0003f06100 */
[----:B------:R-:W-:Y:S05]  /*0930*/  @!P0 BRA `(.L_x_172) ;  /* 0xfffffff800588947 */ /* 0x000fea000383ffff */
[----:B------:R-:W-:Y:S05]  /*0940*/  EXIT ;  /* 0x000000000000794d */ /* 0x000fea0003800000 */
.L_x_171:
[----:B------:R-:W0:Y:S01]  /*0950*/  S2R R36, SR_TID.X ;  /* 0x0000000000247919 */ /* 0x000e220000002100 */
[----:B------:R-:W-:Y:S01]  /*0960*/  UMOV UR4, URZ ;  /* 0x000000ff00047c82 */ /* 0x000fe20008000000 */
[----:B------:R-:W-:-:S05]  /*0970*/  UMOV UR5, URZ ;  /* 0x000000ff00057c82 */ /* 0x000fca0008000000 */
.L_x_173:
[----:B0-----:R-:W-:Y:S02]  /*0980*/  IADD3 R3, P0, PT, R36, UR4, RZ ;  /* 0x0000000424037c10 */ /* 0x001fe4000ff1e0ff */
[----:B------:R-:W-:Y:S02]  /*0990*/  CS2R R22, SRZ ;  /* 0x0000000000167805 */ /* 0x000fe4000001ff00 */
[----:B-1----:R-:W-:Y:S02]  /*09a0*/  CS2R R20, SRZ ;  /* 0x0000000000147805 */ /* 0x002fe4000001ff00 */
[----:B------:R-:W-:Y:S02]  /*09b0*/  CS2R R10, SRZ ;  /* 0x00000000000a7805 */ /* 0x000fe4000001ff00 */
[C---:B------:R-:W-:Y:S01]  /*09c0*/  ISETP.GE.U32.AND P1, PT, R3.reuse, R0, PT ;  /* 0x000000000300720c */ /* 0x040fe20003f26070 */
[----:B------:R-:W-:Y:S01]  /*09d0*/  IMAD.X R4, RZ, RZ, UR5, P0 ;  /* 0x00000005ff047e24 */ /* 0x000fe200080e06ff */
[----:B------:R-:W-:-:S02]  /*09e0*/  IADD3 R5, P2, PT, R3, UR7, RZ ;  /* 0x0000000703057c10 */ /* 0x000fc4000ff5e0ff */
[----:B------:R-:W-:Y:S02]  /*09f0*/  CS2R R8, SRZ ;  /* 0x0000000000087805 */ /* 0x000fe4000001ff00 */
[----:B------:R-:W-:Y:S02]  /*0a00*/  CS2R R18, SRZ ;  /* 0x0000000000127805 */ /* 0x000fe4000001ff00 */
[----:B------:R-:W-:Y:S02]  /*0a10*/  CS2R R16, SRZ ;  /* 0x0000000000107805 */ /* 0x000fe4000001ff00 */
[----:B------:R-:W-:Y:S01]  /*0a20*/  ISETP.GE.U32.AND.EX P1, PT, R4, R2, PT, P1 ;  /* 0x000000020400720c */ /* 0x000fe20003f26110 */
[----:B------:R-:W-:Y:S01]  /*0a30*/  IMAD.X R6, RZ, RZ, R4, P2 ;  /* 0x000000ffff067224 */ /* 0x000fe200010e0604 */
[----:B------:R-:W-:Y:S02]  /*0a40*/  ISETP.GE.U32.AND P0, PT, R5, R0, PT ;  /* 0x000000000500720c */ /* 0x000fe40003f06070 */
[----:B------:R-:W-:-:S02]  /*0a50*/  CS2R R14, SRZ ;  /* 0x00000000000e7805 */ /* 0x000fc4000001ff00 */
[----:B------:R-:W-:Y:S01]  /*0a60*/  CS2R R12, SRZ ;  /* 0x00000000000c7805 */ /* 0x000fe2000001ff00 */
[----:B------:R-:W0:Y:S01]  /*0a70*/  LDC.64 R34, c[0x0][0xfd8] ;  /* 0x0003f600ff227b82 */ /* 0x000e220000000a00 */
[----:B------:R-:W-:-:S05]  /*0a80*/  ISETP.GE.U32.AND.EX P0, PT, R6, R2, PT, P0 ;  /* 0x000000020600720c */ /* 0x000fca0003f06100 */
[C---:B------:R-:W-:Y:S02]  /*0a90*/  @!P1 LEA R24, P2, R3.reuse, R38, 0x4 ;  /* 0x0000002603189211 */ /* 0x040fe400078420ff */
[----:B------:R-:W1:Y:S02]  /*0aa0*/  LDC.64 R32, c[0x0][0xfd0] ;  /* 0x0003f400ff207b82 */ /* 0x000e640000000a00 */
[C-C-:B------:R-:W-:Y:S02]  /*0ab0*/  @!P1 LEA.HI.X R25, R3.reuse, R39, R4.reuse, 0x4, P2 ;  /* 0x0000002703199211 */ /* 0x140fe400010f2404 */
[----:B------:R-:W-:Y:S02]  /*0ac0*/  @!P1 LEA R26, P2, R3, R30, 0x4 ;  /* 0x0000001e031a9211 */ /* 0x000fe400078420ff */
[----:B------:R-:W-:Y:S01]  /*0ad0*/  @!P0 LEA R40, P3, R5, R38, 0x4 ;  /* 0x0000002605288211 */ /* 0x000fe200078620ff */
[----:B------:R-:W2:Y:S01]  /*0ae0*/  @!P1 LDG.E.128 R20, desc[UR8][R24.64] ;  /* 0x0000000818149981 */ /* 0x000ea2000c1e1d00 */
[----:B------:R-:W-:-:S02]  /*0af0*/  @!P1 LEA.HI.X R27, R3, R31, R4, 0x4, P2 ;  /* 0x0000001f031b9211 */ /* 0x000fc400010f2404 */
[C---:B------:R-:W-:Y:S02]  /*0b00*/  @!P0 LEA R42, P2, R5.reuse, R30, 0x4 ;  /* 0x0000001e052a8211 */ /* 0x040fe400078420ff */
[C-C-:B------:R-:W-:Y:S01]  /*0b10*/  @!P0 LEA.HI.X R41, R5.reuse, R39, R6.reuse, 0x4, P3 ;  /* 0x0000002705298211 */ /* 0x140fe200018f2406 */
[----:B------:R-:W2:Y:S01]  /*0b20*/  @!P1 LDG.E.128 R8, desc[UR8][R26.64] ;  /* 0x000000081a089981 */ /* 0x000ea2000c1e1d00 */
[----:B------:R-:W-:-:S03]  /*0b30*/  @!P0 LEA.HI.X R43, R5, R31, R6, 0x4, P2 ;  /* 0x0000001f052b8211 */ /* 0x000fc600010f2406 */
[----:B------:R-:W3:Y:S04]  /*0b40*/  @!P0 LDG.E.128 R16, desc[UR8][R40.64] ;  /* 0x0000000828108981 */ /* 0x000ee8000c1e1d00 */
[----:B------:R4:W3:Y:S01]  /*0b50*/  @!P0 LDG.E.128 R12, desc[UR8][R42.64] ;  /* 0x000000082a0c8981 */ /* 0x0008e2000c1e1d00 */
[----:B------:R-:W-:Y:S01]  /*0b60*/  IADD3 R7, P2, PT, R5, UR7, RZ ;  /* 0x0000000705077c10 */ /* 0x000fe2000ff5e0ff */
[----:B0-----:R-:W-:Y:S02]  /*0b70*/  DADD R34, RZ, -R34 ;  /* 0x00000000ff227229 */ /* 0x001fe40000000822 */
[----:B-1----:R-:W-:Y:S01]  /*0b80*/  DADD R32, -R32, 1 ;  /* 0x3ff0000020207429 */ /* 0x002fe20000000100 */
[----:B------:R-:W-:Y:S01]  /*0b90*/  ISETP.GE.U32.AND P1, PT, R7, R0, PT ;  /* 0x000000000700720c */ /* 0x000fe20003f26070 */
[----:B------:R-:W-:-:S05]  /*0ba0*/  IMAD.X R37, RZ, RZ, R6, P2 ;  /* 0x000000ffff257224 */ /* 0x000fca00010e0606 */
[----:B------:R-:W-:-:S13]  /*0bb0*/  ISETP.GE.U32.AND.EX P1, PT, R37, R2, PT, P1 ;  /* 0x000000022500720c */ /* 0x000fda0003f26110 */
[----:B----4-:R-:W-:-:S04]  /*0bc0*/  @!P1 LEA R42, P2, R7, R38, 0x4 ;  /* 0x00000026072a9211 */ /* 0x010fc800078420ff */
[C---:B------:R-:W-:Y:S02]  /*0bd0*/  @!P1 LEA.HI.X R43, R7.reuse, R39, R37, 0x4, P2 ;  /* 0x00000027072b9211 */ /* 0x040fe400010f2425 */
[----:B------:R-:W-:-:S04]  /*0be0*/  @!P1 LEA R44, P2, R7, R30, 0x4 ;  /* 0x0000001e072c9211 */ /* 0x000fc800078420ff */
[----:B------:R-:W-:Y:S01]  /*0bf0*/  @!P1 LEA.HI.X R45, R7, R31, R37, 0x4, P2 ;  /* 0x0000001f072d9211 */ /* 0x000fe200010f2425 */
[----:B--2---:R-:W-:Y:S02]  /*0c00*/  DADD R22, R10, -R22 ;  /* 0x000000000a167229 */ /* 0x004fe40000000816 */
[----:B------:R-:W-:Y:S02]  /*0c10*/  DADD R20, R8, -R20 ;  /* 0x0000000008147229 */ /* 0x000fe40000000814 */
[----:B---3--:R-:W-:Y:S02]  /*0c20*/  DADD R24, R12, -R16 ;  /* 0x000000000c187229 */ /* 0x008fe40000000810 */
[----:B------:R-:W-:Y:S02]  /*0c30*/  DADD R18, R14, -R18 ;  /* 0x000000000e127229 */ /* 0x000fe40000000812 */
[C---:B------:R-:W-:Y:S02]  /*0c40*/  DMUL R16, R22.reuse, R34 ;  /* 0x0000002216107228 */ /* 0x040fe40000000000 */
[----:B------:R-:W-:-:S04]  /*0c50*/  DMUL R22, R22, R32 ;  /* 0x0000002016167228 */ /* 0x000fc80000000000 */
[-C--:B------:R-:W-:Y:S02]  /*0c60*/  DMUL R26, R34, R18.reuse ;  /* 0x00000012221a7228 */ /* 0x080fe40000000000 */
[----:B------:R-:W-:Y:S02]  /*0c70*/  DMUL R40, R32, R18 ;  /* 0x0000001220287228 */ /* 0x000fe40000000000 */
[C---:B------:R-:W-:Y:S02]  /*0c80*/  DFMA R16, R20.reuse, R32, -R16 ;  /* 0x000000201410722b */ /* 0x040fe40000000810 */
[----:B------:R-:W-:Y:S01]  /*0c90*/  DFMA R18, R20, R34, R22 ;  /* 0x000000221412722b */ /* 0x000fe20000000016 */
[----:B------:R-:W-:Y:S02]  /*0ca0*/  CS2R R22, SRZ ;  /* 0x0000000000167805 */ /* 0x000fe4000001ff00 */
[----:B------:R-:W-:-:S03]  /*0cb0*/  CS2R R20, SRZ ;  /* 0x0000000000147805 */ /* 0x000fc6000001ff00 */
[----:B------:R-:W-:Y:S02]  /*0cc0*/  DADD R8, -R16, R8 ;  /* 0x0000000010087229 */ /* 0x000fe40000000108 */
[----:B------:R-:W-:Y:S01]  /*0cd0*/  DADD R10, -R18, R10 ;  /* 0x00000000120a7229 */ /* 0x000fe2000000010a */
[----:B------:R-:W-:Y:S02]  /*0ce0*/  CS2R R16, SRZ ;  /* 0x0000000000107805 */ /* 0x000fe4000001ff00 */
[----:B------:R-:W-:Y:S01]  /*0cf0*/  CS2R R18, SRZ ;  /* 0x0000000000127805 */ /* 0x000fe2000001ff00 */
[----:B------:R0:W2:Y:S05]  /*0d00*/  @!P1 LDG.E.128 R20, desc[UR8][R42.64] ;  /* 0x000000082a149981 */ /* 0x0000aa000c1e1d00 */
[----:B------:R1:W2:Y:S01]  /*0d10*/  @!P1 LDG.E.128 R16, desc[UR8][R44.64] ;  /* 0x000000082c109981 */ /* 0x0002a2000c1e1d00 */
[----:B------:R-:W-:-:S02]  /*0d20*/  DFMA R26, R32, R24, -R26 ;  /* 0x00000018201a722b */ /* 0x000fc4000000081a */
[----:B------:R-:W-:Y:S01]  /*0d30*/  DFMA R24, R34, R24, R40 ;  /* 0x000000182218722b */ /* 0x000fe20000000028 */
[----:B------:R-:W-:-:S04]  /*0d40*/  IADD3 R41, P3, PT, R7, UR7, RZ ;  /* 0x0000000707297c10 */ /* 0x000fc8000ff7e0ff */
[----:B------:R-:W-:Y:S01]  /*0d50*/  ISETP.GE.U32.AND P2, PT, R41, R0, PT ;  /* 0x000000002900720c */ /* 0x000fe20003f46070 */
[----:B0-----:R-:W-:Y:S02]  /*0d60*/  IMAD.X R43, RZ, RZ, R37, P3 ;  /* 0x000000ffff2b7224 */ /* 0x001fe400018e0625 */
[----:B------:R-:W-:-:S03]  /*0d70*/  DADD R14, -R24, R14 ;  /* 0x00000000180e7229 */ /* 0x000fc6000000010e */
[----:B------:R-:W-:Y:S01]  /*0d80*/  ISETP.GE.U32.AND.EX P2, PT, R43, R2, PT, P2 ;  /* 0x000000022b00720c */ /* 0x000fe20003f46120 */
[----:B------:R-:W-:-:S12]  /*0d90*/  DADD R12, -R26, R12 ;  /* 0x000000001a0c7229 */ /* 0x000fd8000000010c */
[----:B-1----:R-:W-:-:S04]  /*0da0*/  @!P2 LEA R44, P3, R41, R38, 0x4 ;  /* 0x00000026292ca211 */ /* 0x002fc800078620ff */
[C---:B------:R-:W-:Y:S02]  /*0db0*/  @!P2 LEA.HI.X R45, R41.reuse, R39, R43, 0x4, P3 ;  /* 0x00000027292da211 */ /* 0x040fe400018f242b */
[----:B------:R-:W-:-:S04]  /*0dc0*/  @!P2 LEA R46, P3, R41, R30, 0x4 ;  /* 0x0000001e292ea211 */ /* 0x000fc800078620ff */
[----:B------:R-:W-:Y:S01]  /*0dd0*/  @!P2 LEA.HI.X R47, R41, R31, R43, 0x4, P3 ;  /* 0x0000001f292fa211 */ /* 0x000fe200018f242b */
[----:B--2---:R-:W-:Y:S02]  /*0de0*/  DADD R22, R18, -R22 ;  /* 0x0000000012167229 */ /* 0x004fe40000000816 */
[----:B------:R-:W-:-:S06]  /*0df0*/  DADD R20, R16, -R20 ;  /* 0x0000000010147229 */ /* 0x000fcc0000000814 */
[-C--:B------:R-:W-:Y:S02]  /*0e00*/  DMUL R24, R34, R22.reuse ;  /* 0x0000001622187228 */ /* 0x080fe40000000000 */
[----:B------:R-:W-:-:S06]  /*0e10*/  DMUL R22, R32, R22 ;  /* 0x0000001620167228 */ /* 0x000fcc0000000000 */
[-C--:B------:R-:W-:Y:S02]  /*0e20*/  DFMA R24, R32, R20.reuse, -R24 ;  /* 0x000000142018722b */ /* 0x080fe40000000818 */
[----:B------:R-:W-:Y:S01]  /*0e30*/  DFMA R26, R34, R20, R22 ;  /* 0x00000014221a722b */ /* 0x000fe20000000016 */
[----:B------:R-:W-:Y:S02]  /*0e40*/  CS2R R22, SRZ ;  /* 0x0000000000167805 */ /* 0x000fe4000001ff00 */
[----:B------:R-:W-:-:S03]  /*0e50*/  CS2R R20, SRZ ;  /* 0x0000000000147805 */ /* 0x000fc6000001ff00 */
[----:B------:R-:W-:Y:S02]  /*0e60*/  DADD R16, -R24, R16 ;  /* 0x0000000018107229 */ /* 0x000fe40000000110 */
[----:B------:R-:W-:Y:S01]  /*0e70*/  DADD R18, -R26, R18 ;  /* 0x000000001a127229 */ /* 0x000fe20000000112 */
[----:B------:R-:W-:Y:S02]  /*0e80*/  CS2R R24, SRZ ;  /* 0x0000000000187805 */ /* 0x000fe4000001ff00 */
[----:B------:R-:W-:Y:S01]  /*0e90*/  CS2R R26, SRZ ;  /* 0x00000000001a7805 */ /* 0x000fe2000001ff00 */
[----:B------:R-:W2:Y:S05]  /*0ea0*/  @!P2 LDG.E.128 R20, desc[UR8][R44.64] ;  /* 0x000000082c14a981 */ /* 0x000eaa000c1e1d00 */
[----:B------:R-:W2:Y:S01]  /*0eb0*/  @!P2 LDG.E.128 R24, desc[UR8][R46.64] ;  /* 0x000000082e18a981 */ /* 0x000ea2000c1e1d00 */
[----:B------:R-:W-:-:S04]  /*0ec0*/  ISETP.GE.U32.AND P3, PT, R3, R0, PT ;  /* 0x000000000300720c */ /* 0x000fc80003f66070 */
[----:B------:R-:W-:Y:S01]  /*0ed0*/  ISETP.GE.U32.AND.EX P3, PT, R4, R2, PT, P3 ;  /* 0x000000020400720c */ /* 0x000fe20003f66130 */
[----:B------:R-:W-:-:S12]  /*0ee0*/  UIADD3 UR4, UP0, UPT, UR6, UR4, URZ ;  /* 0x0000000406047290 */ /* 0x000fd8000ff1e0ff */
[----:B------:R-:W-:-:S04]  /*0ef0*/  @!P3 LEA R48, P4, R3, R28, 0x4 ;  /* 0x0000001c0330b211 */ /* 0x000fc800078820ff */
[----:B------:R-:W-:-:S05]  /*0f00*/  @!P3 LEA.HI.X R49, R3, R29, R4, 0x4, P4 ;  /* 0x0000001d0331b211 */ /* 0x000fca00020f2404 */
[----:B------:R1:W-:Y:S01]  /*0f10*/  @!P3 STG.E.128 desc[UR8][R48.64], R8 ;  /* 0x000000083000b986 */ /* 0x0003e2000c101d08 */
[----:B------:R-:W-:Y:S01]  /*0f20*/  @!P0 LEA R4, P3, R5, R28, 0x4 ;  /* 0x0000001c05048211 */ /* 0x000fe200078620ff */
[----:B------:R-:W-:-:S03]  /*0f30*/  UIADD3.X UR5, UPT, UPT, URZ, UR5, URZ, UP0, !UPT ;  /* 0x00000005ff057290 */ /* 0x000fc600087fe4ff */
[----:B------:R-:W-:-:S03]  /*0f40*/  @!P0 LEA.HI.X R5, R5, R29, R6, 0x4, P3 ;  /* 0x0000001d05058211 */ /* 0x000fc600018f2406 */
[----:B------:R-:W-:Y:S02]  /*0f50*/  IMAD.U32 R3, RZ, RZ, UR5 ;  /* 0x00000005ff037e24 */ /* 0x000fe4000f8e00ff */
[----:B------:R1:W-:Y:S01]  /*0f60*/  @!P0 STG.E.128 desc[UR8][R4.64], R12 ;  /* 0x0000000c04008986 */ /* 0x0003e2000c101d08 */
[----:B------:R-:W-:-:S04]  /*0f70*/  ISETP.LE.U32.AND P0, PT, R0, UR4, PT ;  /* 0x0000000400007c0c */ /* 0x000fc8000bf03070 */
[----:B------:R-:W-:Y:S01]  /*0f80*/  ISETP.GE.U32.AND.EX P0, PT, R3, R2, PT, P0 ;  /* 0x000000020300720c */ /* 0x000fe20003f06100 */
[----:B--2---:R-:W-:Y:S02]  /*0f90*/  DADD R22, R26, -R22 ;  /* 0x000000001a167229 */ /* 0x004fe40000000816 */
[----:B------:R-:W-:-:S06]  /*0fa0*/  DADD R20, R24, -R20 ;  /* 0x0000000018147229 */ /* 0x000fcc0000000814 */
[-C--:B------:R-:W-:Y:S02]  /*0fb0*/  DMUL R44, R34, R22.reuse ;  /* 0x00000016222c7228 */ /* 0x080fe40000000000 */
[----:B------:R-:W-:-:S06]  /*0fc0*/  DMUL R22, R32, R22 ;  /* 0x0000001620167228 */ /* 0x000fcc0000000000 */
[-C--:B------:R-:W-:Y:S02]  /*0fd0*/  DFMA R44, R32, R20.reuse, -R44 ;  /* 0x00000014202c722b */ /* 0x080fe4000000082c */
[----:B------:R-:W-:Y:S01]  /*0fe0*/  DFMA R22, R34, R20, R22 ;  /* 0x000000142216722b */ /* 0x000fe20000000016 */
[-C--:B------:R-:W-:Y:S02]  /*0ff0*/  @!P2 LEA R32, P5, R41, R28.reuse, 0x4 ;  /* 0x0000001c2920a211 */ /* 0x080fe400078a20ff */
[----:B------:R-:W-:-:S03]  /*1000*/  @!P1 LEA R20, P4, R7, R28, 0x4 ;  /* 0x0000001c07149211 */ /* 0x000fc600078820ff */
[----:B------:R-:W-:Y:S01]  /*1010*/  DADD R24, -R44, R24 ;  /* 0x000000002c187229 */ /* 0x000fe20000000118 */
[-C--:B------:R-:W-:Y:S01]  /*1020*/  @!P1 LEA.HI.X R21, R7, R29.reuse, R37, 0x4, P4 ;  /* 0x0000001d07159211 */ /* 0x080fe200020f2425 */
[----:B------:R-:W-:Y:S01]  /*1030*/  DADD R26, -R22, R26 ;  /* 0x00000000161a7229 */ /* 0x000fe2000000011a */
[----:B------:R-:W-:-:S03]  /*1040*/  @!P2 LEA.HI.X R33, R41, R29, R43, 0x4, P5 ;  /* 0x0000001d2921a211 */ /* 0x000fc600028f242b */
[----:B------:R1:W-:Y:S04]  /*1050*/  @!P1 STG.E.128 desc[UR8][R20.64], R16 ;  /* 0x0000001014009986 */ /* 0x0003e8000c101d08 */
[----:B------:R1:W-:Y:S01]  /*1060*/  @!P2 STG.E.128 desc[UR8][R32.64], R24 ;  /* 0x000000182000a986 */ /* 0x0003e2000c101d08 */
[----:B------:R-:W-:Y:S05]  /*1070*/  @!P0 BRA `(.L_x_173) ;  /* 0xfffffff800408947 */ /* 0x000fea000383ffff */
[----:B------:R-:W-:Y:S05]  /*1080*/  EXIT ;  /* 0x000000000000794d */ /* 0x000fea0003800000 */
.L_x_170:
        /* <DEDUP_REMOVED lines=11> */
[----:B------:R-:W-:Y:S02]  /*1140*/  IMAD.MOV.U32 R4, RZ, RZ, R3 ;  /* 0x000000ffff047224 */ /* 0x000fe400078e0003 */
[----:B------:R-:W-:-:S11]  /*1150*/  IMAD.MOV.U32 R3, RZ, RZ, RZ ;  /* 0x000000ffff037224 */ /* 0x000fd600078e00ff */
[----:B-1----:R-:W-:Y:S05]  /*1160*/  @P0 BRA `(.L_x_174) ;  /* 0x0000000000e00947 */ /* 0x002fea0003800000 */
.L_x_175:
[C---:B------:R-:W-:Y:S01]  /*1170*/  IMAD.SHL.U32 R5, R4.reuse, 0x40, RZ ;  /* 0x0000004004057824 */ /* 0x040fe200078e00ff */
[----:B------:R-:W-:-:S04]  /*1180*/  SHF.L.U64.HI R41, R4, 0x6, R3 ;  /* 0x0000000604297819 */ /* 0x000fc80000010203 */
[-C--:B------:R-:W-:Y:S02]  /*1190*/  IADD3 R44, P0, PT, R38, R5.reuse, RZ ;  /* 0x00000005262c7210 */ /* 0x080fe40007f1e0ff */
[----:B------:R-:W-:-:S03]  /*11a0*/  IADD3 R20, P1, PT, R30, R5, RZ ;  /* 0x000000051e147210 */ /* 0x000fc60007f3e0ff */
[--C-:B------:R-:W-:Y:S02]  /*11b0*/  IMAD.X R45, R39, 0x1, R41.reuse, P0 ;  /* 0x00000001272d7824 */ /* 0x100fe400000e0629 */
[----:B------:R-:W-:-:S03]  /*11c0*/  IMAD.X R21, R31, 0x1, R41, P1 ;  /* 0x000000011f157824 */ /* 0x000fc600008e0629 */
[----:B0-----:R-:W2:Y:S04]  /*11d0*/  LDG.E.ENL2.256 R32, R8, desc[UR8][R44.64] ;  /* 0xfe0000082c08797e */ /* 0x001ea80008121920 */
        /* <DEDUP_REMOVED lines=15> */
[----:B------:R-:W-:Y:S02]  /*12d0*/  DADD R10, R10, R14 ;  /* 0x000000000a0a7229 */ /* 0x000fe4000000000e */
[----:B------:R-:W2:Y:S01]  /*12e0*/  LDG.E.ENL2.256 R16, R12, desc[UR8][R44.64+0x20] ;  /* 0xfe0001082c0c797e */ /* 0x000ea20008121910 */
[----:B------:R-:W-:Y:S02]  /*12f0*/  DADD R32, R32, R46 ;  /* 0x0000000020207229 */ /* 0x000fe4000000002e */
[----:B------:R-:W-:-:S02]  /*1300*/  DADD R34, R34, R42 ;  /* 0x0000000022227229 */ /* 0x000fc4000000002a */
[----:B--2---:R-:W-:Y:S02]  /*1310*/  DADD R46, -R14, R22 ;  /* 0x000000000e2e7229 */ /* 0x004fe40000000116 */
[----:B------:R-:W-:Y:S02]  /*1320*/  DADD R26, -R18, R26 ;  /* 0x00000000121a7229 */ /* 0x000fe4000000011a */
[----:B------:R-:W-:-:S04]  /*1330*/  DADD R22, -R12, R20 ;  /* 0x000000000c167229 */ /* 0x000fc80000000114 */
[C---:B------:R-:W-:Y:S02]  /*1340*/  DMUL R42, R46.reuse, R36 ;  /* 0x000000242e2a7228 */ /* 0x040fe40000000000 */
[----:B------:R-:W-:Y:S02]  /*1350*/  DMUL R46, R46, R6 ;  /* 0x000000062e2e7228 */ /* 0x000fe40000000000 */
[----:B------:R-:W-:Y:S02]  /*1360*/  DMUL R20, R26, R36 ;  /* 0x000000241a147228 */ /* 0x000fe40000000000 */
[----:B------:R-:W-:Y:S02]  /*1370*/  DADD R24, -R16, R24 ;  /* 0x0000000010187229 */ /* 0x000fe40000000118 */
[-C--:B------:R-:W-:Y:S02]  /*1380*/  DMUL R26, R26, R6.reuse ;  /* 0x000000061a1a7228 */ /* 0x080fe40000000000 */
[----:B------:R-:W-:-:S02]  /*1390*/  DFMA R42, R22, R6, -R42 ;  /* 0x00000006162a722b */ /* 0x000fc4000000082a */
[----:B------:R-:W-:Y:S01]  /*13a0*/  DFMA R46, R22, R36, R46 ;  /* 0x00000024162e722b */ /* 0x000fe2000000002e */
[----:B------:R-:W-:Y:S01]  /*13b0*/  IADD3 R22, P0, PT, R28, R5, RZ ;  /* 0x000000051c167210 */ /* 0x000fe20007f1e0ff */
[C---:B------:R-:W-:Y:S02]  /*13c0*/  DFMA R20, R24.reuse, R6, -R20 ;  /* 0x000000061814722b */ /* 0x040fe40000000814 */
[----:B------:R-:W-:Y:S02]  /*13d0*/  DFMA R26, R24, R36, R26 ;  /* 0x00000024181a722b */ /* 0x000fe4000000001a */
[----:B------:R-:W-:Y:S01]  /*13e0*/  IMAD.X R23, R29, 0x1, R41, P0 ;  /* 0x000000011d177824 */ /* 0x000fe200000e0629 */
[----:B------:R-:W-:Y:S01]  /*13f0*/  IADD3 R4, P0, PT, R4, UR4, RZ ;  /* 0x0000000404047c10 */ /* 0x000fe2000ff1e0ff */
[----:B------:R-:W-:Y:S02]  /*1400*/  DADD R12, R12, R42 ;  /* 0x000000000c0c7229 */ /* 0x000fe4000000002a */
[----:B------:R-:W-:-:S02]  /*1410*/  DADD R14, R14, R46 ;  /* 0x000000000e0e7229 */ /* 0x000fc4000000002e */
[----:B------:R-:W-:Y:S02]  /*1420*/  DADD R16, R16, R20 ;  /* 0x0000000010107229 */ /* 0x000fe40000000014 */
[----:B------:R-:W-:Y:S01]  /*1430*/  DADD R18, R18, R26 ;  /* 0x0000000012127229 */ /* 0x000fe2000000001a */
[C---:B------:R-:W-:Y:S02]  /*1440*/  IMAD.SHL.U32 R5, R4.reuse, 0x4, RZ ;  /* 0x0000000404057824 */ /* 0x040fe400078e00ff */
[----:B------:R-:W-:Y:S01]  /*1450*/  IMAD.X R3, RZ, RZ, R3, P0 ;  /* 0x000000ffff037224 */ /* 0x000fe200000e0603 */
[----:B------:R0:W-:Y:S01]  /*1460*/  STG.E.ENL2.256 desc[UR8][R22.64], R8, R32 ;  /* 0xf80000081620797f */ /* 0x0001e2000f121808 */
[C---:B------:R-:W-:Y:S02]  /*1470*/  LOP3.LUT P0, RZ, R4.reuse, 0xffffc000, RZ, 0xc0, !PT ;  /* 0xffffc00004ff7812 */ /* 0x040fe4000780c0ff */
[----:B------:R-:W-:Y:S01]  /*1480*/  ISETP.LT.U32.AND P1, PT, R5, R0, PT ;  /* 0x000000000500720c */ /* 0x000fe20003f21070 */
[----:B------:R0:W-:Y:S01]  /*1490*/  STG.E.ENL2.256 desc[UR8][R22.64+0x20], R12, R16 ;  /* 0xf800010c1610797f */ /* 0x0001e2000f121808 */
[----:B------:R-:W-:-:S02]  /*14a0*/  SHF.L.U64.HI R5, R4, 0x2, R3 ;  /* 0x0000000204057819 */ /* 0x000fc40000010203 */
[----:B------:R-:W-:Y:S02]  /*14b0*/  LOP3.LUT P0, RZ, R3, 0x3fffffff, RZ, 0xc0, P0 ;  /* 0x3fffffff03ff7812 */ /* 0x000fe4000000c0ff */
[----:B------:R-:W-:-:S13]  /*14c0*/  ISETP.LT.AND.EX P1, PT, R5, R2, PT, P1 ;  /* 0x000000020500720c */ /* 0x000fda0003f21310 */
[----:B------:R-:W-:Y:S05]  /*14d0*/  @!P0 BRA P1, `(.L_x_175) ;  /* 0xfffffffc00248947 */ /* 0x000fea000083ffff */
[----:B------:R-:W-:Y:S05]  /*14e0*/  EXIT ;  /* 0x000000000000794d */ /* 0x000fea0003800000 */
.L_x_174:
[----:B------:R-:W-:Y:S02]  /*14f0*/  DADD R6, -R6, 1 ;  /* 0x3ff0000006067429 */ /* 0x000fe40000000100 */
[----:B------:R-:W-:-:S11]  /*1500*/  DADD R36, RZ, -R36 ;  /* 0x00000000ff247229 */ /* 0x000fd60000000824 */
.L_x_176:
[C---:B------:R-:W-:Y:S01]  /*1510*/  IMAD.SHL.U32 R5, R4.reuse, 0x40, RZ ;  /* 0x0000004004057824 */ /* 0x040fe200078e00ff */
[----:B------:R-:W-:-:S04]  /*1520*/  SHF.L.U64.HI R41, R4, 0x6, R3 ;  /* 0x0000000604297819 */ /* 0x000fc80000010203 */
[-C--:B------:R-:W-:Y:S02]  /*1530*/  IADD3 R44, P0, PT, R38, R5.reuse, RZ ;  /* 0x00000005262c7210 */ /* 0x080fe40007f1e0ff */
[----:B0-----:R-:W-:-:S03]  /*1540*/  IADD3 R20, P1, PT, R30, R5, RZ ;  /* 0x000000051e147210 */ /* 0x001fc60007f3e0ff */
        /* <DEDUP_REMOVED lines=18> */
[----:B------:R-:W-:Y:S01]  /*1670*/  DADD R10, R18, -R10 ;  /* 0x00000000120a7229 */ /* 0x000fe2000000080a */
[----:B------:R-:W2:Y:S03]  /*1680*/  LDG.E.ENL2.256 R16, R12, desc[UR8][R44.64+0x20] ;  /* 0xfe0001082c0c797e */ /* 0x000ea60008121910 */
[----:B------:R-:W-:-:S02]  /*1690*/  DADD R34, R34, -R42 ;  /* 0x0000000022227229 */ /* 0x000fc4000000082a */
[----:B------:R-:W-:Y:S02]  /*16a0*/  DADD R32, R32, -R46 ;  /* 0x0000000020207229 */ /* 0x000fe4000000082e */
        /* <DEDUP_REMOVED lines=9> */
[----:B------:R-:W-:-:S04]  /*1740*/  DMUL R18, R6, R18 ;  /* 0x0000001206127228 */ /* 0x000fc80000000000 */
[----:B------:R-:W-:Y:S01]  /*1750*/  DADD R22, R22, -R14 ;  /* 0x0000000016167229 */ /* 0x000fe2000000080e */
[----:B------:R-:W-:Y:S01]  /*1760*/  IADD3 R14, P0, PT, R28, R5, RZ ;  /* 0x000000051c0e7210 */ /* 0x000fe20007f1e0ff */
[-C--:B------:R-:W-:Y:S02]  /*1770*/  DFMA R12, R6, R16.reuse, -R12 ;  /* 0x00000010060c722b */ /* 0x080fe4000000080c */
[----:B------:R-:W-:Y:S02]  /*1780*/  DFMA R18, R36, R16, R18 ;  /* 0x000000102412722b */ /* 0x000fe40000000012 */
[----:B------:R-:W-:Y:S01]  /*1790*/  IMAD.X R15, R29, 0x1, R41, P0 ;  /* 0x000000011d0f7824 */ /* 0x000fe200000e0629 */
[----:B------:R-:W-:Y:S01]  /*17a0*/  IADD3 R4, P0, PT, R4, UR4, RZ ;  /* 0x0000000404047c10 */ /* 0x000fe2000ff1e0ff */
[----:B------:R-:W-:Y:S02]  /*17b0*/  DADD R20, R20, -R42 ;  /* 0x0000000014147229 */ /* 0x000fe4000000082a */
[----:B------:R-:W-:-:S02]  /*17c0*/  DADD R24, R24, -R12 ;  /* 0x0000000018187229 */ /* 0x000fc4000000080c */
[----:B------:R-:W-:Y:S01]  /*17d0*/  DADD R26, R26, -R18 ;  /* 0x000000001a1a7229 */ /* 0x000fe20000000812 */
[C---:B------:R-:W-:Y:S02]  /*17e0*/  IMAD.SHL.U32 R5, R4.reuse, 0x4, RZ ;  /* 0x0000000404057824 */ /* 0x040fe400078e00ff */
[----:B------:R-:W-:Y:S01]  /*17f0*/  IMAD.X R3, RZ, RZ, R3, P0 ;  /* 0x000000ffff037224 */ /* 0x000fe200000e0603 */
[----:B------:R0:W-:Y:S01]  /*1800*/  STG.E.ENL2.256 desc[UR8][R14.64], R8, R32 ;  /* 0xf80000080e20797f */ /* 0x0001e2000f121808 */
[C---:B------:R-:W-:Y:S02]  /*1810*/  LOP3.LUT P0, RZ, R4.reuse, 0xffffc000, RZ, 0xc0, !PT ;  /* 0xffffc00004ff7812 */ /* 0x040fe4000780c0ff */
[----:B------:R-:W-:Y:S01]  /*1820*/  ISETP.LT.U32.AND P1, PT, R5, R0, PT ;  /* 0x000000000500720c */ /* 0x000fe20003f21070 */
[----:B------:R0:W-:Y:S01]  /*1830*/  STG.E.ENL2.256 desc[UR8][R14.64+0x20], R20, R24 ;  /* 0xf80001140e18797f */ /* 0x0001e2000f121808 */
[----:B------:R-:W-:Y:S02]  /*1840*/  SHF.L.U64.HI R5, R4, 0x2, R3 ;  /* 0x0000000204057819 */ /* 0x000fe40000010203 */
[----:B------:R-:W-:-:S02]  /*1850*/  LOP3.LUT P0, RZ, R3, 0x3fffffff, RZ, 0xc0, P0 ;  /* 0x3fffffff03ff7812 */ /* 0x000fc4000000c0ff */
[----:B------:R-:W-:-:S13]  /*1860*/  ISETP.LT.AND.EX P1, PT, R5, R2, PT, P1 ;  /* 0x000000020500720c */ /* 0x000fda0003f21310 */
[----:B------:R-:W-:Y:S05]  /*1870*/  @!P0 BRA P1, `(.L_x_176) ;  /* 0xfffffffc00248947 */ /* 0x000fea000083ffff */
[----:B------:R-:W-:Y:S05]  /*1880*/  EXIT ;  /* 0x000000000000794d */ /* 0x000fea0003800000 */
.L_x_177:
        /* <DEDUP_REMOVED lines=15> */
.L_x_333:


//--------------------- .text._ZN2at6native52_GLOBAL__N__ff984223_19_ForeachTernaryOp_cu_5285c63625multi_tensor_apply_kernelINS1_18TensorListMetadataILi3EEENS1_22TernaryOpScalarFunctorIfLi3ELi2ELi2EEEJNS0_11LerpFunctorIfEEfEEEvT_T0_DpT1_ --------------------------
	.section	.text._ZN2at6native52_GLOBAL__N__ff984223_19_ForeachTernaryOp_cu_5285c63625multi_tensor_apply_kernelINS1_18TensorListMetadataILi3EEENS1_22TernaryOpScalarFunctorIfLi3ELi2ELi2EEEJNS0_11LerpFunctorIfEEfEEEvT_T0_DpT1_,"ax",@progbits
	.align	128
.text._ZN2at6native52_GLOBAL__N__ff984223_19_ForeachTernaryOp_cu_5285c63625multi_tensor_apply_kernelINS1_18TensorListMetadataILi3EEENS1_22TernaryOpScalarFunctorIfLi3ELi2ELi2EEEJNS0_11LerpFunctorIfEEfEEEvT_T0_DpT1_:
        .type           _ZN2at6native52_GLOBAL__N__ff984223_19_ForeachTernaryOp_cu_5285c63625multi_tensor_apply_kernelINS1_18TensorListMetadataILi3EEENS1_22TernaryOpScalarFunctorIfLi3ELi2ELi2EEEJNS0_11LerpFunctorIfEEfEEEvT_T0_DpT1_,@function
        .size           _ZN2at6native52_GLOBAL__N__ff984223_19_ForeachTernaryOp_cu_5285c63625multi_tensor_apply_kernelINS1_18TensorListMetadataILi3EEENS1_22TernaryOpScalarFunctorIfLi3ELi2ELi2EEEJNS0_11LerpFunctorIfEEfEEEvT_T0_DpT1_,(.L_x_334 - _ZN2at6native52_GLOBAL__N__ff984223_19_ForeachTernaryOp_cu_5285c63625multi_tensor_apply_kernelINS1_18TensorListMetadataILi3EEENS1_22TernaryOpScalarFunctorIfLi3ELi2ELi2EEEJNS0_11LerpFunctorIfEEfEEEvT_T0_DpT1_)
        .other          _ZN2at6native52_GLOBAL__N__ff984223_19_ForeachTernaryOp_cu_5285c63625multi_tensor_apply_kernelINS1_18TensorListMetadataILi3EEENS1_22TernaryOpScalarFunctorIfLi3ELi2ELi2EEEJNS0_11LerpFunctorIfEEfEEEvT_T0_DpT1_,@"STO_CUDA_ENTRY STV_DEFAULT"
_ZN2at6native52_GLOBAL__N__ff984223_19_ForeachTernaryOp_cu_5285c63625multi_tensor_apply_kernelINS1_18TensorListMetadataILi3EEENS1_22TernaryOpScalarFunctorIfLi3ELi2ELi2EEEJNS0_11LerpFunctorIfEEfEEEvT_T0_DpT1_:
        /* <DEDUP_REMOVED lines=38> */
.L_x_179:
[----:B------:R-:W-:Y:S01]  /*0260*/  IADD3 R28, P1, PT, R0, UR4, RZ ;  /* 0x00000004001c7c10 */ /* 0x000fe2000ff3e0ff */
[----:B0-----:R-:W-:-:S03]  /*0270*/  IMAD.MOV.U32 R13, RZ, RZ, RZ ;  /* 0x000000ffff0d7224 */ /* 0x001fc600078e00ff */
[C---:B------:R-:W-:Y:S01]  /*0280*/  ISETP.GE.U32.AND P0, PT, R28.reuse, UR13, PT ;  /* 0x0000000d1c007c0c */ /* 0x040fe2000bf06070 */
[----:B------:R-:W-:Y:S01]  /*0290*/  IMAD.X R15, RZ, RZ, UR5, P1 ;  /* 0x00000005ff0f7e24 */ /* 0x000fe200088e06ff */
[----:B------:R-:W-:-:S04]  /*02a0*/  IADD3 R17, P2, PT, R28, UR12, RZ ;  /* 0x0000000c1c117c10 */ /* 0x000fc8000ff5e0ff */
[----:B------:R-:W-:Y:S01]  /*02b0*/  ISETP.GE.U32.AND.EX P0, PT, R15, UR14, PT, P0 ;  /* 0x0000000e0f007c0c */ /* 0x000fe2000bf06100 */
[----:B------:R-:W-:Y:S01]  /*02c0*/  IMAD.X R20, RZ, RZ, R15, P2 ;  /* 0x000000ffff147224 */ /* 0x000fe200010e060f */
[C---:B------:R-:W-:Y:S02]  /*02d0*/  ISETP.GE.U32.AND P1, PT, R17.reuse, UR13, PT ;  /* 0x0000000d11007c0c */ /* 0x040fe4000bf26070 */
[----:B------:R-:W-:Y:S02]  /*02e0*/  IADD3 R12, P4, PT, R17, UR12, RZ ;  /* 0x0000000c110c7c10 */ /* 0x000fe4000ff9e0ff */
[----:B------:R-:W-:-:S03]  /*02f0*/  ISETP.GE.U32.AND.EX P1, PT, R20, UR14, PT, P1 ;  /* 0x0000000e14007c0c */ /* 0x000fc6000bf26110 */
[----:B------:R-:W-:-:S04]  /*0300*/  IMAD.X R5, RZ, RZ, R20, P4 ;  /* 0x000000ffff057224 */ /* 0x000fc800020e0614 */
[C---:B------:R-:W-:Y:S02]  /*0310*/  @!P0 LEA R22, P2, R28.reuse, UR6, 0x2 ;  /* 0x000000061c168c11 */ /* 0x040fe4000f8410ff */
[C---:B------:R-:W-:Y:S02]  /*0320*/  @!P0 LEA R18, P3, R28.reuse, UR8, 0x2 ;  /* 0x000000081c128c11 */ /* 0x040fe4000f8610ff */
[--C-:B------:R-:W-:Y:S02]  /*0330*/  @!P0 LEA.HI.X R23, R28, UR7, R15.reuse, 0x2, P2 ;  /* 0x000000071c178c11 */ /* 0x100fe400090f140f */
[----:B------:R-:W-:Y:S02]  /*0340*/  ISETP.GE.U32.AND P2, PT, R12, UR13, PT ;  /* 0x0000000d0c007c0c */ /* 0x000fe4000bf46070 */
[----:B------:R-:W-:Y:S01]  /*0350*/  @!P0 LEA.HI.X R19, R28, UR9, R15, 0x2, P3 ;  /* 0x000000091c138c11 */ /* 0x000fe200098f140f */
[----:B------:R-:W-:Y:S01]  /*0360*/  IMAD.MOV.U32 R6, RZ, RZ, RZ ;  /* 0x000000ffff067224 */ /* 0x000fe200078e00ff */
[----:B------:R-:W-:Y:S01]  /*0370*/  ISETP.GE.U32.AND.EX P2, PT, R5, UR14, PT, P2 ;  /* 0x0000000e05007c0c */ /* 0x000fe2000bf46120 */
[----:B------:R0:W2:Y:S01]  /*0380*/  @!P0 LDG.E R13, desc[UR16][R22.64] ;  /* 0x00000010160d8981 */ /* 0x0000a2000c1e1900 */
[----:B------:R-:W-:-:S02]  /*0390*/  IADD3 R7, P4, PT, R12, UR12, RZ ;  /* 0x0000000c0c077c10 */ /* 0x000fc4000ff9e0ff */
[C---:B------:R-:W-:Y:S02]  /*03a0*/  @!P1 LEA R26, P3, R17.reuse, UR6, 0x2 ;  /* 0x00000006111a9c11 */ /* 0x040fe4000f8610ff */
[----:B------:R-:W-:Y:S01]  /*03b0*/  CS2R R10, SRZ ;  /* 0x00000000000a7805 */ /* 0x000fe2000001ff00 */
[----:B------:R-:W-:Y:S01]  /*03c0*/  IMAD.MOV.U32 R9, RZ, RZ, RZ ;  /* 0x000000ffff097224 */ /* 0x000fe200078e00ff */
[----:B------:R1:W2:Y:S01]  /*03d0*/  @!P0 LDG.E R6, desc[UR16][R18.64] ;  /* 0x0000001012068981 */ /* 0x0002a2000c1e1900 */
[----:B------:R-:W-:Y:S01]  /*03e0*/  @!P1 LEA.HI.X R27, R17, UR7, R20, 0x2, P3 ;  /* 0x00000007111b9c11 */ /* 0x000fe200098f1414 */
[----:B------:R-:W-:Y:S01]  /*03f0*/  IMAD.X R8, RZ, RZ, R5, P4 ;  /* 0x000000ffff087224 */ /* 0x000fe200020e0605 */
[----:B------:R-:W-:Y:S02]  /*0400*/  ISETP.GE.U32.AND P3, PT, R7, UR13, PT ;  /* 0x0000000d07007c0c */ /* 0x000fe4000bf66070 */
[----:B------:R-:W-:Y:S01]  /*0410*/  @!P1 LEA R24, P4, R17, UR8, 0x2 ;  /* 0x0000000811189c11 */ /* 0x000fe2000f8810ff */
[----:B------:R-:W4:Y:S01]  /*0420*/  @!P1 LDG.E R11, desc[UR16][R26.64] ;  /* 0x000000101a0b9981 */ /* 0x000f22000c1e1900 */
[----:B------:R-:W-:-:S02]  /*0430*/  ISETP.GE.U32.AND.EX P3, PT, R8, UR14, PT, P3 ;  /* 0x0000000e08007c0c */ /* 0x000fc4000bf66130 */
[----:B------:R-:W-:Y:S02]  /*0440*/  @!P1 LEA.HI.X R25, R17, UR9, R20, 0x2, P4 ;  /* 0x0000000911199c11 */ /* 0x000fe4000a0f1414 */
[C---:B0-----:R-:W-:Y:S02]  /*0450*/  @!P2 LEA R22, P4, R12.reuse, UR6, 0x2 ;  /* 0x000000060c16ac11 */ /* 0x041fe4000f8810ff */
[C---:B-1----:R-:W-:Y:S01]  /*0460*/  @!P2 LEA R18, P5, R12.reuse, UR8, 0x2 ;  /* 0x000000080c12ac11 */ /* 0x042fe2000f8a10ff */
[----:B------:R0:W4:Y:S01]  /*0470*/  @!P1 LDG.E R10, desc[UR16][R24.64] ;  /* 0x00000010180a9981 */ /* 0x000122000c1e1900 */
[C-C-:B------:R-:W-:Y:S02]  /*0480*/  @!P2 LEA.HI.X R23, R12.reuse, UR7, R5.reuse, 0x2, P4 ;  /* 0x000000070c17ac11 */ /* 0x140fe4000a0f1405 */
[----:B------:R-:W-:-:S03]  /*0490*/  @!P2 LEA.HI.X R19, R12, UR9, R5, 0x2, P5 ;  /* 0x000000090c13ac11 */ /* 0x000fc6000a8f1405 */
[----:B------:R1:W5:Y:S01]  /*04a0*/  @!P2 LDG.E R9, desc[UR16][R22.64] ;  /* 0x000000101609a981 */ /* 0x000362000c1e1900 */
[----:B------:R-:W-:Y:S01]  /*04b0*/  IMAD.MOV.U32 R4, RZ, RZ, RZ ;  /* 0x000000ffff047224 */ /* 0x000fe200078e00ff */
[----:B0-----:R-:W-:Y:S02]  /*04c0*/  @!P3 LEA R24, P5, R7, UR8, 0x2 ;  /* 0x000000080718bc11 */ /* 0x001fe4000f8a10ff */
[----:B------:R-:W-:-:S03]  /*04d0*/  CS2R R26, SRZ ;  /* 0x00000000001a7805 */ /* 0x000fc6000001ff00 */
[----:B------:R0:W5:Y:S01]  /*04e0*/  @!P2 LDG.E R4, desc[UR16][R18.64] ;  /* 0x000000101204a981 */ /* 0x000162000c1e1900 */
[C---:B-1----:R-:W-:Y:S02]  /*04f0*/  @!P3 LEA R22, P4, R7.reuse, UR6, 0x2 ;  /* 0x000000060716bc11 */ /* 0x042fe4000f8810ff */
[C-C-:B------:R-:W-:Y:S02]  /*0500*/  @!P3 LEA.HI.X R25, R7.reuse, UR9, R8.reuse, 0x2, P5 ;  /* 0x000000090719bc11 */ /* 0x140fe4000a8f1408 */
[----:B------:R-:W-:-:S03]  /*0510*/  @!P3 LEA.HI.X R23, R7, UR7, R8, 0x2, P4 ;  /* 0x000000070717bc11 */ /* 0x000fc6000a0f1408 */
[----:B------:R-:W5:Y:S04]  /*0520*/  @!P3 LDG.E R26, desc[UR16][R24.64] ;  /* 0x00000010181ab981 */ /* 0x000f68000c1e1900 */
[----:B------:R-:W5:Y:S01]  /*0530*/  @!P3 LDG.E R27, desc[UR16][R22.64] ;  /* 0x00000010161bb981 */ /* 0x000f62000c1e1900 */
[----:B------:R-:W-:Y:S02]  /*0540*/  @!P0 LEA R14, P6, R28, UR10, 0x2 ;  /* 0x0000000a1c0e8c11 */ /* 0x000fe4000f8c10ff */
[----:B---3--:R-:W-:Y:S02]  /*0550*/  FSETP.GEU.FTZ.AND P4, PT, |R2|, 0.5, PT ;  /* 0x3f0000000200780b */ /* 0x008fe40003f9e200 */
[----:B------:R-:W-:Y:S02]  /*0560*/  @!P1 LEA R16, P5, R17, UR10, 0x2 ;  /* 0x0000000a11109c11 */ /* 0x000fe4000f8a10ff */
[----:B------:R-:W-:-:S02]  /*0570*/  @!P0 LEA.HI.X R15, R28, UR11, R15, 0x2, P6 ;  /* 0x0000000b1c0f8c11 */ /* 0x000fc4000b0f140f */
[C---:B0-----:R-:W-:Y:S02]  /*0580*/  @!P2 LEA R18, P6, R12.reuse, UR10, 0x2 ;  /* 0x0000000a0c12ac11 */ /* 0x041fe4000f8c10ff */
[----:B------:R-:W-:Y:S02]  /*0590*/  @!P1 LEA.HI.X R17, R17, UR11, R20, 0x2, P5 ;  /* 0x0000000b11119c11 */ /* 0x000fe4000a8f1414 */
[C---:B------:R-:W-:Y:S02]  /*05a0*/  @!P3 LEA R20, P5, R7.reuse, UR10, 0x2 ;  /* 0x0000000a0714bc11 */ /* 0x040fe4000f8a10ff */
[----:B------:R-:W-:Y:S02]  /*05b0*/  @!P2 LEA.HI.X R19, R12, UR11, R5, 0x2, P6 ;  /* 0x0000000b0c13ac11 */ /* 0x000fe4000b0f1405 */
[----:B------:R-:W-:Y:S01]  /*05c0*/  @!P3 LEA.HI.X R21, R7, UR11, R8, 0x2, P5 ;  /* 0x0000000b0715bc11 */ /* 0x000fe2000a8f1408 */
[----:B------:R-:W-:-:S04]  /*05d0*/  ULEA UR4, UP0, UR12, UR4, 0x2 ;  /* 0x000000040c047291 */ /* 0x000fc8000f8010ff */
[----:B------:R-:W-:Y:S02]  /*05e0*/  UIADD3.X UR5, UPT, UPT, URZ, UR5, URZ, UP0, !UPT ;  /* 0x00000005ff057290 */ /* 0x000fe400087fe4ff */
[----:B------:R-:W-:-:S04]  /*05f0*/  UISETP.GE.U32.AND UP0, UPT, UR4, UR13, UPT ;  /* 0x0000000d0400728c */ /* 0x000fc8000bf06070 */
[----:B------:R-:W-:Y:S01]  /*0600*/  UISETP.GE.U32.AND.EX UP0, UPT, UR5, UR14, UPT, UP0 ;  /* 0x0000000e0500728c */ /* 0x000fe2000bf06100 */
[----:B--2---:R-:W-:-:S04]  /*0610*/  FADD.FTZ R12, R6, -R13 ;  /* 0x8000000d060c7221 */ /* 0x004fc80000010000 */
[----:B------:R-:W-:Y:S01]  /*0620*/  @!P4 FFMA.FTZ R13, R12, R2, R13 ;  /* 0x000000020c0dc223 */ /* 0x000fe2000001000d */
[----:B------:R-:W-:Y:S01]  /*0630*/  @P4 FFMA.FTZ R13, -R3, R12, R6 ;  /* 0x0000000c030d4223 */ /* 0x000fe20000010106 */
[----:B----4-:R-:W-:-:S04]  /*0640*/  FADD.FTZ R5, R10, -R11 ;  /* 0x8000000b0a057221 */ /* 0x010fc80000010000 */
[----:B------:R-:W-:Y:S01]  /*0650*/  @!P4 FFMA.FTZ R11, R5, R2, R11 ;  /* 0x00000002050bc223 */ /* 0x000fe2000001000b */
[----:B------:R-:W-:Y:S01]  /*0660*/  @P4 FFMA.FTZ R11, -R3, R5, R10 ;  /* 0x00000005030b4223 */ /* 0x000fe2000001010a */
[----:B-----5:R-:W-:-:S04]  /*0670*/  FADD.FTZ R7, R4, -R9 ;  /* 0x8000000904077221 */ /* 0x020fc80000010000 */
[----:B------:R-:W-:Y:S01]  /*0680*/  @!P4 FFMA.FTZ R9, R7, R2, R9 ;  /* 0x000000020709c223 */ /* 0x000fe20000010009 */
[----:B------:R-:W-:Y:S01]  /*0690*/  @P4 FFMA.FTZ R9, -R3, R7, R4 ;  /* 0x0000000703094223 */ /* 0x000fe20000010104 */
[----:B------:R0:W-:Y:S01]  /*06a0*/  @!P0 STG.E desc[UR16][R14.64], R13 ;  /* 0x0000000d0e008986 */ /* 0x0001e2000c101910 */
[----:B------:R-:W-:-:S04]  /*06b0*/  FADD.FTZ R8, R26, -R27 ;  /* 0x8000001b1a087221 */ /* 0x000fc80000010000 */
[----:B------:R-:W-:Y:S01]  /*06c0*/  @!P4 FFMA.FTZ R27, R8, R2, R27 ;  /* 0x00000002081bc223 */ /* 0x000fe2000001001b */
[----:B------:R-:W-:Y:S01]  /*06d0*/  @P4 FFMA.FTZ R27, -R3, R8, R26 ;  /* 0x00000008031b4223 */ /* 0x000fe2000001011a */
[----:B------:R0:W-:Y:S04]  /*06e0*/  @!P1 STG.E desc[UR16][R16.64], R11 ;  /* 0x0000000b10009986 */ /* 0x0001e8000c101910 */
[----:B------:R0:W-:Y:S04]  /*06f0*/  @!P2 STG.E desc[UR16][R18.64], R9 ;  /* 0x000000091200a986 */ /* 0x0001e8000c101910 */
[----:B------:R0:W-:Y:S01]  /*0700*/  @!P3 STG.E desc[UR16][R20.64], R27 ;  /* 0x0000001b1400b986 */ /* 0x0001e2000c101910 */
[----:B------:R-:W-:Y:S05]  /*0710*/  BRA.U !UP0, `(.L_x_179) ;  /* 0xfffffff908d07547 */ /* 0x000fea000b83ffff */
[----:B------:R-:W-:Y:S05]  /*0720*/  EXIT ;  /* 0x000000000000794d */ /* 0x000fea0003800000 */
.L_x_178:
        /* <DEDUP_REMOVED lines=11> */
.L_x_180:
[C---:B------:R-:W-:Y:S01]  /*07e0*/  IMAD.SHL.U32 R15, R3.reuse, 0x10, RZ ;  /* 0x00000010030f7824 */ /* 0x040fe200078e00ff */
[----:B------:R-:W-:-:S04]  /*07f0*/  SHF.L.U64.HI R17, R3, 0x4, R2 ;  /* 0x0000000403117819 */ /* 0x000fc80000010202 */
[C---:B------:R-:W-:Y:S02]  /*0800*/  IADD3 R6, P0, PT, R15.reuse, UR6, RZ ;  /* 0x000000060f067c10 */ /* 0x040fe4000ff1e0ff */
[----:B------:R-:W-:Y:S02]  /*0810*/  IADD3 R8, P1, PT, R15, UR8, RZ ;  /* 0x000000080f087c10 */ /* 0x000fe4000ff3e0ff */
[C---:B------:R-:W-:Y:S02]  /*0820*/  IADD3.X R7, PT, PT, R17.reuse, UR7, RZ, P0, !PT ;  /* 0x0000000711077c10 */ /* 0x040fe400087fe4ff */
[----:B------:R-:W-:-:S04]  /*0830*/  IADD3.X R9, PT, PT, R17, UR9, RZ, P1, !PT ;  /* 0x0000000911097c10 */ /* 0x000fc80008ffe4ff */
[----:B------:R-:W3:Y:S04]  /*0840*/  LDG.E.128 R4, desc[UR16][R6.64] ;  /* 0x0000001006047981 */ /* 0x000ee8000c1e1d00 */
[----:B------:R-:W3:Y:S02]  /*0850*/  LDG.E.128 R8, desc[UR16][R8.64] ;  /* 0x0000001008087981 */ /* 0x000ee4000c1e1d00 */
[----:B---3--:R-:W-:-:S04]  /*0860*/  FADD.FTZ R13, -R4, R8 ;  /* 0x00000008040d7221 */ /* 0x008fc80000010100 */
[----:B--2---:R-:W-:Y:S01]  /*0870*/  @!P2 FFMA.FTZ R12, R13, R0, R4 ;  /* 0x000000000d0ca223 */ /* 0x004fe20000010004 */
[----:B------:R-:W-:Y:S01]  /*0880*/  @P2 FFMA.FTZ R12, -R16, R13, R8 ;  /* 0x0000000d100c2223 */ /* 0x000fe20000010108 */
[----:B------:R-:W-:Y:S02]  /*0890*/  FSETP.GEU.FTZ.AND P2, PT, |R0|, 0.5, PT ;  /* 0x3f0000000000780b */ /* 0x000fe40003f5e200 */
[----:B------:R-:W-:-:S11]  /*08a0*/  IADD3 R4, P0, PT, R15, UR10, RZ ;  /* 0x0000000a0f047c10 */ /* 0x000fd6000ff1e0ff */
[----:B------:R-:W-:Y:S01]  /*08b0*/  @!P2 FADD.FTZ R14, -R5, R9 ;  /* 0x00000009050ea221 */ /* 0x000fe20000010100 */
[C-C-:B------:R-:W-:Y:S01]  /*08c0*/  @!P2 FADD.FTZ R15, -R6.reuse, R10.reuse ;  /* 0x0000000a060fa221 */ /* 0x140fe20000010100 */
[----:B------:R-:W-:Y:S01]  /*08d0*/  @!P2 FADD.FTZ R18, -R7, R11 ;  /* 0x0000000b0712a221 */ /* 0x000fe20000010100 */
[----:B------:R-:W-:Y:S01]  /*08e0*/  @P2 FADD.FTZ R19, -R6, R10 ;  /* 0x0000000a06132221 */ /* 0x000fe20000010100 */
[-C--:B------:R-:W-:Y:S01]  /*08f0*/  @!P2 FFMA.FTZ R13, R14, R0.reuse, R5 ;  /* 0x000000000e0da223 */ /* 0x080fe20000010005 */
[----:B------:R-:W-:Y:S01]  /*0900*/  @P2 FADD.FTZ R5, -R5, R9 ;  /* 0x0000000905052221 */ /* 0x000fe20000010100 */
[-C--:B------:R-:W-:Y:S01]  /*0910*/  @!P2 FFMA.FTZ R14, R15, R0.reuse, R6 ;  /* 0x000000000f0ea223 */ /* 0x080fe20000010006 */
[----:B------:R-:W-:Y:S01]  /*0920*/  @P2 FADD.FTZ R6, -R7, R11 ;  /* 0x0000000b07062221 */ /* 0x000fe20000010100 */
[----:B------:R-:W-:Y:S01]  /*0930*/  @!P2 FFMA.FTZ R15, R18, R0, R7 ;  /* 0x00000000120fa223 */ /* 0x000fe20000010007 */
[C---:B------:R-:W-:Y:S01]  /*0940*/  @P2 FFMA.FTZ R13, -R16.reuse, R5, R9 ;  /* 0x00000005100d2223 */ /* 0x040fe20000010109 */
[----:B------:R-:W-:Y:S01]  /*0950*/  IADD3.X R5, PT, PT, R17, UR11, RZ, P0, !PT ;  /* 0x0000000b11057c10 */ /* 0x000fe200087fe4ff */
[C---:B------:R-:W-:Y:S01]  /*0960*/  @P2 FFMA.FTZ R15, -R16.reuse, R6, R11 ;  /* 0x00000006100f2223 */ /* 0x040fe2000001010b */
[----:B------:R-:W-:Y:S01]  /*0970*/  IADD3 R3, P0, PT, R3, UR5, RZ ;  /* 0x0000000503037c10 */ /* 0x000fe2000ff1e0ff */
[----:B------:R-:W-:-:S04]  /*0980*/  @P2 FFMA.FTZ R14, -R16, R19, R10 ;  /* 0x00000013100e2223 */ /* 0x000fc8000001010a */
[C---:B------:R-:W-:Y:S01]  /*0990*/  IMAD.SHL.U32 R6, R3.reuse, 0x4, RZ ;  /* 0x0000000403067824 */ /* 0x040fe200078e00ff */
[----:B------:R0:W-:Y:S01]  /*09a0*/  STG.E.128 desc[UR16][R4.64], R12 ;  /* 0x0000000c04007986 */ /* 0x0001e2000c101d10 */
[----:B------:R-:W-:Y:S01]  /*09b0*/  IMAD.X R2, RZ, RZ, R2, P0 ;  /* 0x000000ffff027224 */ /* 0x000fe200000e0602 */
[C---:B------:R-:W-:Y:S02]  /*09c0*/  LOP3.LUT P0, RZ, R3.reuse, 0xffffc000, RZ, 0xc0, !PT ;  /* 0xffffc00003ff7812 */ /* 0x040fe4000780c0ff */
[----:B------:R-:W-:Y:S02]  /*09d0*/  ISETP.LT.U32.AND P1, PT, R6, UR15, PT ;  /* 0x0000000f06007c0c */ /* 0x000fe4000bf21070 */
[----:B------:R-:W-:Y:S02]  /*09e0*/  SHF.L.U64.HI R6, R3, 0x2, R2 ;  /* 0x0000000203067819 */ /* 0x000fe40000010202 */
[----:B------:R-:W-:Y:S02]  /*09f0*/  LOP3.LUT P0, RZ, R2, 0x3fffffff, RZ, 0xc0, P0 ;  /* 0x3fffffff02ff7812 */ /* 0x000fe4000000c0ff */
[----:B------:R-:W-:-:S13]  /*0a00*/  ISETP.LT.AND.EX P1, PT, R6, UR4, PT, P1 ;  /* 0x0000000406007c0c */ /* 0x000fda000bf21310 */
[----:B0-----:R-:W-:Y:S05]  /*0a10*/  @!P0 BRA P1, `(.L_x_180) ;  /* 0xfffffffc00708947 */ /* 0x001fea000083ffff */
[----:B------:R-:W-:Y:S05]  /*0a20*/  EXIT ;  /* 0x000000000000794d */ /* 0x000fea0003800000 */
.L_x_181:
        /* <DEDUP_REMOVED lines=13> */
.L_x_334:


//--------------------- .text._ZN2at6native52_GLOBAL__N__ff984223_19_ForeachTernaryOp_cu_5285c63625multi_tensor_apply_kernelINS1_18TensorListMetadataILi3EEENS1_22TernaryOpScalarFunctorIdLi3ELi2ELi2EEEJNS0_11LerpFunctorIdEEdEEEvT_T0_DpT1_ --------------------------
	.section	.text._ZN2at6native52_GLOBAL__N__ff984223_19_ForeachTernaryOp_cu_5285c63625multi_tensor_apply_kernelINS1_18TensorListMetadataILi3EEENS1_22TernaryOpScalarFunctorIdLi3ELi2ELi2EEEJNS0_11LerpFunctorIdEEdEEEvT_T0_DpT1_,"ax",@progbits
	.align	128
.text._ZN2at6native52_GLOBAL__N__ff984223_19_ForeachTernaryOp_cu_5285c63625multi_tensor_apply_kernelINS1_18TensorListMetadataILi3EEENS1_22TernaryOpScalarFunctorIdLi3ELi2ELi2EEEJNS0_11LerpFunctorIdEEdEEEvT_T0_DpT1_:
        .type           _ZN2at6native52_GLOBAL__N__ff984223_19_ForeachTernaryOp_cu_5285c63625multi_tensor_apply_kernelINS1_18TensorListMetadataILi3EEENS1_22TernaryOpScalarFunctorIdLi3ELi2ELi2EEEJNS0_11LerpFunctorIdEEdEEEvT_T0_DpT1_,@function
        .size           _ZN2at6native52_GLOBAL__N__ff984223_19_ForeachTernaryOp_cu_5285c63625multi_tensor_apply_kernelINS1_18TensorListMetadataILi3EEENS1_22TernaryOpScalarFunctorIdLi3ELi2ELi2EEEJNS0_11LerpFunctorIdEEdEEEvT_T0_DpT1_,(.L_x_335 - _ZN2at6native52_GLOBAL__N__ff984223_19_ForeachTernaryOp_cu_5285c63625multi_tensor_apply_kernelINS1_18TensorListMetadataILi3EEENS1_22TernaryOpScalarFunctorIdLi3ELi2ELi2EEEJNS0_11LerpFunctorIdEEdEEEvT_T0_DpT1_)
        .other          _ZN2at6native52_GLOBAL__N__ff984223_19_ForeachTernaryOp_cu_5285c63625multi_tensor_apply_kernelINS1_18TensorListMetadataILi3EEENS1_22TernaryOpScalarFunctorIdLi3ELi2ELi2EEEJNS0_11LerpFunctorIdEEdEEEvT_T0_DpT1_,@"STO_CUDA_ENTRY STV_DEFAULT"
_ZN2at6native52_GLOBAL__N__ff984223_19_ForeachTernaryOp_cu_5285c63625multi_tensor_apply_kernelINS1_18TensorListMetadataILi3EEENS1_22TernaryOpScalarFunctorIdLi3ELi2ELi2EEEJNS0_11LerpFunctorIdEEdEEEvT_T0_DpT1_:
        /* <DEDUP_REMOVED lines=35> */
.L_x_183:
[----:B0--3--:R-:W-:Y:S02]  /*0230*/  IADD3 R3, P1, PT, R0, UR4, RZ ;  /* 0x0000000400037c10 */ /* 0x009fe4000ff3e0ff */
[----:B------:R-:W-:Y:S02]  /*0240*/  CS2R R12, SRZ ;  /* 0x00000000000c7805 */ /* 0x000fe4000001ff00 */
[----:B------:R-:W-:Y:S02]  /*0250*/  CS2R R16, SRZ ;  /* 0x0000000000107805 */ /* 0x000fe4000001ff00 */
[----:B------:R-:W-:Y:S02]  /*0260*/  CS2R R8, SRZ ;  /* 0x0000000000087805 */ /* 0x000fe4000001ff00 */
[C---:B------:R-:W-:Y:S01]  /*0270*/  ISETP.GE.U32.AND P0, PT, R3.reuse, UR13, PT ;  /* 0x0000000d03007c0c */ /* 0x040fe2000bf06070 */
[----:B------:R-:W-:Y:S01]  /*0280*/  IMAD.X R2, RZ, RZ, UR5, P1 ;  /* 0x00000005ff027e24 */ /* 0x000fe200088e06ff */
[----:B-1----:R-:W-:-:S02]  /*0290*/  IADD3 R24, P3, PT, R3, UR12, RZ ;  /* 0x0000000c03187c10 */ /* 0x002fc4000ff7e0ff */
[----:B------:R-:W-:Y:S02]  /*02a0*/  CS2R R22, SRZ ;  /* 0x0000000000167805 */ /* 0x000fe4000001ff00 */
[----:B------:R-:W-:Y:S01]  /*02b0*/  CS2R R18, SRZ ;  /* 0x0000000000127805 */ /* 0x000fe2000001ff00 */
[----:B------:R-:W0:Y:S01]  /*02c0*/  LDC.64 R20, c[0x0][0xfd0] ;  /* 0x0003f400ff147b82 */ /* 0x000e220000000a00 */
[----:B------:R-:W-:Y:S01]  /*02d0*/  ISETP.GE.U32.AND.EX P0, PT, R2, UR14, PT, P0 ;  /* 0x0000000e02007c0c */ /* 0x000fe2000bf06100 */
[----:B------:R-:W-:Y:S01]  /*02e0*/  IMAD.X R5, RZ, RZ, R2, P3 ;  /* 0x000000ffff057224 */ /* 0x000fe200018e0602 */
[C---:B------:R-:W-:Y:S02]  /*02f0*/  ISETP.GE.U32.AND P1, PT, R24.reuse, UR13, PT ;  /* 0x0000000d18007c0c */ /* 0x040fe4000bf26070 */
[----:B------:R-:W-:Y:S02]  /*0300*/  IADD3 R4, P4, PT, R24, UR12, RZ ;  /* 0x0000000c18047c10 */ /* 0x000fe4000ff9e0ff */
[----:B------:R-:W-:-:S07]  /*0310*/  ISETP.GE.U32.AND.EX P1, PT, R5, UR14, PT, P1 ;  /* 0x0000000e05007c0c */ /* 0x000fce000bf26110 */
[C---:B------:R-:W-:Y:S02]  /*0320*/  @!P0 LEA R6, P2, R3.reuse, UR6, 0x3 ;  /* 0x0000000603068c11 */ /* 0x040fe4000f8418ff */
[C---:B------:R-:W-:Y:S02]  /*0330*/  @!P0 LEA R10, P3, R3.reuse, UR8, 0x3 ;  /* 0x00000008030a8c11 */ /* 0x040fe4000f8618ff */
[C-C-:B------:R-:W-:Y:S02]  /*0340*/  @!P0 LEA.HI.X R7, R3.reuse, UR7, R2.reuse, 0x3, P2 ;  /* 0x0000000703078c11 */ /* 0x140fe400090f1c02 */
[----:B------:R-:W-:Y:S01]  /*0350*/  @!P0 LEA.HI.X R11, R3, UR9, R2, 0x3, P3 ;  /* 0x00000009030b8c11 */ /* 0x000fe200098f1c02 */
[----:B------:R-:W-:Y:S01]  /*0360*/  IMAD.X R3, RZ, RZ, R5, P4 ;  /* 0x000000ffff037224 */ /* 0x000fe200020e0605 */
[----:B------:R-:W-:Y:S01]  /*0370*/  ISETP.GE.U32.AND P2, PT, R4, UR13, PT ;  /* 0x0000000d04007c0c */ /* 0x000fe2000bf46070 */
[----:B------:R-:W2:Y:S03]  /*0380*/  @!P0 LDG.E.64 R12, desc[UR16][R6.64] ;  /* 0x00000010060c8981 */ /* 0x000ea6000c1e1b00 */
[----:B------:R-:W-:Y:S01]  /*0390*/  ISETP.GE.U32.AND.EX P2, PT, R3, UR14, PT, P2 ;  /* 0x0000000e03007c0c */ /* 0x000fe2000bf46120 */
[----:B------:R1:W2:Y:S01]  /*03a0*/  @!P0 LDG.E.64 R16, desc[UR16][R10.64] ;  /* 0x000000100a108981 */ /* 0x0002a2000c1e1b00 */
[----:B------:R-:W-:-:S02]  /*03b0*/  @!P1 LEA R14, P3, R24, UR6, 0x3 ;  /* 0x00000006180e9c11 */ /* 0x000fc4000f8618ff */
[C---:B------:R-:W-:Y:S02]  /*03c0*/  @!P1 LEA R28, P4, R24.reuse, UR8, 0x3 ;  /* 0x00000008181c9c11 */ /* 0x040fe4000f8818ff */
[C-C-:B------:R-:W-:Y:S02]  /*03d0*/  @!P1 LEA.HI.X R15, R24.reuse, UR7, R5.reuse, 0x3, P3 ;  /* 0x00000007180f9c11 */ /* 0x140fe400098f1c05 */
[----:B------:R-:W-:-:S03]  /*03e0*/  @!P1 LEA.HI.X R29, R24, UR9, R5, 0x3, P4 ;  /* 0x00000009181d9c11 */ /* 0x000fc6000a0f1c05 */
[----:B------:R-:W3:Y:S02]  /*03f0*/  @!P1 LDG.E.64 R8, desc[UR16][R14.64] ;  /* 0x000000100e089981 */ /* 0x000ee4000c1e1b00 */
[C---:B------:R-:W-:Y:S02]  /*0400*/  @!P2 LEA R26, P3, R4.reuse, UR6, 0x3 ;  /* 0x00000006041aac11 */ /* 0x040fe4000f8618ff */
[----:B------:R-:W3:Y:S01]  /*0410*/  @!P1 LDG.E.64 R22, desc[UR16][R28.64] ;  /* 0x000000101c169981 */ /* 0x000ee2000c1e1b00 */
[C---:B-1----:R-:W-:Y:S02]  /*0420*/  @!P2 LEA R10, P4, R4.reuse, UR8, 0x3 ;  /* 0x00000008040aac11 */ /* 0x042fe4000f8818ff */
[----:B------:R-:W-:Y:S02]  /*0430*/  CS2R R6, SRZ ;  /* 0x0000000000067805 */ /* 0x000fe4000001ff00 */
[C-C-:B------:R-:W-:Y:S02]  /*0440*/  @!P2 LEA.HI.X R27, R4.reuse, UR7, R3.reuse, 0x3, P3 ;  /* 0x00000007041bac11 */ /* 0x140fe400098f1c03 */
[----:B------:R-:W-:-:S03]  /*0450*/  @!P2 LEA.HI.X R11, R4, UR9, R3, 0x3, P4 ;  /* 0x00000009040bac11 */ /* 0x000fc6000a0f1c03 */
[----:B------:R1:W4:Y:S04]  /*0460*/  @!P2 LDG.E.64 R6, desc[UR16][R26.64] ;  /* 0x000000101a06a981 */ /* 0x000328000c1e1b00 */
[----:B------:R2:W4:Y:S01]  /*0470*/  @!P2 LDG.E.64 R18, desc[UR16][R10.64] ;  /* 0x000000100a12a981 */ /* 0x000522000c1e1b00 */
[----:B0-----:R-:W-:Y:S01]  /*0480*/  DSETP.GEU.AND P4, PT, |R20|, 0.5, PT ;  /* 0x3fe000001400742a */ /* 0x001fe20003f8e200 */
[----:B------:R-:W-:-:S04]  /*0490*/  IADD3 R25, P5, PT, R4, UR12, RZ ;  /* 0x0000000c04197c10 */ /* 0x000fc8000ffbe0ff */
[----:B------:R-:W-:Y:S01]  /*04a0*/  ISETP.GE.U32.AND P3, PT, R25, UR13, PT ;  /* 0x0000000d19007c0c */ /* 0x000fe2000bf66070 */
[----:B-1----:R-:W-:-:S05]  /*04b0*/  IMAD.X R26, RZ, RZ, R3, P5 ;  /* 0x000000ffff1a7224 */ /* 0x002fca00028e0603 */
[----:B------:R-:W-:-:S03]  /*04c0*/  ISETP.GE.U32.AND.EX P3, PT, R26, UR14, PT, P3 ;  /* 0x0000000e1a007c0c */ /* 0x000fc6000bf66130 */
[----:B------:R-:W-:-:S10]  /*04d0*/  @P4 DADD R14, -R20, 1 ;  /* 0x3ff00000140e4429 */ /* 0x000fd40000000100 */
[----:B------:R-:W-:-:S04]  /*04e0*/  @!P3 LEA R28, P6, R25, UR8, 0x3 ;  /* 0x00000008191cbc11 */ /* 0x000fc8000f8c18ff */
[----:B------:R-:W-:Y:S01]  /*04f0*/  @!P3 LEA.HI.X R29, R25, UR9, R26, 0x3, P6 ;  /* 0x00000009191dbc11 */ /* 0x000fe2000b0f1c1a */
[----:B--2---:R-:W-:-:S08]  /*0500*/  DADD R10, R16, -R12 ;  /* 0x00000000100a7229 */ /* 0x004fd0000000080c */
[C---:B------:R-:W-:Y:S02]  /*0510*/  @!P4 DFMA R12, R10.reuse, R20, R12 ;  /* 0x000000140a0cc22b */ /* 0x040fe4000000000c */
[----:B------:R-:W-:Y:S02]  /*0520*/  @P4 DFMA R12, R10, -R14, R16 ;  /* 0x8000000e0a0c422b */ /* 0x000fe40000000010 */
[----:B------:R-:W-:Y:S02]  /*0530*/  @P4 DADD R10, -R20, 1 ;  /* 0x3ff00000140a4429 */ /* 0x000fe40000000100 */
[----:B---3--:R-:W-:-:S08]  /*0540*/  DADD R16, R22, -R8 ;  /* 0x0000000016107229 */ /* 0x008fd00000000808 */
[----:B------:R-:W-:Y:S02]  /*0550*/  @!P4 DFMA R8, R16, R20, R8 ;  /* 0x000000141008c22b */ /* 0x000fe40000000008 */
[----:B------:R-:W-:Y:S02]  /*0560*/  @P4 DFMA R8, -R10, R16, R22 ;  /* 0x000000100a08422b */ /* 0x000fe40000000116 */
[----:B----4-:R-:W-:Y:S01]  /*0570*/  DADD R14, R18, -R6 ;  /* 0x00000000120e7229 */ /* 0x010fe20000000806 */
[C---:B------:R-:W-:Y:S01]  /*0580*/  @!P3 LEA R16, P5, R25.reuse, UR6, 0x3 ;  /* 0x000000061910bc11 */ /* 0x040fe2000f8a18ff */
[----:B------:R-:W-:Y:S01]  /*0590*/  @P4 DADD R10, -R20, 1 ;  /* 0x3ff00000140a4429 */ /* 0x000fe20000000100 */
[----:B------:R-:W-:Y:S02]  /*05a0*/  CS2R R22, SRZ ;  /* 0x0000000000167805 */ /* 0x000fe4000001ff00 */
[----:B------:R-:W-:-:S03]  /*05b0*/  @!P3 LEA.HI.X R17, R25, UR7, R26, 0x3, P5 ;  /* 0x000000071911bc11 */ /* 0x000fc6000a8f1c1a */
[----:B------:R-:W-:Y:S02]  /*05c0*/  @!P4 DFMA R6, R14, R20, R6 ;  /* 0x000000140e06c22b */ /* 0x000fe40000000006 */
[----:B------:R-:W-:Y:S01]  /*05d0*/  @P4 DFMA R6, -R10, R14, R18 ;  /* 0x0000000e0a06422b */ /* 0x000fe20000000112 */
[----:B------:R-:W2:Y:S01]  /*05e0*/  @!P3 LDG.E.64 R22, desc[UR16][R16.64] ;  /* 0x000000101016b981 */ /* 0x000ea2000c1e1b00 */
[----:B------:R-:W-:-:S06]  /*05f0*/  CS2R R18, SRZ ;  /* 0x0000000000127805 */ /* 0x000fcc000001ff00 */
[----:B------:R0:W2:Y:S01]  /*0600*/  @!P3 LDG.E.64 R18, desc[UR16][R28.64] ;  /* 0x000000101c12b981 */ /* 0x0000a2000c1e1b00 */
[----:B------:R-:W-:Y:S01]  /*0610*/  VIADD R11, R0, UR4 ;  /* 0x00000004000b7c36 */ /* 0x000fe20008000000 */
[----:B------:R-:W-:-:S04]  /*0620*/  @!P1 LEA R10, P6, R24, UR10, 0x3 ;  /* 0x0000000a180a9c11 */ /* 0x000fc8000f8c18ff */
[----:B------:R-:W-:-:S04]  /*0630*/  @!P0 LEA R14, P5, R11, UR10, 0x3 ;  /* 0x0000000a0b0e8c11 */ /* 0x000fc8000f8a18ff */
[----:B------:R-:W-:Y:S02]  /*0640*/  @!P0 LEA.HI.X R15, R11, UR11, R2, 0x3, P5 ;  /* 0x0000000b0b0f8c11 */ /* 0x000fe4000a8f1c02 */
[----:B------:R-:W-:Y:S02]  /*0650*/  @!P1 LEA.HI.X R11, R24, UR11, R5, 0x3, P6 ;  /* 0x0000000b180b9c11 */ /* 0x000fe4000b0f1c05 */
[C---:B0-----:R-:W-:Y:S02]  /*0660*/  @!P2 LEA R28, P5, R4.reuse, UR10, 0x3 ;  /* 0x0000000a041cac11 */ /* 0x041fe4000f8a18ff */
[C---:B------:R-:W-:Y:S02]  /*0670*/  @!P3 LEA R2, P6, R25.reuse, UR10, 0x3 ;  /* 0x0000000a1902bc11 */ /* 0x040fe4000f8c18ff */
[----:B------:R-:W-:Y:S02]  /*0680*/  @!P2 LEA.HI.X R29, R4, UR11, R3, 0x3, P5 ;  /* 0x0000000b041dac11 */ /* 0x000fe4000a8f1c03 */
[----:B------:R-:W-:Y:S01]  /*0690*/  @!P3 LEA.HI.X R3, R25, UR11, R26, 0x3, P6 ;  /* 0x0000000b1903bc11 */ /* 0x000fe2000b0f1c1a */
[----:B------:R3:W-:Y:S01]  /*06a0*/  @!P0 STG.E.64 desc[UR16][R14.64], R12 ;  /* 0x0000000c0e008986 */ /* 0x0007e2000c101b10 */
[----:B------:R-:W-:-:S03]  /*06b0*/  ULEA UR4, UP0, UR12, UR4, 0x2 ;  /* 0x000000040c047291 */ /* 0x000fc6000f8010ff */
[----:B------:R3:W-:Y:S04]  /*06c0*/  @!P1 STG.E.64 desc[UR16][R10.64], R8 ;  /* 0x000000080a009986 */ /* 0x0007e8000c101b10 */
[----:B------:R3:W-:Y:S01]  /*06d0*/  @!P2 STG.E.64 desc[UR16][R28.64], R6 ;  /* 0x000000061c00a986 */ /* 0x0007e2000c101b10 */
[----:B------:R-:W-:Y:S02]  /*06e0*/  UIADD3.X UR5, UPT, UPT, URZ, UR5, URZ, UP0, !UPT ;  /* 0x00000005ff057290 */ /* 0x000fe400087fe4ff */
[----:B------:R-:W-:-:S04]  /*06f0*/  UISETP.GE.U32.AND UP0, UPT, UR4, UR13, UPT ;  /* 0x0000000d0400728c */ /* 0x000fc8000bf06070 */
[----:B------:R-:W-:Y:S01]  /*0700*/  UISETP.GE.U32.AND.EX UP0, UPT, UR5, UR14, UPT, UP0 ;  /* 0x0000000e0500728c */ /* 0x000fe2000bf06100 */
[----:B--2---:R-:W-:-:S08]  /*0710*/  DADD R16, R18, -R22 ;  /* 0x0000000012107229 */ /* 0x004fd00000000816 */
[----:B------:R-:W-:Y:S02]  /*0720*/  @!P4 DFMA R22, R16, R20, R22 ;  /* 0x000000141016c22b */ /* 0x000fe40000000016 */
[----:B------:R-:W-:-:S08]  /*0730*/  @P4 DADD R20, -R20, 1 ;  /* 0x3ff0000014144429 */ /* 0x000fd00000000100 */
[----:B------:R-:W-:-:S07]  /*0740*/  @P4 DFMA R22, -R20, R16, R18 ;  /* 0x000000101416422b */ /* 0x000fce0000000112 */
[----:B------:R3:W-:Y:S01]  /*0750*/  @!P3 STG.E.64 desc[UR16][R2.64], R22 ;  /* 0x000000160200b986 */ /* 0x0007e2000c101b10 */
[----:B------:R-:W-:Y:S05]  /*0760*/  BRA.U !UP0, `(.L_x_183) ;  /* 0xfffffff908b07547 */ /* 0x000fea000b83ffff */
[----:B------:R-:W-:Y:S05]  /*0770*/  EXIT ;  /* 0x000000000000794d */ /* 0x000fea0003800000 */
.L_x_182:
        /* <DEDUP_REMOVED lines=11> */
.L_x_184:
[C---:B------:R-:W-:Y:S01]  /*0830*/  IMAD.SHL.U32 R2, R0.reuse, 0x20, RZ ;  /* 0x0000002000027824 */ /* 0x040fe200078e00ff */
[----:B------:R-:W-:Y:S01]  /*0840*/  SHF.L.U64.HI R20, R0, 0x5, R3 ;  /* 0x0000000500147819 */ /* 0x000fe20000010203 */
[----:B0-----:R-:W0:Y:S03]  /*0850*/  @!P2 LDC.64 R28, c[0x0][0xfd0] ;  /* 0x0003f400ff1cab82 */ /* 0x001e260000000a00 */
[C---:B------:R-:W-:Y:S02]  /*0860*/  IADD3 R4, P0, PT, R2.reuse, UR6, RZ ;  /* 0x0000000602047c10 */ /* 0x040fe4000ff1e0ff */
[----:B------:R-:W-:Y:S02]  /*0870*/  IADD3 R12, P1, PT, R2, UR8, RZ ;  /* 0x00000008020c7c10 */ /* 0x000fe4000ff3e0ff */
[C---:B------:R-:W-:Y:S02]  /*0880*/  IADD3.X R5, PT, PT, R20.reuse, UR7, RZ, P0, !PT ;  /* 0x0000000714057c10 */ /* 0x040fe400087fe4ff */
[----:B------:R-:W-:-:S04]  /*0890*/  IADD3.X R13, PT, PT, R20, UR9, RZ, P1, !PT ;  /* 0x00000009140d7c10 */ /* 0x000fc80008ffe4ff */
[----:B------:R-:W3:Y:S04]  /*08a0*/  LDG.E.ENL2.256 R4, R16, desc[UR16][R4.64] ;  /* 0xfe0000100410797e */ /* 0x000ee80008121904 */
[----:B------:R-:W3:Y:S02]  /*08b0*/  LDG.E.ENL2.256 R12, R8, desc[UR16][R12.64] ;  /* 0xfe0000100c08797e */ /* 0x000ee4000812190c */
[----:B---3--:R-:W-:-:S08]  /*08c0*/  DADD R26, -R18, R10 ;  /* 0x00000000121a7229 */ /* 0x008fd0000000010a */
[C---:B0-----:R-:W-:Y:S02]  /*08d0*/  @!P2 DFMA R18, R26.reuse, R28, R18 ;  /* 0x0000001c1a12a22b */ /* 0x041fe40000000012 */
[----:B------:R-:W-:Y:S02]  /*08e0*/  @P2 DFMA R18, R26, -R24, R10 ;  /* 0x800000181a12222b */ /* 0x000fe4000000000a */
[----:B------:R-:W-:Y:S01]  /*08f0*/  DADD R10, -R16, R8 ;  /* 0x00000000100a7229 */ /* 0x000fe20000000108 */
[----:B------:R-:W-:-:S04]  /*0900*/  IADD3 R26, P0, PT, R2, UR10, RZ ;  /* 0x0000000a021a7c10 */ /* 0x000fc8000ff1e0ff */
[----:B------:R-:W-:Y:S02]  /*0910*/  IADD3.X R27, PT, PT, R20, UR11, RZ, P0, !PT ;  /* 0x0000000b141b7c10 */ /* 0x000fe400087fe4ff */
[----:B------:R-:W-:Y:S01]  /*0920*/  IADD3 R0, P0, PT, R0, UR5, RZ ;  /* 0x0000000500007c10 */ /* 0x000fe2000ff1e0ff */
[C---:B--2---:R-:W-:Y:S02]  /*0930*/  @!P2 DFMA R16, R10.reuse, R22, R16 ;  /* 0x000000160a10a22b */ /* 0x044fe40000000010 */
[----:B------:R-:W-:Y:S02]  /*0940*/  @P2 DFMA R16, R10, -R24, R8 ;  /* 0x800000180a10222b */ /* 0x000fe40000000008 */
[----:B------:R-:W-:Y:S01]  /*0950*/  DSETP.GEU.AND P2, PT, |R22|, 0.5, PT ;  /* 0x3fe000001600742a */ /* 0x000fe20003f4e200 */
[C---:B------:R-:W-:Y:S02]  /*0960*/  IMAD.SHL.U32 R2, R0.reuse, 0x4, RZ ;  /* 0x0000000400027824 */ /* 0x040fe400078e00ff */
[----:B------:R-:W-:Y:S01]  /*0970*/  IMAD.X R3, RZ, RZ, R3, P0 ;  /* 0x000000ffff037224 */ /* 0x000fe200000e0603 */
[----:B------:R-:W-:-:S02]  /*0980*/  LOP3.LUT P0, RZ, R0, 0xffffc000, RZ, 0xc0, !PT ;  /* 0xffffc00000ff7812 */ /* 0x000fc4000780c0ff */
[----:B------:R-:W-:Y:S02]  /*0990*/  ISETP.LT.U32.AND P1, PT, R2, UR15, PT ;  /* 0x0000000f02007c0c */ /* 0x000fe4000bf21070 */
[----:B------:R-:W-:Y:S02]  /*09a0*/  SHF.L.U64.HI R2, R0, 0x2, R3 ;  /* 0x0000000200027819 */ /* 0x000fe40000010203 */
[----:B------:R-:W-:Y:S02]  /*09b0*/  LOP3.LUT P0, RZ, R3, 0x3fffffff, RZ, 0xc0, P0 ;  /* 0x3fffffff03ff7812 */ /* 0x000fe4000000c0ff */
[----:B------:R-:W-:Y:S02]  /*09c0*/  ISETP.LT.AND.EX P1, PT, R2, UR4, PT, P1 ;  /* 0x0000000402007c0c */ /* 0x000fe4000bf21310 */
[----:B------:R-:W-:Y:S02]  /*09d0*/  @!P2 DADD R8, -R4, R12 ;  /* 0x000000000408a229 */ /* 0x000fe4000000010c */
[----:B------:R-:W-:-:S06]  /*09e0*/  @!P2 DADD R10, -R6, R14 ;  /* 0x00000000060aa229 */ /* 0x000fcc000000010e */
[-C--:B------:R-:W-:Y:S02]  /*09f0*/  @!P2 DFMA R8, R8, R22.reuse, R4 ;  /* 0x000000160808a22b */ /* 0x080fe40000000004 */
[----:B------:R-:W-:Y:S02]  /*0a00*/  @!P2 DFMA R10, R10, R22, R6 ;  /* 0x000000160a0aa22b */ /* 0x000fe40000000006 */
[----:B------:R-:W-:Y:S02]  /*0a10*/  @P2 DADD R4, -R4, R12 ;  /* 0x0000000004042229 */ /* 0x000fe4000000010c */
[----:B------:R-:W-:-:S06]  /*0a20*/  @P2 DADD R6, -R6, R14 ;  /* 0x0000000006062229 */ /* 0x000fcc000000010e */
[-C--:B------:R-:W-:Y:S02]  /*0a30*/  @P2 DFMA R8, R4, -R24.reuse, R12 ;  /* 0x800000180408222b */ /* 0x080fe4000000000c */
[----:B------:R-:W-:-:S07]  /*0a40*/  @P2 DFMA R10, R6, -R24, R14 ;  /* 0x80000018060a222b */ /* 0x000fce000000000e */
[----:B------:R0:W-:Y:S01]  /*0a50*/  STG.E.ENL2.256 desc[UR16][R26.64], R16, R8 ;  /* 0xf80000101a08797f */ /* 0x0001e2000f121810 */
[----:B------:R-:W-:Y:S05]  /*0a60*/  @!P0 BRA P1, `(.L_x_184) ;  /* 0xfffffffc00708947 */ /* 0x000fea000083ffff */
[----:B------:R-:W-:Y:S05]  /*0a70*/  EXIT ;  /* 0x000000000000794d */ /* 0x000fea0003800000 */
.L_x_185:
        /* <DEDUP_REMOVED lines=16> */
.L_x_335:


//--------------------- .text._ZN2at6native52_GLOBAL__N__ff984223_19_ForeachTernaryOp_cu_5285c63625multi_tensor_apply_kernelINS1_18TensorListMetadataILi3EEENS1_20TernaryOpListFunctorIN3c108BFloat16ELi3ELi3ELi0EEEJNS0_11LerpFunctorIfEEEEEvT_T0_DpT1_ --------------------------
	.section	.text._ZN2at6native52_GLOBAL__N__ff984223_19_ForeachTernaryOp_cu_5285c63625multi_tensor_apply_kernelINS1_18TensorListMetadataILi3EEENS1_20TernaryOpListFunctorIN3c108BFloat16ELi3ELi3ELi0EEEJNS0_11LerpFunctorIfEEEEEvT_T0_DpT1_,"ax",@progbits
	.align	128
.text._ZN2at6native52_GLOBAL__N__ff984223_19_ForeachTernaryOp_cu_5285c63625multi_tensor_apply_kernelINS1_18TensorListMetadataILi3EEENS1_20TernaryOpListFunctorIN3c108BFloat16ELi3ELi3ELi0EEEJNS0_11LerpFunctorIfEEEEEvT_T0_DpT1_:
        .type           _ZN2at6native52_GLOBAL__N__ff984223_19_ForeachTernaryOp_cu_5285c63625multi_tensor_apply_kernelINS1_18TensorListMetadataILi3EEENS1_20TernaryOpListFunctorIN3c108BFloat16ELi3ELi3ELi0EEEJNS0_11LerpFunctorIfEEEEEvT_T0_DpT1_,@function
        .size           _ZN2at6native52_GLOBAL__N__ff984223_19_ForeachTernaryOp_cu_5285c63625multi_tensor_apply_kernelINS1_18TensorListMetadataILi3EEENS1_20TernaryOpListFunctorIN3c108BFloat16ELi3ELi3ELi0EEEJNS0_11LerpFunctorIfEEEEEvT_T0_DpT1_,(.L_x_336 - _ZN2at6native52_GLOBAL__N__ff984223_19_ForeachTernaryOp_cu_5285c63625multi_tensor_apply_kernelINS1_18TensorListMetadataILi3EEENS1_20TernaryOpListFunctorIN3c108BFloat16ELi3ELi3ELi0EEEJNS0_11LerpFunctorIfEEEEEvT_T0_DpT1_)
        .other          _ZN2at6native52_GLOBAL__N__ff984223_19_ForeachTernaryOp_cu_5285c63625multi_tensor_apply_kernelINS1_18TensorListMetadataILi3EEENS1_20TernaryOpListFunctorIN3c108BFloat16ELi3ELi3ELi0EEEJNS0_11LerpFunctorIfEEEEEvT_T0_DpT1_,@"STO_CUDA_ENTRY STV_DEFAULT"
_ZN2at6native52_GLOBAL__N__ff984223_19_ForeachTernaryOp_cu_5285c63625multi_tensor_apply_kernelINS1_18TensorListMetadataILi3EEENS1_20TernaryOpListFunctorIN3c108BFloat16ELi3ELi3ELi0EEEJNS0_11LerpFunctorIfEEEEEvT_T0_DpT1_:
        /* <DEDUP_REMOVED lines=28> */
[----:B------:R-:W1:Y:S01]  /*01c0*/  LDC R2, c[0x0][0x360] ;  /* 0x0000d800ff027b82 */ /* 0x000e620000000800 */
[----:B------:R-:W-:Y:S01]  /*01d0*/  UISETP.LT.U32.AND UP0, UPT, UR15, 0x10000, UPT ;  /* 0x000100000f00788c */ /* 0x000fe2000bf01070 */
[----:B------:R-:W-:Y:S02]  /*01e0*/  IMAD.MOV.U32 R5, RZ, RZ, RZ ;  /* 0x000000ffff057224 */ /* 0x000fe400078e00ff */
[----:B------:R-:W-:Y:S01]  /*01f0*/  IMAD.MOV.U32 R3, RZ, RZ, RZ ;  /* 0x000000ffff037224 */ /* 0x000fe200078e00ff */
[----:B------:R-:W-:-:S04]  /*0200*/  UISETP.LT.U32.AND.EX UP0, UPT, UR4, URZ, UPT, UP0 ;  /* 0x000000ff0400728c */ /* 0x000fc8000bf01100 */
[----:B------:R-:W-:Y:S02]  /*0210*/  USEL UR5, UR15, 0x10000, UP0 ;  /* 0x000100000f057887 */ /* 0x000fe40008000000 */
[----:B------:R-:W-:-:S12]  /*0220*/  USEL UR12, UR4, URZ, UP0 ;  /* 0x000000ff040c7287 */ /* 0x000fd80008000000 */
.L_x_187:
[----:B0-----:R-:W-:Y:S02]  /*0230*/  IADD3 R7, P1, PT, R0, R5, RZ ;  /* 0x0000000500077210 */ /* 0x001fe40007f3e0ff */
[----:B------:R-:W-:Y:S02]  /*0240*/  PRMT R21, RZ, 0x7610, R21 ;  /* 0x00007610ff157816 */ /* 0x000fe40000000015 */
[----:B-1----:R-:W-:Y:S01]  /*0250*/  IADD3 R13, P2, PT, R2, R7, RZ ;  /* 0x00000007020d7210 */ /* 0x002fe20007f5e0ff */
[----:B------:R-:W-:Y:S01]  /*0260*/  IMAD.X R20, RZ, RZ, R3, P1 ;  /* 0x000000ffff147224 */ /* 0x000fe200008e0603 */
[C---:B------:R-:W-:Y:S01]  /*0270*/  ISETP.GE.U32.AND P0, PT, R7.reuse, UR5, PT ;  /* 0x0000000507007c0c */ /* 0x040fe2000bf06070 */
[----:B------:R-:W-:Y:S01]  /*0280*/  IMAD.SHL.U32 R28, R7, 0x2, RZ ;  /* 0x00000002071c7824 */ /* 0x000fe200078e00ff */
[----:B------:R-:W-:Y:S01]  /*0290*/  ISETP.GE.U32.AND P1, PT, R13, UR5, PT ;  /* 0x000000050d007c0c */ /* 0x000fe2000bf26070 */
[----:B------:R-:W-:Y:S01]  /*02a0*/  IMAD.X R6, RZ, RZ, R20, P2 ;  /* 0x000000ffff067224 */ /* 0x000fe200010e0614 */
[----:B------:R-:W-:-:S02]  /*02b0*/  ISETP.GE.U32.AND.EX P0, PT, R20, UR12, PT, P0 ;  /* 0x0000000c14007c0c */ /* 0x000fc4000bf06100 */
[----:B------:R-:W-:Y:S02]  /*02c0*/  SHF.L.U64.HI R4, R7, 0x1, R20 ;  /* 0x0000000107047819 */ /* 0x000fe40000010214 */
[----:B------:R-:W-:Y:S02]  /*02d0*/  ISETP.GE.U32.AND.EX P1, PT, R6, UR12, PT, P1 ;  /* 0x0000000c06007c0c */ /* 0x000fe4000bf26110 */
[----:B------:R-:W-:Y:S02]  /*02e0*/  IADD3 R14, P2, PT, R28, UR6, RZ ;  /* 0x000000061c0e7c10 */ /* 0x000fe4000ff5e0ff */
[----:B------:R-:W-:Y:S02]  /*02f0*/  IADD3 R19, P5, PT, R2, R13, RZ ;  /* 0x0000000d02137210 */ /* 0x000fe40007fbe0ff */
[----:B------:R-:W-:Y:S02]  /*0300*/  IADD3.X R15, PT, PT, R4, UR7, RZ, P2, !PT ;  /* 0x00000007040f7c10 */ /* 0x000fe400097fe4ff */
[----:B------:R-:W-:-:S02]  /*0310*/  PRMT R9, RZ, 0x7610, R9 ;  /* 0x00007610ff097816 */ /* 0x000fc40000000009 */
[----:B------:R-:W-:-:S03]  /*0320*/  @!P0 IADD3 R16, P3, PT, R28, UR8, RZ ;  /* 0x000000081c108c10 */ /* 0x000fc6000ff7e0ff */
[C---:B------:R-:W-:Y:S01]  /*0330*/  @!P1 LEA R10, P2, R13.reuse, UR8, 0x1 ;  /* 0x000000080d0a9c11 */ /* 0x040fe2000f8408ff */
[----:B------:R-:W-:Y:S01]  /*0340*/  IMAD.SHL.U32 R25, R2, 0x2, RZ ;  /* 0x0000000202197824 */ /* 0x000fe200078e00ff */
[C---:B------:R-:W-:Y:S01]  /*0350*/  @!P1 LEA R12, P4, R13.reuse, UR10, 0x1 ;  /* 0x0000000a0d0c9c11 */ /* 0x040fe2000f8808ff */
[----:B------:R-:W2:Y:S01]  /*0360*/  @!P0 LDG.E.U16 R9, desc[UR16][R14.64] ;  /* 0x000000100e098981 */ /* 0x000ea2000c1e1500 */
[C-C-:B------:R-:W-:Y:S02]  /*0370*/  @!P1 LEA.HI.X R11, R13.reuse, UR9, R6.reuse, 0x1, P2 ;  /* 0x000000090d0b9c11 */ /* 0x140fe400090f0c06 */
[--C-:B------:R-:W-:Y:S01]  /*0380*/  @!P1 LEA.HI.X R13, R13, UR11, R6.reuse, 0x1, P4 ;  /* 0x0000000b0d0d9c11 */ /* 0x100fe2000a0f0c06 */
[----:B------:R-:W-:Y:S01]  /*0390*/  IMAD.X R6, RZ, RZ, R6, P5 ;  /* 0x000000ffff067224 */ /* 0x000fe200028e0606 */
[----:B------:R-:W-:Y:S02]  /*03a0*/  ISETP.GE.U32.AND P2, PT, R19, UR5, PT ;  /* 0x0000000513007c0c */ /* 0x000fe4000bf46070 */
[----:B------:R-:W-:-:S02]  /*03b0*/  @!P0 IADD3.X R17, PT, PT, R4, UR9, RZ, P3, !PT ;  /* 0x0000000904118c10 */ /* 0x000fc40009ffe4ff */
[----:B------:R-:W-:Y:S02]  /*03c0*/  @!P0 IADD3 R28, P3, PT, R28, UR10, RZ ;  /* 0x0000000a1c1c8c10 */ /* 0x000fe4000ff7e0ff */
[----:B------:R-:W-:Y:S01]  /*03d0*/  ISETP.GE.U32.AND.EX P2, PT, R6, UR12, PT, P2 ;  /* 0x0000000c06007c0c */ /* 0x000fe2000bf46120 */
[----:B------:R0:W3:Y:S01]  /*03e0*/  @!P0 LDG.E.U16 R21, desc[UR16][R16.64] ;  /* 0x0000001010158981 */ /* 0x0000e2000c1e1500 */
[----:B------:R-:W-:Y:S02]  /*03f0*/  @!P0 IADD3.X R29, PT, PT, R4, UR11, RZ, P3, !PT ;  /* 0x0000000b041d8c10 */ /* 0x000fe40009ffe4ff */
[----:B------:R-:W-:Y:S02]  /*0400*/  IADD3 R22, P3, PT, R25, R14, RZ ;  /* 0x0000000e19167210 */ /* 0x000fe40007f7e0ff */
[----:B------:R-:W-:Y:S02]  /*0410*/  IADD3 R26, P5, PT, R2, R19, RZ ;  /* 0x00000013021a7210 */ /* 0x000fe40007fbe0ff */
[----:B0-----:R-:W-:-:S02]  /*0420*/  SHF.R.U32.HI R17, RZ, 0x1f, R2 ;  /* 0x0000001fff117819 */ /* 0x001fc40000011602 */
[----:B------:R-:W-:Y:S01]  /*0430*/  IADD3 R14, P4, PT, R25, R22, RZ ;  /* 0x00000016190e7210 */ /* 0x000fe20007f9e0ff */
[----:B------:R-:W-:Y:S02]  /*0440*/  IMAD.X R25, RZ, RZ, R6, P5 ;  /* 0x000000ffff197224 */ /* 0x000fe400028e0606 */
[C---:B------:R-:W-:Y:S01]  /*0450*/  IMAD.X R23, R17.reuse, 0x1, R15, P3 ;  /* 0x0000000111177824 */ /* 0x040fe200018e060f */
[----:B------:R-:W-:Y:S02]  /*0460*/  ISETP.GE.U32.AND P3, PT, R26, UR5, PT ;  /* 0x000000051a007c0c */ /* 0x000fe4000bf66070 */
[----:B------:R-:W-:Y:S01]  /*0470*/  PRMT R24, RZ, 0x7610, R24 ;  /* 0x00007610ff187816 */ /* 0x000fe20000000018 */
[----:B------:R-:W-:Y:S01]  /*0480*/  IMAD.X R15, R17, 0x1, R23, P4 ;  /* 0x00000001110f7824 */ /* 0x000fe200020e0617 */
[----:B------:R-:W-:Y:S02]  /*0490*/  @!P2 LEA R16, P4, R19, UR8, 0x1 ;  /* 0x000000081310ac11 */ /* 0x000fe4000f8808ff */
[----:B------:R-:W-:-:S02]  /*04a0*/  ISETP.GE.U32.AND.EX P3, PT, R25, UR12, PT, P3 ;  /* 0x0000000c19007c0c */ /* 0x000fc4000bf66130 */
[C---:B------:R-:W-:Y:S01]  /*04b0*/  @!P2 LEA R18, P5, R19.reuse, UR10, 0x1 ;  /* 0x0000000a1312ac11 */ /* 0x040fe2000f8a08ff */
[----:B------:R0:W4:Y:S01]  /*04c0*/  @!P0 LDG.E.U16 R24, desc[UR16][R28.64] ;  /* 0x000000101c188981 */ /* 0x000122000c1e1500 */
[C-C-:B------:R-:W-:Y:S02]  /*04d0*/  @!P2 LEA.HI.X R17, R19.reuse, UR9, R6.reuse, 0x1, P4 ;  /* 0x000000091311ac11 */ /* 0x140fe4000a0f0c06 */
[----:B------:R-:W-:Y:S02]  /*04e0*/  @!P2 LEA.HI.X R19, R19, UR11, R6, 0x1, P5 ;  /* 0x0000000b1313ac11 */ /* 0x000fe4000a8f0c06 */
[----:B------:R-:W-:Y:S02]  /*04f0*/  PRMT R4, RZ, 0x7610, R4 ;  /* 0x00007610ff047816 */ /* 0x000fe40000000004 */
[----:B------:R-:W-:Y:S02]  /*0500*/  PRMT R6, RZ, 0x7610, R6 ;  /* 0x00007610ff067816 */ /* 0x000fe40000000006 */
[----:B0-----:R-:W-:-:S02]  /*0510*/  PRMT R28, RZ, 0x7610, R28 ;  /* 0x00007610ff1c7816 */ /* 0x001fc4000000001c */
[----:B------:R0:W5:Y:S01]  /*0520*/  @!P1 LDG.E.U16 R4, desc[UR16][R22.64] ;  /* 0x0000001016049981 */ /* 0x000162000c1e1500 */
[----:B------:R-:W-:-:S03]  /*0530*/  PRMT R29, RZ, 0x7610, R29 ;  /* 0x00007610ff1d7816 */ /* 0x000fc6000000001d */
[----:B------:R1:W5:Y:S01]  /*0540*/  @!P1 LDG.E.U16 R6, desc[UR16][R12.64] ;  /* 0x000000100c069981 */ /* 0x000362000c1e1500 */
[----:B------:R-:W-:-:S03]  /*0550*/  PRMT R8, RZ, 0x7610, R8 ;  /* 0x00007610ff087816 */ /* 0x000fc60000000008 */
[----:B------:R1:W5:Y:S01]  /*0560*/  @!P2 LDG.E.U16 R28, desc[UR16][R16.64] ;  /* 0x00000010101ca981 */ /* 0x000362000c1e1500 */
[----:B0-----:R-:W-:-:S03]  /*0570*/  @!P3 LEA R22, P4, R26, UR10, 0x1 ;  /* 0x0000000a1a16bc11 */ /* 0x001fc6000f8808ff */
[----:B------:R-:W5:Y:S01]  /*0580*/  @!P2 LDG.E.U16 R29, desc[UR16][R18.64] ;  /* 0x00000010121da981 */ /* 0x000f62000c1e1500 */
[C---:B------:R-:W-:Y:S02]  /*0590*/  @!P3 LEA.HI.X R23, R26.reuse, UR11, R25, 0x1, P4 ;  /* 0x0000000b1a17bc11 */ /* 0x040fe4000a0f0c19 */
[----:B-1----:R-:W-:Y:S01]  /*05a0*/  @!P3 LEA R12, P5, R26, UR8, 0x1 ;  /* 0x000000081a0cbc11 */ /* 0x002fe2000f8a08ff */
[----:B------:R0:W5:Y:S01]  /*05b0*/  @!P1 LDG.E.U16 R8, desc[UR16][R10.64] ;  /* 0x000000100a089981 */ /* 0x000162000c1e1500 */
[----:B------:R-:W-:Y:S02]  /*05c0*/  PRMT R16, RZ, 0x7610, R16 ;  /* 0x00007610ff107816 */ /* 0x000fe40000000010 */
[----:B------:R-:W-:-:S04]  /*05d0*/  PRMT R27, RZ, 0x7610, R27 ;  /* 0x00007610ff1b7816 */ /* 0x000fc8000000001b */
[----:B------:R-:W5:Y:S01]  /*05e0*/  @!P3 LDG.E.U16 R16, desc[UR16][R22.64] ;  /* 0x000000101610b981 */ /* 0x000f62000c1e1500 */
[----:B------:R-:W-:Y:S02]  /*05f0*/  @!P3 LEA.HI.X R13, R26, UR9, R25, 0x1, P5 ;  /* 0x000000091a0dbc11 */ /* 0x000fe4000a8f0c19 */
[C---:B0-----:R-:W-:Y:S01]  /*0600*/  LEA R10, P4, R2.reuse, R14, 0x1 ;  /* 0x0000000e020a7211 */ /* 0x041fe200078808ff */
[----:B------:R-:W5:Y:S01]  /*0610*/  @!P2 LDG.E.U16 R27, desc[UR16][R14.64] ;  /* 0x000000100e1ba981 */ /* 0x000f62000c1e1500 */
[----:B------:R-:W-:Y:S02]  /*0620*/  PRMT R17, RZ, 0x7610, R17 ;  /* 0x00007610ff117816 */ /* 0x000fe40000000011 */
[----:B------:R-:W-:Y:S02]  /*0630*/  PRMT R25, RZ, 0x7610, R25 ;  /* 0x00007610ff197816 */ /* 0x000fe40000000019 */
[----:B------:R-:W-:-:S04]  /*0640*/  LEA.HI.X R11, R2, R15, RZ, 0x1, P4 ;  /* 0x0000000f020b7211 */ /* 0x000fc800020f0cff */
[----:B------:R0:W5:Y:S04]  /*0650*/  @!P3 LDG.E.U16 R25, desc[UR16][R12.64] ;  /* 0x000000100c19b981 */ /* 0x000168000c1e1500 */
[----:B------:R-:W5:Y:S01]  /*0660*/  @!P3 LDG.E.U16 R17, desc[UR16][R10.64] ;  /* 0x000000100a11b981 */ /* 0x000f62000c1e1500 */
[----:B--2---:R-:W-:Y:S02]  /*0670*/  IMAD.U32 R19, R9, 0x10000, RZ ;  /* 0x0001000009137824 */ /* 0x004fe400078e00ff */
[----:B---3--:R-:W-:-:S04]  /*0680*/  IMAD.U32 R21, R21, 0x10000, RZ ;  /* 0x0001000015157824 */ /* 0x008fc800078e00ff */
[----:B------:R-:W-:Y:S01]  /*0690*/  FADD.FTZ R18, -R19, R21 ;  /* 0x0000001513127221 */ /* 0x000fe20000010100 */
[----:B----4-:R-:W-:-:S05]  /*06a0*/  IMAD.U32 R24, R24, 0x10000, RZ ;  /* 0x0001000018187824 */ /* 0x010fca00078e00ff */
[----:B------:R-:W-:Y:S01]  /*06b0*/  FSETP.GEU.FTZ.AND P6, PT, |R24|, 0.5, PT ;  /* 0x3f0000001800780b */ /* 0x000fe20003fde200 */
[----:B-----5:R-:W-:Y:S02]  /*06c0*/  IMAD.U32 R6, R6, 0x10000, RZ ;  /* 0x0001000006067824 */ /* 0x020fe400078e00ff */
[----:B------:R-:W-:-:S03]  /*06d0*/  IMAD.U32 R9, R4, 0x10000, RZ ;  /* 0x0001000004097824 */ /* 0x000fc600078e00ff */
[----:B------:R-:W-:Y:S01]  /*06e0*/  FSETP.GEU.FTZ.AND P4, PT, |R6|, 0.5, PT ;  /* 0x3f0000000600780b */ /* 0x000fe20003f9e200 */
[----:B------:R-:W-:-:S06]  /*06f0*/  IMAD.U32 R29, R29, 0x10000, RZ ;  /* 0x000100001d1d7824 */ /* 0x000fcc00078e00ff */
[C---:B------:R-:W-:Y:S01]  /*0700*/  @!P6 FFMA.FTZ R4, R24.reuse, R18, R19 ;  /* 0x000000121804e223 */ /* 0x040fe20000010013 */
[----:B------:R-:W-:Y:S01]  /*0710*/  @P6 FADD.FTZ R24, -R24, 1 ;  /* 0x3f80000018186421 */ /* 0x000fe20000010100 */
[----:B------:R-:W-:Y:S01]  /*0720*/  IMAD.U32 R8, R8, 0x10000, RZ ;  /* 0x0001000008087824 */ /* 0x000fe200078e00ff */
[----:B------:R-:W-:Y:S02]  /*0730*/  FSETP.GEU.FTZ.AND P5, PT, |R29|, 0.5, PT ;  /* 0x3f0000001d00780b */ /* 0x000fe40003fbe200 */
[----:B------:R-:W-:Y:S01]  /*0740*/  @P6 FFMA.FTZ R4, -R18, R24, R21 ;  /* 0x0000001812046223 */ /* 0x000fe20000010115 */
[----:B------:R-:W-:Y:S02]  /*0750*/  IMAD.U32 R16, R16, 0x10000, RZ ;  /* 0x0001000010107824 */ /* 0x000fe400078e00ff */
[----:B------:R-:W-:Y:S01]  /*0760*/  FADD.FTZ R19, -R9, R8 ;  /* 0x0000000809137221 */ /* 0x000fe20000010100 */
[----:B0-----:R-:W-:Y:S02]  /*0770*/  IMAD.U32 R13, R28, 0x10000, RZ ;  /* 0x000100001c0d7824 */ /* 0x001fe400078e00ff */
[----:B------:R-:W-:Y:S01]  /*0780*/  IMAD.U32 R12, R27, 0x10000, RZ ;  /* 0x000100001b0c7824 */ /* 0x000fe200078e00ff */
[----:B------:R-:W-:Y:S01]  /*0790*/  FSETP.GEU.FTZ.AND P6, PT, |R16|, 0.5, PT ;  /* 0x3f0000001000780b */ /* 0x000fe20003fde200 */
[C---:B------:R-:W-:Y:S01]  /*07a0*/  @!P4 FFMA.FTZ R18, R6.reuse, R19, R9 ;  /* 0x000000130612c223 */ /* 0x040fe20000010009 */
[----:B------:R-:W-:Y:S01]  /*07b0*/  @P4 FADD.FTZ R9, -R6, 1 ;  /* 0x3f80000006094421 */ /* 0x000fe20000010100 */
[----:B------:R-:W-:Y:S01]  /*07c0*/  FADD.FTZ R22, -R12, R13 ;  /* 0x0000000d0c167221 */ /* 0x000fe20000010100 */
[----:B------:R-:W-:-:S02]  /*07d0*/  IMAD.U32 R6, R25, 0x10000, RZ ;  /* 0x0001000019067824 */ /* 0x000fc400078e00ff */
[----:B------:R-:W-:Y:S01]  /*07e0*/  @P4 FFMA.FTZ R18, -R19, R9, R8 ;  /* 0x0000000913124223 */ /* 0x000fe20000010108 */
[----:B------:R-:W-:Y:S02]  /*07f0*/  IMAD.U32 R17, R17, 0x10000, RZ ;  /* 0x0001000011117824 */ /* 0x000fe400078e00ff */
[C---:B------:R-:W-:Y:S01]  /*0800*/  @!P5 FFMA.FTZ R12, R29.reuse, R22, R12 ;  /* 0x000000161d0cd223 */ /* 0x040fe2000001000c */
[----:B------:R-:W-:Y:S01]  /*0810*/  @P5 FADD.FTZ R29, -R29, 1 ;  /* 0x3f8000001d1d5421 */ /* 0x000fe20000010100 */
[----:B------:R-:W-:Y:S01]  /*0820*/  FADD.FTZ R19, -R17, R6 ;  /* 0x0000000611137221 */ /* 0x000fe20000010100 */
[C---:B------:R-:W-:Y:S02]  /*0830*/  @!P0 LEA R8, P4, R7.reuse, UR6, 0x1 ;  /* 0x0000000607088c11 */ /* 0x040fe4000f8808ff */
[----:B------:R-:W-:Y:S01]  /*0840*/  @P5 FFMA.FTZ R12, -R22, R29, R13 ;  /* 0x0000001d160c5223 */ /* 0x000fe2000001010d */
[C---:B------:R-:W-:Y:S01]  /*0850*/  @!P6 FFMA.FTZ R17, R16.reuse, R19, R17 ;  /* 0x000000131011e223 */ /* 0x040fe20000010011 */
[----:B------:R-:W-:Y:S01]  /*0860*/  @P6 FADD.FTZ R16, -R16, 1 ;  /* 0x3f80000010106421 */ /* 0x000fe20000010100 */
[----:B------:R-:W-:-:S02]  /*0870*/  @!P1 LEA R13, P5, R7, UR6, 0x1 ;  /* 0x00000006070d9c11 */ /* 0x000fc4000f8a08ff */
[----:B------:R-:W-:Y:S01]  /*0880*/  @!P0 LEA.HI.X R9, R7, UR7, R20, 0x1, P4 ;  /* 0x0000000707098c11 */ /* 0x000fe2000a0f0c14 */
[----:B------:R-:W-:Y:S01]  /*0890*/  @P6 FFMA.FTZ R17, -R19, R16, R6 ;  /* 0x0000001013116223 */ /* 0x000fe20000010106 */
[----:B------:R-:W-:Y:S02]  /*08a0*/  @!P1 LEA.HI.X R7, R7, UR7, R20, 0x1, P5 ;  /* 0x0000000707079c11 */ /* 0x000fe4000a8f0c14 */
[----:B------:R-:W-:Y:S02]  /*08b0*/  F2FP.BF16.F32.PACK_AB R4, RZ, R4 ;  /* 0x00000004ff04723e */ /* 0x000fe400000010ff */
[C---:B------:R-:W-:Y:S02]  /*08c0*/  @!P1 LEA R6, P4, R2.reuse, R13, 0x1 ;  /* 0x0000000d02069211 */ /* 0x040fe400078808ff */
[----:B------:R-:W-:Y:S01]  /*08d0*/  F2FP.BF16.F32.PACK_AB R18, RZ, R18 ;  /* 0x00000012ff12723e */ /* 0x000fe200000010ff */
[----:B------:R2:W-:Y:S01]  /*08e0*/  @!P0 STG.E.U16 desc[UR16][R8.64], R4 ;  /* 0x0000000408008986 */ /* 0x0005e2000c101510 */
[----:B------:R-:W-:-:S02]  /*08f0*/  @!P1 LEA.HI.X R7, R2, R7, RZ, 0x1, P4 ;  /* 0x0000000702079211 */ /* 0x000fc400020f0cff */
[----:B------:R-:W-:Y:S02]  /*0900*/  F2FP.BF16.F32.PACK_AB R12, RZ, R12 ;  /* 0x0000000cff0c723e */ /* 0x000fe400000010ff */
        /* <DEDUP_REMOVED lines=10> */
.L_x_186:
[----:B------:R-:W0:Y:S02]  /*09b0*/  S2R R5, SR_TID.X ;  /* 0x0000000000057919 */ /* 0x000e240000002100 */
[----:B0-----:R-:W-:-:S03]  /*09c0*/  IMAD.WIDE.U32 R2, R5, 0x4, RZ ;  /* 0x0000000405027825 */ /* 0x001fc600078e00ff */
[----:B------:R-:W-:-:S04]  /*09d0*/  ISETP.GE.U32.AND P0, PT, R2, UR15, PT ;  /* 0x0000000f02007c0c */ /* 0x000fc8000bf06070 */
[----:B------:R-:W-:-:S13]  /*09e0*/  ISETP.GE.AND.EX P0, PT, R3, UR4, PT, P0 ;  /* 0x0000000403007c0c */ /* 0x000fda000bf06300 */
[----:B------:R-:W-:Y:S05]  /*09f0*/  @P0 EXIT ;  /* 0x000000000000094d */ /* 0x000fea0003800000 */
[----:B------:R-:W-:Y:S01]  /*0a00*/  IMAD.MOV.U32 R0, RZ, RZ, RZ ;  /* 0x000000ffff007224 */ /* 0x000fe200078e00ff */
[----:B------:R-:W0:Y:S06]  /*0a10*/  LDCU UR5, c[0x0][0x360] ;  /* 0x00006c00ff0577ac */ /* 0x000e2c0008000800 */
.L_x_188:
[C---:B------:R-:W-:Y:S01]  /*0a20*/  IMAD.SHL.U32 R2, R5.reuse, 0x8, RZ ;  /* 0x0000000805027824 */ /* 0x040fe200078e00ff */
[----:B------:R-:W-:-:S04]  /*0a30*/  SHF.L.U64.HI R3, R5, 0x3, R0 ;  /* 0x0000000305037819 */ /* 0x000fc80000010200 */
[C---:B------:R-:W-:Y:S02]  /*0a40*/  IADD3 R10, P0, PT, R2.reuse, UR8, RZ ;  /* 0x00000008020a7c10 */ /* 0x040fe4000ff1e0ff */
[C---:B------:R-:W-:Y:S02]  /*0a50*/  IADD3 R12, P1, PT, R2.reuse, UR10, RZ ;  /* 0x0000000a020c7c10 */ /* 0x040fe4000ff3e0ff */
[C---:B------:R-:W-:Y:S02]  /*0a60*/  IADD3.X R11, PT, PT, R3.reuse, UR9, RZ, P0, !PT ;  /* 0x00000009030b7c10 */ /* 0x040fe400087fe4ff */
[C---:B------:R-:W-:Y:S02]  /*0a70*/  IADD3.X R13, PT, PT, R3.reuse, UR11, RZ, P1, !PT ;  /* 0x0000000b030d7c10 */ /* 0x040fe40008ffe4ff */
[----:B------:R-:W-:Y:S02]  /*0a80*/  IADD3 R2, P0, PT, R2, UR6, RZ ;  /* 0x0000000602027c10 */ /* 0x000fe4000ff1e0ff */
[----:B------:R-:W2:Y:S02]  /*0a90*/  LDG.E.64 R10, desc[UR16][R10.64] ;  /* 0x000000100a0a7981 */ /* 0x000ea4000c1e1b00 */
[----:B------:R-:W-:-:S02]  /*0aa0*/  IADD3.X R3, PT, PT, R3, UR7, RZ, P0, !PT ;  /* 0x0000000703037c10 */ /* 0x000fc400087fe4ff */
[----:B------:R-:W3:Y:S04]  /*0ab0*/  LDG.E.64 R12, desc[UR16][R12.64] ;  /* 0x000000100c0c7981 */ /* 0x000ee8000c1e1b00 */
[----:B------:R-:W4:Y:S01]  /*0ac0*/  LDG.E.64 R8, desc[UR16][R2.64] ;  /* 0x0000001002087981 */ /* 0x000f22000c1e1b00 */
[C---:B--2---:R-:W-:Y:S01]  /*0ad0*/  IMAD.U32 R4, R10.reuse, 0x10000, RZ ;  /* 0x000100000a047824 */ /* 0x044fe200078e00ff */
[----:B------:R-:W-:Y:S01]  /*0ae0*/  PRMT R15, R10, 0x7632, R15 ;  /* 0x000076320a0f7816 */ /* 0x000fe2000000000f */
[C---:B------:R-:W-:Y:S01]  /*0af0*/  IMAD.U32 R6, R11.reuse, 0x10000, RZ ;  /* 0x000100000b067824 */ /* 0x040fe200078e00ff */
[----:B------:R-:W-:Y:S01]  /*0b00*/  PRMT R16, R11, 0x7632, R16 ;  /* 0x000076320b107816 */ /* 0x000fe20000000010 */
[C---:B---3--:R-:W-:Y:S01]  /*0b10*/  IMAD.U32 R20, R12.reuse, 0x10000, RZ ;  /* 0x000100000c147824 */ /* 0x048fe200078e00ff */
[----:B------:R-:W-:Y:S01]  /*0b20*/  PRMT R17, R12, 0x7632, R17 ;  /* 0x000076320c117816 */ /* 0x000fe20000000011 */
[C---:B------:R-:W-:Y:S01]  /*0b30*/  IMAD.U32 R7, R13.reuse, 0x10000, RZ ;  /* 0x000100000d077824 */ /* 0x040fe200078e00ff */
[----:B------:R-:W-:Y:S01]  /*0b40*/  PRMT R18, R13, 0x7632, R18 ;  /* 0x000076320d127816 */ /* 0x000fe20000000012 */
[C---:B----4-:R-:W-:Y:S01]  /*0b50*/  IMAD.U32 R19, R8.reuse, 0x10000, RZ ;  /* 0x0001000008137824 */ /* 0x050fe200078e00ff */
[----:B------:R-:W-:Y:S01]  /*0b60*/  PRMT R13, R8, 0x7632, R13 ;  /* 0x00007632080d7816 */ /* 0x000fe2000000000d */
[----:B------:R-:W-:Y:S01]  /*0b70*/  IMAD.U32 R10, R17, 0x10000, RZ ;  /* 0x00010000110a7824 */ /* 0x000fe200078e00ff */
[----:B------:R-:W-:Y:S01]  /*0b80*/  FSETP.GEU.FTZ.AND P0, PT, |R20|, 0.5, PT ;  /* 0x3f0000001400780b */ /* 0x000fe20003f1e200 */
[----:B------:R-:W-:Y:S01]  /*0b90*/  IMAD.U32 R8, R18, 0x10000, RZ ;  /* 0x0001000012087824 */ /* 0x000fe200078e00ff */
[C---:B------:R-:W-:Y:S01]  /*0ba0*/  PRMT R14, R9.reuse, 0x7632, R14 ;  /* 0x00007632090e7816 */ /* 0x040fe2000000000e */
[----:B------:R-:W-:Y:S01]  /*0bb0*/  IMAD.U32 R22, R9, 0x10000, RZ ;  /* 0x0001000009167824 */ /* 0x000fe200078e00ff */
[----:B------:R-:W-:Y:S01]  /*0bc0*/  FSETP.GEU.FTZ.AND P2, PT, |R7|, 0.5, PT ;  /* 0x3f0000000700780b */ /* 0x000fe20003f5e200 */
[----:B------:R-:W-:Y:S01]  /*0bd0*/  FADD.FTZ R11, -R19, R4 ;  /* 0x00000004130b7221 */ /* 0x000fe20000010100 */
[----:B------:R-:W-:Y:S01]  /*0be0*/  FSETP.GEU.FTZ.AND P1, PT, |R10|, 0.5, PT ;  /* 0x3f0000000a00780b */ /* 0x000fe20003f3e200 */
[----:B------:R-:W-:Y:S01]  /*0bf0*/  IMAD.U32 R9, R15, 0x10000, RZ ;  /* 0x000100000f097824 */ /* 0x000fe200078e00ff */
[----:B------:R-:W-:Y:S01]  /*0c00*/  FSETP.GEU.FTZ.AND P3, PT, |R8|, 0.5, PT ;  /* 0x3f0000000800780b */ /* 0x000fe20003f7e200 */
[----:B------:R-:W-:-:S02]  /*0c10*/  IMAD.U32 R12, R16, 0x10000, RZ ;  /* 0x00010000100c7824 */ /* 0x000fc400078e00ff */
[----:B------:R-:W-:Y:S01]  /*0c20*/  FADD.FTZ R15, -R22, R6 ;  /* 0x00000006160f7221 */ /* 0x000fe20000010100 */
[----:B------:R-:W-:Y:S02]  /*0c30*/  IMAD.U32 R21, R13, 0x10000, RZ ;  /* 0x000100000d157824 */ /* 0x000fe400078e00ff */
[----:B------:R-:W-:Y:S02]  /*0c40*/  IMAD.U32 R23, R14, 0x10000, RZ ;  /* 0x000100000e177824 */ /* 0x000fe400078e00ff */
[C---:B------:R-:W-:Y:S01]  /*0c50*/  @!P0 FFMA.FTZ R13, R20.reuse, R11, R19 ;  /* 0x0000000b140d8223 */ /* 0x040fe20000010013 */
[----:B------:R-:W-:Y:S01]  /*0c60*/  FADD.FTZ R16, -R21, R9 ;  /* 0x0000000915107221 */ /* 0x000fe20000010100 */
[----:B------:R-:W-:Y:S01]  /*0c70*/  @P0 FADD.FTZ R14, -R20, 1 ;  /* 0x3f800000140e0421 */ /* 0x000fe20000010100 */
[----:B------:R-:W-:Y:S01]  /*0c80*/  FADD.FTZ R19, -R23, R12 ;  /* 0x0000000c17137221 */ /* 0x000fe20000010100 */
[C---:B------:R-:W-:Y:S01]  /*0c90*/  @!P2 FFMA.FTZ R17, R7.reuse, R15, R22 ;  /* 0x0000000f0711a223 */ /* 0x040fe20000010016 */
[----:B------:R-:W-:Y:S01]  /*0ca0*/  @!P1 FFMA.FTZ R18, R10, R16, R21 ;  /* 0x000000100a129223 */ /* 0x000fe20000010015 */
[----:B------:R-:W-:Y:S01]  /*0cb0*/  @P2 FADD.FTZ R7, -R7, 1 ;  /* 0x3f80000007072421 */ /* 0x000fe20000010100 */
[----:B------:R-:W-:Y:S01]  /*0cc0*/  @!P3 FFMA.FTZ R20, R8, R19, R23 ;  /* 0x000000130814b223 */ /* 0x000fe20000010017 */
[----:B------:R-:W-:Y:S01]  /*0cd0*/  @P1 FADD.FTZ R10, -R10, 1 ;  /* 0x3f8000000a0a1421 */ /* 0x000fe20000010100 */
[----:B------:R-:W-:Y:S01]  /*0ce0*/  @P3 FADD.FTZ R8, -R8, 1 ;  /* 0x3f80000008083421 */ /* 0x000fe20000010100 */
[----:B------:R-:W-:Y:S01]  /*0cf0*/  @P0 FFMA.FTZ R13, -R11, R14, R4 ;  /* 0x0000000e0b0d0223 */ /* 0x000fe20000010104 */
[----:B------:R-:W-:Y:S01]  /*0d00*/  @P2 FFMA.FTZ R17, -R15, R7, R6 ;  /* 0x000000070f112223 */ /* 0x000fe20000010106 */
[----:B------:R-:W-:Y:S01]  /*0d10*/  @P1 FFMA.FTZ R18, -R16, R10, R9 ;  /* 0x0000000a10121223 */ /* 0x000fe20000010109 */
[----:B------:R-:W-:Y:S01]  /*0d20*/  @P3 FFMA.FTZ R20, -R19, R8, R12 ;  /* 0x0000000813143223 */ /* 0x000fe2000001010c */
[----:B0-----:R-:W-:-:S03]  /*0d30*/  IADD3 R5, P0, PT, R5, UR5, RZ ;  /* 0x0000000505057c10 */ /* 0x001fc6000ff1e0ff */
[----:B------:R-:W-:Y:S02]  /*0d40*/  F2FP.BF16.F32.PACK_AB R16, R18, R13 ;  /* 0x0000000d1210723e */ /* 0x000fe400000010ff */
[----:B------:R-:W-:Y:S01]  /*0d50*/  F2FP.BF16.F32.PACK_AB R17, R20, R17 ;  /* 0x000000111411723e */ /* 0x000fe200000010ff */
        /* <DEDUP_REMOVED lines=10> */
.L_x_189:
        /* <DEDUP_REMOVED lines=16> */
.L_x_336:


//--------------------- .text._ZN2at6native52_GLOBAL__N__ff984223_19_ForeachTernaryOp_cu_5285c63625multi_tensor_apply_kernelINS1_18TensorListMetadataILi3EEENS1_20TernaryOpListFunctorIN3c104HalfELi3ELi3ELi0EEEJNS0_11LerpFunctorIfEEEEEvT_T0_DpT1_ --------------------------
	.section	.text._ZN2at6native52_GLOBAL__N__ff984223_19_ForeachTernaryOp_cu_5285c63625multi_tensor_apply_kernelINS1_18TensorListMetadataILi3EEENS1_20TernaryOpListFunctorIN3c104HalfELi3ELi3ELi0EEEJNS0_11LerpFunctorIfEEEEEvT_T0_DpT1_,"ax",@progbits
	.align	128
.text._ZN2at6native52_GLOBAL__N__ff984223_19_ForeachTernaryOp_cu_5285c63625multi_tensor_apply_kernelINS1_18TensorListMetadataILi3EEENS1_20TernaryOpListFunctorIN3c104HalfELi3ELi3ELi0EEEJNS0_11LerpFunctorIfEEEEEvT_T0_DpT1_:
        .type           _ZN2at6native52_GLOBAL__N__ff984223_19_ForeachTernaryOp_cu_5285c63625multi_tensor_apply_kernelINS1_18TensorListMetadataILi3EEENS1_20TernaryOpListFunctorIN3c104HalfELi3ELi3ELi0EEEJNS0_11LerpFunctorIfEEEEEvT_T0_DpT1_,@function
        .size           _ZN2at6native52_GLOBAL__N__ff984223_19_ForeachTernaryOp_cu_5285c63625multi_tensor_apply_kernelINS1_18TensorListMetadataILi3EEENS1_20TernaryOpListFunctorIN3c104HalfELi3ELi3ELi0EEEJNS0_11LerpFunctorIfEEEEEvT_T0_DpT1_,(.L_x_337 - _ZN2at6native52_GLOBAL__N__ff984223_19_ForeachTernaryOp_cu_5285c63625multi_tensor_apply_kernelINS1_18TensorListMetadataILi3EEENS1_20TernaryOpListFunctorIN3c104HalfELi3ELi3ELi0EEEJNS0_11LerpFunctorIfEEEEEvT_T0_DpT1_)
        .other          _ZN2at6native52_GLOBAL__N__ff984223_19_ForeachTernaryOp_cu_5285c63625multi_tensor_apply_kernelINS1_18TensorListMetadataILi3EEENS1_20TernaryOpListFunctorIN3c104HalfELi3ELi3ELi0EEEJNS0_11LerpFunctorIfEEEEEvT_T0_DpT1_,@"STO_CUDA_ENTRY STV_DEFAULT"
_ZN2at6native52_GLOBAL__N__ff984223_19_ForeachTernaryOp_cu_5285c63625multi_tensor_apply_kernelINS1_18TensorListMetadataILi3EEENS1_20TernaryOpListFunctorIN3c104HalfELi3ELi3ELi0EEEJNS0_11LerpFunctorIfEEEEEvT_T0_DpT1_:
        /* <DEDUP_REMOVED lines=35> */
.L_x_191:
        /* <DEDUP_REMOVED lines=20> */
[----:B------:R-:W-:Y:S02]  /*0370*/  @!P0 IADD3.X R17, PT, PT, R4, UR9, RZ, P3, !PT ;  /* 0x0000000904118c10 */ /* 0x000fe40009ffe4ff */
[----:B------:R-:W-:Y:S02]  /*0380*/  @!P0 IADD3 R8, P3, PT, R8, UR10, RZ ;  /* 0x0000000a08088c10 */ /* 0x000fe4000ff7e0ff */
[C-C-:B------:R-:W-:Y:S01]  /*0390*/  @!P1 LEA.HI.X R21, R9.reuse, UR9, R28.reuse, 0x1, P2 ;  /* 0x0000000909159c11 */ /* 0x140fe200090f0c1c */
[----:B------:R0:W3:Y:S01]  /*03a0*/  @!P0 LDG.E.U16 R11, desc[UR16][R16.64] ;  /* 0x00000010100b8981 */ /* 0x0000e2000c1e1500 */
[--C-:B------:R-:W-:Y:S01]  /*03b0*/  @!P1 LEA.HI.X R13, R9, UR11, R28.reuse, 0x1, P4 ;  /* 0x0000000b090d9c11 */ /* 0x100fe2000a0f0c1c */
[----:B------:R-:W-:Y:S01]  /*03c0*/  IMAD.X R28, RZ, RZ, R28, P5 ;  /* 0x000000ffff1c7224 */ /* 0x000fe200028e061c */
[----:B------:R-:W-:-:S02]  /*03d0*/  ISETP.GE.U32.AND P2, PT, R19, UR5, PT ;  /* 0x0000000513007c0c */ /* 0x000fc4000bf46070 */
[----:B------:R-:W-:Y:S02]  /*03e0*/  @!P0 IADD3.X R9, PT, PT, R4, UR11, RZ, P3, !PT ;  /* 0x0000000b04098c10 */ /* 0x000fe40009ffe4ff */
[C---:B------:R-:W-:Y:S02]  /*03f0*/  IADD3 R22, P3, PT, R25.reuse, R14, RZ ;  /* 0x0000000e19167210 */ /* 0x040fe40007f7e0ff */
[----:B------:R-:W-:Y:S02]  /*0400*/  IADD3 R26, P5, PT, R2, R19, RZ ;  /* 0x00000013021a7210 */ /* 0x000fe40007fbe0ff */
[----:B0-----:R-:W-:Y:S02]  /*0410*/  SHF.R.U32.HI R17, RZ, 0x1f, R2 ;  /* 0x0000001fff117819 */ /* 0x001fe40000011602 */
[----:B------:R-:W-:Y:S02]  /*0420*/  ISETP.GE.U32.AND.EX P2, PT, R28, UR12, PT, P2 ;  /* 0x0000000c1c007c0c */ /* 0x000fe4000bf46120 */
[----:B------:R-:W-:Y:S01]  /*0430*/  IADD3 R16, P4, PT, R25, R22, RZ ;  /* 0x0000001619107210 */ /* 0x000fe20007f9e0ff */
[----:B------:R-:W-:Y:S01]  /*0440*/  IMAD.X R23, R17, 0x1, R15, P3 ;  /* 0x0000000111177824 */ /* 0x000fe200018e060f */
[----:B------:R-:W-:Y:S01]  /*0450*/  ISETP.GE.U32.AND P3, PT, R26, UR5, PT ;  /* 0x000000051a007c0c */ /* 0x000fe2000bf66070 */
[----:B------:R-:W-:Y:S01]  /*0460*/  IMAD.X R25, RZ, RZ, R28, P5 ;  /* 0x000000ffff197224 */ /* 0x000fe200028e061c */
[----:B------:R-:W-:-:S04]  /*0470*/  PRMT R24, RZ, 0x7610, R24 ;  /* 0x00007610ff187816 */ /* 0x000fc80000000018 */
[----:B------:R-:W-:Y:S01]  /*0480*/  ISETP.GE.U32.AND.EX P3, PT, R25, UR12, PT, P3 ;  /* 0x0000000c19007c0c */ /* 0x000fe2000bf66130 */
[----:B------:R-:W-:Y:S01]  /*0490*/  IMAD.X R17, R17, 0x1, R23, P4 ;  /* 0x0000000111117824 */ /* 0x000fe200020e0617 */
[----:B------:R0:W4:Y:S01]  /*04a0*/  @!P0 LDG.E.U16 R24, desc[UR16][R8.64] ;  /* 0x0000001008188981 */ /* 0x000122000c1e1500 */
[C---:B------:R-:W-:Y:S02]  /*04b0*/  @!P2 LEA R14, P4, R19.reuse, UR8, 0x1 ;  /* 0x00000008130eac11 */ /* 0x040fe4000f8808ff */
[----:B------:R-:W-:Y:S02]  /*04c0*/  PRMT R4, RZ, 0x7610, R4 ;  /* 0x00007610ff047816 */ /* 0x000fe40000000004 */
[C---:B------:R-:W-:Y:S02]  /*04d0*/  @!P2 LEA R18, P5, R19.reuse, UR10, 0x1 ;  /* 0x0000000a1312ac11 */ /* 0x040fe4000f8a08ff */
[C-C-:B------:R-:W-:Y:S02]  /*04e0*/  @!P2 LEA.HI.X R15, R19.reuse, UR9, R28.reuse, 0x1, P4 ;  /* 0x00000009130fac11 */ /* 0x140fe4000a0f0c1c */
[----:B------:R-:W-:Y:S01]  /*04f0*/  PRMT R29, RZ, 0x7610, R29 ;  /* 0x00007610ff1d7816 */ /* 0x000fe2000000001d */
[----:B------:R1:W5:Y:S01]  /*0500*/  @!P1 LDG.E.U16 R4, desc[UR16][R22.64] ;  /* 0x0000001016049981 */ /* 0x000362000c1e1500 */
[----:B------:R-:W-:-:S02]  /*0510*/  @!P2 LEA.HI.X R19, R19, UR11, R28, 0x1, P5 ;  /* 0x0000000b1313ac11 */ /* 0x000fc4000a8f0c1c */
[----:B0-----:R-:W-:Y:S02]  /*0520*/  PRMT R8, RZ, 0x7610, R8 ;  /* 0x00007610ff087816 */ /* 0x001fe40000000008 */
[----:B------:R-:W-:Y:S01]  /*0530*/  PRMT R9, RZ, 0x7610, R9 ;  /* 0x00007610ff097816 */ /* 0x000fe20000000009 */
[----:B------:R0:W5:Y:S01]  /*0540*/  @!P2 LDG.E.U16 R29, desc[UR16][R18.64] ;  /* 0x00000010121da981 */ /* 0x000162000c1e1500 */
[----:B-1----:R-:W-:-:S03]  /*0550*/  @!P3 LEA R22, P4, R26, UR10, 0x1 ;  /* 0x0000000a1a16bc11 */ /* 0x002fc6000f8808ff */
[----:B------:R1:W5:Y:S01]  /*0560*/  @!P1 LDG.E.U16 R8, desc[UR16][R12.64] ;  /* 0x000000100c089981 */ /* 0x000362000c1e1500 */
[----:B------:R-:W-:-:S03]  /*0570*/  @!P3 LEA.HI.X R23, R26, UR11, R25, 0x1, P4 ;  /* 0x0000000b1a17bc11 */ /* 0x000fc6000a0f0c19 */
[----:B------:R1:W5:Y:S01]  /*0580*/  @!P1 LDG.E.U16 R9, desc[UR16][R20.64] ;  /* 0x0000001014099981 */ /* 0x000362000c1e1500 */
[----:B0-----:R-:W-:Y:S02]  /*0590*/  PRMT R18, RZ, 0x7610, R18 ;  /* 0x00007610ff127816 */ /* 0x001fe40000000012 */
[----:B------:R-:W-:Y:S02]  /*05a0*/  PRMT R27, RZ, 0x7610, R27 ;  /* 0x00007610ff1b7816 */ /* 0x000fe4000000001b */
[----:B------:R-:W-:Y:S02]  /*05b0*/  PRMT R28, RZ, 0x7610, R28 ;  /* 0x00007610ff1c7816 */ /* 0x000fe4000000001c */
[----:B-1----:R-:W-:Y:S01]  /*05c0*/  @!P3 LEA R12, P5, R26, UR8, 0x1 ;  /* 0x000000081a0cbc11 */ /* 0x002fe2000f8a08ff */
[----:B------:R-:W5:Y:S01]  /*05d0*/  @!P3 LDG.E.U16 R18, desc[UR16][R22.64] ;  /* 0x000000101612b981 */ /* 0x000f62000c1e1500 */
[----:B------:R-:W-:Y:S02]  /*05e0*/  LEA R20, P4, R2, R16, 0x1 ;  /* 0x0000001002147211 */ /* 0x000fe400078808ff */
[----:B------:R-:W-:Y:S01]  /*05f0*/  @!P3 LEA.HI.X R13, R26, UR9, R25, 0x1, P5 ;  /* 0x000000091a0dbc11 */ /* 0x000fe2000a8f0c19 */
[----:B------:R-:W5:Y:S01]  /*0600*/  @!P2 LDG.E.U16 R27, desc[UR16][R16.64] ;  /* 0x00000010101ba981 */ /* 0x000f62000c1e1500 */
[----:B------:R-:W-:-:S02]  /*0610*/  PRMT R19, RZ, 0x7610, R19 ;  /* 0x00007610ff137816 */ /* 0x000fc40000000013 */
[----:B------:R-:W-:Y:S01]  /*0620*/  PRMT R25, RZ, 0x7610, R25 ;  /* 0x00007610ff197816 */ /* 0x000fe20000000019 */
[----:B------:R2:W5:Y:S01]  /*0630*/  @!P2 LDG.E.U16 R28, desc[UR16][R14.64] ;  /* 0x000000100e1ca981 */ /* 0x000562000c1e1500 */
[----:B------:R-:W-:-:S04]  /*0640*/  LEA.HI.X R21, R2, R17, RZ, 0x1, P4 ;  /* 0x0000001102157211 */ /* 0x000fc800020f0cff */
[----:B------:R0:W5:Y:S04]  /*0650*/  @!P3 LDG.E.U16 R25, desc[UR16][R12.64] ;  /* 0x000000100c19b981 */ /* 0x000168000c1e1500 */
[----:B------:R-:W5:Y:S01]  /*0660*/  @!P3 LDG.E.U16 R19, desc[UR16][R20.64] ;  /* 0x000000101413b981 */ /* 0x000f62000c1e1500 */
[----:B--2---:R-:W-:Y:S02]  /*0670*/  HADD2.F32 R14, -RZ, R6.H0_H0 ;  /* 0x20000006ff0e7230 */ /* 0x004fe40000004100 */
[----:B---3--:R-:W-:-:S05]  /*0680*/  HADD2.F32 R11, -RZ, R11.H0_H0 ;  /* 0x2000000bff0b7230 */ /* 0x008fca0000004100 */
[----:B------:R-:W-:Y:S01]  /*0690*/  FADD.FTZ R6, -R14, R11 ;  /* 0x0000000b0e067221 */ /* 0x000fe20000010100 */
[----:B----4-:R-:W-:-:S05]  /*06a0*/  HADD2.F32 R24, -RZ, R24.H0_H0 ;  /* 0x20000018ff187230 */ /* 0x010fca0000004100 */
[----:B------:R-:W-:Y:S01]  /*06b0*/  FSETP.GEU.FTZ.AND P6, PT, |R24|, 0.5, PT ;  /* 0x3f0000001800780b */ /* 0x000fe20003fde200 */
[----:B-----5:R-:W-:Y:S02]  /*06c0*/  HADD2.F32 R15, -RZ, R4.H0_H0 ;  /* 0x20000004ff0f7230 */ /* 0x020fe40000004100 */
[----:B------:R-:W-:Y:S02]  /*06d0*/  HADD2.F32 R29, -RZ, R29.H0_H0 ;  /* 0x2000001dff1d7230 */ /* 0x000fe40000004100 */
[----:B------:R-:W-:-:S08]  /*06e0*/  HADD2.F32 R8, -RZ, R8.H0_H0 ;  /* 0x20000008ff087230 */ /* 0x000fd00000004100 */
[C---:B------:R-:W-:Y:S01]  /*06f0*/  @!P6 FFMA.FTZ R4, R24.reuse, R6, R14 ;  /* 0x000000061804e223 */ /* 0x040fe2000001000e */
[----:B------:R-:W-:Y:S01]  /*0700*/  @P6 FADD.FTZ R24, -R24, 1 ;  /* 0x3f80000018186421 */ /* 0x000fe20000010100 */
[----:B------:R-:W-:Y:S02]  /*0710*/  FSETP.GEU.FTZ.AND P5, PT, |R29|, 0.5, PT ;  /* 0x3f0000001d00780b */ /* 0x000fe40003fbe200 */
[----:B------:R-:W-:Y:S01]  /*0720*/  FSETP.GEU.FTZ.AND P4, PT, |R8|, 0.5, PT ;  /* 0x3f0000000800780b */ /* 0x000fe20003f9e200 */
[----:B------:R-:W-:Y:S02]  /*0730*/  HADD2.F32 R9, -RZ, R9.H0_H0 ;  /* 0x20000009ff097230 */ /* 0x000fe40000004100 */
[----:B------:R-:W-:Y:S01]  /*0740*/  @P6 FFMA.FTZ R4, -R6, R24, R11 ;  /* 0x0000001806046223 */ /* 0x000fe2000001010b */
[----:B------:R-:W-:Y:S02]  /*0750*/  HADD2.F32 R18, -RZ, R18.H0_H0 ;  /* 0x20000012ff127230 */ /* 0x000fe40000004100 */
[----:B------:R-:W-:Y:S01]  /*0760*/  FADD.FTZ R14, -R15, R9 ;  /* 0x000000090f0e7221 */ /* 0x000fe20000010100 */
[----:B0-----:R-:W-:-:S02]  /*0770*/  HADD2.F32 R12, -RZ, R27.H0_H0 ;  /* 0x2000001bff0c7230 */ /* 0x001fc40000004100 */
[----:B------:R-:W-:Y:S01]  /*0780*/  FSETP.GEU.FTZ.AND P6, PT, |R18|, 0.5, PT ;  /* 0x3f0000001200780b */ /* 0x000fe20003fde200 */
[----:B------:R-:W-:-:S03]  /*0790*/  HADD2.F32 R13, -RZ, R28.H0_H0 ;  /* 0x2000001cff0d7230 */ /* 0x000fc60000004100 */
[----:B------:R-:W-:Y:S01]  /*07a0*/  @!P4 FFMA.FTZ R15, R8, R14, R15 ;  /* 0x0000000e080fc223 */ /* 0x000fe2000001000f */
[----:B------:R-:W-:Y:S02]  /*07b0*/  HADD2.F32 R6, -RZ, R25.H0_H0 ;  /* 0x20000019ff067230 */ /* 0x000fe40000004100 */
[----:B------:R-:W-:Y:S01]  /*07c0*/  FADD.FTZ R22, -R12, R13 ;  /* 0x0000000d0c167221 */ /* 0x000fe20000010100 */
[----:B------:R-:W-:Y:S02]  /*07d0*/  HADD2.F32 R19, -RZ, R19.H0_H0 ;  /* 0x20000013ff137230 */ /* 0x000fe40000004100 */
[----:B------:R-:W-:Y:S01]  /*07e0*/  @P4 FADD.FTZ R8, -R8, 1 ;  /* 0x3f80000008084421 */ /* 0x000fe20000010100 */
[C---:B------:R-:W-:Y:S01]  /*07f0*/  @!P5 FFMA.FTZ R12, R29.reuse, R22, R12 ;  /* 0x000000161d0cd223 */ /* 0x040fe2000001000c */
[----:B------:R-:W-:Y:S01]  /*0800*/  @P5 FADD.FTZ R29, -R29, 1 ;  /* 0x3f8000001d1d5421 */ /* 0x000fe20000010100 */
[----:B------:R-:W-:Y:S01]  /*0810*/  FADD.FTZ R11, -R19, R6 ;  /* 0x00000006130b7221 */ /* 0x000fe20000010100 */
[----:B------:R-:W-:-:S02]  /*0820*/  @P4 FFMA.FTZ R15, -R14, R8, R9 ;  /* 0x000000080e0f4223 */ /* 0x000fc40000010109 */
[----:B------:R-:W-:Y:S01]  /*0830*/  @P5 FFMA.FTZ R12, -R22, R29, R13 ;  /* 0x0000001d160c5223 */ /* 0x000fe2000001010d */
[C---:B------:R-:W-:Y:S01]  /*0840*/  @!P0 LEA R8, P4, R7.reuse, UR6, 0x1 ;  /* 0x0000000607088c11 */ /* 0x040fe2000f8808ff */
[C---:B------:R-:W-:Y:S01]  /*0850*/  @!P6 FFMA.FTZ R19, R18.reuse, R11, R19 ;  /* 0x0000000b1213e223 */ /* 0x040fe20000010013 */
[----:B------:R-:W-:Y:S01]  /*0860*/  @P6 FADD.FTZ R18, -R18, 1 ;  /* 0x3f80000012126421 */ /* 0x000fe20000010100 */
[C---:B------:R-:W-:Y:S02]  /*0870*/  @!P1 LEA R13, P5, R7.reuse, UR6, 0x1 ;  /* 0x00000006070d9c11 */ /* 0x040fe4000f8a08ff */
[----:B------:R-:W-:Y:S01]  /*0880*/  @!P0 LEA.HI.X R9, R7, UR7, R10, 0x1, P4 ;  /* 0x0000000707098c11 */ /* 0x000fe2000a0f0c0a */
[----:B------:R-:W-:Y:S01]  /*0890*/  @P6 FFMA.FTZ R19, -R11, R18, R6 ;  /* 0x000000120b136223 */ /* 0x000fe20000010106 */
[----:B------:R-:W-:Y:S02]  /*08a0*/  @!P1 LEA.HI.X R7, R7, UR7, R10, 0x1, P5 ;  /* 0x0000000707079c11 */ /* 0x000fe4000a8f0c0a */
[----:B------:R-:W-:-:S02]  /*08b0*/  F2FP.F16.F32.PACK_AB R4, RZ, R4 ;  /* 0x00000004ff04723e */ /* 0x000fc400000000ff */
[C---:B------:R-:W-:Y:S02]  /*08c0*/  @!P1 LEA R6, P4, R2.reuse, R13, 0x1 ;  /* 0x0000000d02069211 */ /* 0x040fe400078808ff */
[----:B------:R-:W-:Y:S01]  /*08d0*/  F2FP.F16.F32.PACK_AB R15, RZ, R15 ;  /* 0x0000000fff0f723e */ /* 0x000fe200000000ff */
[----:B------:R2:W-:Y:S01]  /*08e0*/  @!P0 STG.E.U16 desc[UR16][R8.64], R4 ;  /* 0x0000000408008986 */ /* 0x0005e2000c101510 */
[C---:B------:R-:W-:Y:S02]  /*08f0*/  @!P1 LEA.HI.X R7, R2.reuse, R7, RZ, 0x1, P4 ;  /* 0x0000000702079211 */ /* 0x040fe400020f0cff */
[----:B------:R-:W-:Y:S02]  /*0900*/  F2FP.F16.F32.PACK_AB R12, RZ, R12 ;  /* 0x0000000cff0c723e */ /* 0x000fe400000000ff */
        /* <DEDUP_REMOVED lines=10> */
.L_x_190:
[----:B------:R-:W0:Y:S02]  /*09b0*/  S2R R0, SR_TID.X ;  /* 0x0000000000007919 */ /* 0x000e240000002100 */
[----:B0-----:R-:W-:-:S03]  /*09c0*/  IMAD.WIDE.U32 R2, R0, 0x4, RZ ;  /* 0x0000000400027825 */ /* 0x001fc600078e00ff */
[----:B------:R-:W-:-:S04]  /*09d0*/  ISETP.GE.U32.AND P0, PT, R2, UR15, PT ;  /* 0x0000000f02007c0c */ /* 0x000fc8000bf06070 */
[----:B------:R-:W-:-:S13]  /*09e0*/  ISETP.GE.AND.EX P0, PT, R3, UR4, PT, P0 ;  /* 0x0000000403007c0c */ /* 0x000fda000bf06300 */
[----:B------:R-:W-:Y:S05]  /*09f0*/  @P0 EXIT ;  /* 0x000000000000094d */ /* 0x000fea0003800000 */
[----:B------:R-:W-:Y:S01]  /*0a00*/  IMAD.MOV.U32 R5, RZ, RZ, RZ ;  /* 0x000000ffff057224 */ /* 0x000fe200078e00ff */
[----:B------:R-:W0:Y:S06]  /*0a10*/  LDCU UR5, c[0x0][0x360] ;  /* 0x00006c00ff0577ac */ /* 0x000e2c0008000800 */
.L_x_192:
        /* <DEDUP_REMOVED lines=11> */
[--C-:B--2---:R-:W-:Y:S02]  /*0ad0*/  HADD2.F32 R16, -RZ, R14.reuse.H0_H0 ;  /* 0x2000000eff107230 */ /* 0x104fe40000004100 */
[----:B------:R-:W-:Y:S02]  /*0ae0*/  HADD2.F32 R18, -RZ, R14.H1_H1 ;  /* 0x3000000eff127230 */ /* 0x000fe40000004100 */
[--C-:B------:R-:W-:Y:S02]  /*0af0*/  HADD2.F32 R20, -RZ, R15.reuse.H0_H0 ;  /* 0x2000000fff147230 */ /* 0x100fe40000004100 */
[----:B------:R-:W-:Y:S01]  /*0b00*/  HADD2.F32 R22, -RZ, R15.H1_H1 ;  /* 0x3000000fff167230 */ /* 0x000fe20000004100 */
[----:B------:R-:W-:-:S02]  /*0b10*/  FSETP.GEU.FTZ.AND P0, PT, |R16|, 0.5, PT ;  /* 0x3f0000001000780b */ /* 0x000fc40003f1e200 */
[----:B------:R-:W-:Y:S02]  /*0b20*/  FSETP.GEU.FTZ.AND P1, PT, |R18|, 0.5, PT ;  /* 0x3f0000001200780b */ /* 0x000fe40003f3e200 */
[----:B------:R-:W-:Y:S01]  /*0b30*/  FSETP.GEU.FTZ.AND P2, PT, |R20|, 0.5, PT ;  /* 0x3f0000001400780b */ /* 0x000fe20003f5e200 */
[----:B---3--:R-:W-:Y:S01]  /*0b40*/  HADD2.F32 R4, -RZ, R12.H0_H0 ;  /* 0x2000000cff047230 */ /* 0x008fe20000004100 */
[----:B------:R-:W-:Y:S01]  /*0b50*/  FSETP.GEU.FTZ.AND P3, PT, |R22|, 0.5, PT ;  /* 0x3f0000001600780b */ /* 0x000fe20003f7e200 */
[----:B----4-:R-:W-:Y:S02]  /*0b60*/  HADD2.F32 R11, -RZ, R8.H0_H0 ;  /* 0x20000008ff0b7230 */ /* 0x010fe40000004100 */
[--C-:B------:R-:W-:Y:S02]  /*0b70*/  HADD2.F32 R6, -RZ, R13.reuse.H0_H0 ;  /* 0x2000000dff067230 */ /* 0x100fe40000004100 */
[----:B------:R-:W-:Y:S02]  /*0b80*/  HADD2.F32 R10, -RZ, R13.H1_H1 ;  /* 0x3000000dff0a7230 */ /* 0x000fe40000004100 */
[----:B------:R-:W-:-:S02]  /*0b90*/  HADD2.F32 R7, -RZ, R12.H1_H1 ;  /* 0x3000000cff077230 */ /* 0x000fc40000004100 */
[----:B------:R-:W-:Y:S02]  /*0ba0*/  HADD2.F32 R13, -RZ, R8.H1_H1 ;  /* 0x30000008ff0d7230 */ /* 0x000fe40000004100 */
[--C-:B------:R-:W-:Y:S02]  /*0bb0*/  HADD2.F32 R17, -RZ, R9.reuse.H0_H0 ;  /* 0x20000009ff117230 */ /* 0x100fe40000004100 */
[----:B------:R-:W-:Y:S02]  /*0bc0*/  HADD2.F32 R21, -RZ, R9.H1_H1 ;  /* 0x30000009ff157230 */ /* 0x000fe40000004100 */
[----:B------:R-:W-:Y:S01]  /*0bd0*/  FADD.FTZ R9, -R11, R4 ;  /* 0x000000040b097221 */ /* 0x000fe20000010100 */
[----:B------:R-:W-:Y:S01]  /*0be0*/  FADD.FTZ R12, -R13, R7 ;  /* 0x000000070d0c7221 */ /* 0x000fe20000010100 */
[----:B------:R-:W-:Y:S02]  /*0bf0*/  FADD.FTZ R15, -R17, R6 ;  /* 0x00000006110f7221 */ /* 0x000fe40000010100 */
[C---:B------:R-:W-:Y:S01]  /*0c00*/  @!P0 FFMA.FTZ R8, R16.reuse, R9, R11 ;  /* 0x0000000910088223 */ /* 0x040fe2000001000b */
[----:B------:R-:W-:Y:S01]  /*0c10*/  @P0 FADD.FTZ R11, -R16, 1 ;  /* 0x3f800000100b0421 */ /* 0x000fe20000010100 */
[----:B------:R-:W-:Y:S01]  /*0c20*/  FADD.FTZ R19, -R21, R10 ;  /* 0x0000000a15137221 */ /* 0x000fe20000010100 */
[C---:B------:R-:W-:Y:S01]  /*0c30*/  @!P1 FFMA.FTZ R13, R18.reuse, R12, R13 ;  /* 0x0000000c120d9223 */ /* 0x040fe2000001000d */
[----:B------:R-:W-:Y:S01]  /*0c40*/  @P1 FADD.FTZ R14, -R18, 1 ;  /* 0x3f800000120e1421 */ /* 0x000fe20000010100 */
[C---:B------:R-:W-:Y:S01]  /*0c50*/  @!P2 FFMA.FTZ R16, R20.reuse, R15, R17 ;  /* 0x0000000f1410a223 */ /* 0x040fe20000010011 */
[----:B------:R-:W-:Y:S01]  /*0c60*/  @P2 FADD.FTZ R17, -R20, 1 ;  /* 0x3f80000014112421 */ /* 0x000fe20000010100 */
[C---:B------:R-:W-:Y:S01]  /*0c70*/  @P3 FADD.FTZ R18, -R22.reuse, 1 ;  /* 0x3f80000016123421 */ /* 0x040fe20000010100 */
[----:B------:R-:W-:Y:S01]  /*0c80*/  @!P3 FFMA.FTZ R21, R22, R19, R21 ;  /* 0x000000131615b223 */ /* 0x000fe20000010015 */
[----:B------:R-:W-:Y:S01]  /*0c90*/  @P0 FFMA.FTZ R8, -R9, R11, R4 ;  /* 0x0000000b09080223 */ /* 0x000fe20000010104 */
[----:B------:R-:W-:Y:S01]  /*0ca0*/  @P1 FFMA.FTZ R13, -R12, R14, R7 ;  /* 0x0000000e0c0d1223 */ /* 0x000fe20000010107 */
[----:B------:R-:W-:Y:S01]  /*0cb0*/  @P2 FFMA.FTZ R16, -R15, R17, R6 ;  /* 0x000000110f102223 */ /* 0x000fe20000010106 */
[----:B------:R-:W-:Y:S01]  /*0cc0*/  @P3 FFMA.FTZ R21, -R19, R18, R10 ;  /* 0x0000001213153223 */ /* 0x000fe2000001010a */
[----:B0-----:R-:W-:-:S02]  /*0cd0*/  IADD3 R0, P0, PT, R0, UR5, RZ ;  /* 0x0000000500007c10 */ /* 0x001fc4000ff1e0ff */
[----:B------:R-:W-:Y:S02]  /*0ce0*/  F2FP.F16.F32.PACK_AB R8, R13, R8 ;  /* 0x000000080d08723e */ /* 0x000fe400000000ff */
[----:B------:R-:W-:Y:S01]  /*0cf0*/  F2FP.F16.F32.PACK_AB R9, R21, R16 ;  /* 0x000000101509723e */ /* 0x000fe200000000ff */
[C---:B------:R-:W-:Y:S02]  /*0d00*/  IMAD.SHL.U32 R4, R0.reuse, 0x4, RZ ;  /* 0x0000000400047824 */ /* 0x040fe400078e00ff */
[----:B------:R-:W-:Y:S01]  /*0d10*/  IMAD.X R5, RZ, RZ, R5, P0 ;  /* 0x000000ffff057224 */ /* 0x000fe200000e0605 */
[----:B------:R-:W-:Y:S01]  /*0d20*/  LOP3.LUT P0, RZ, R0, 0xffffc000, RZ, 0xc0, !PT ;  /* 0xffffc00000ff7812 */ /* 0x000fe2000780c0ff */
[----:B------:R1:W-:Y:S01]  /*0d30*/  STG.E.64 desc[UR16][R2.64], R8 ;  /* 0x0000000802007986 */ /* 0x0003e2000c101b10 */
[----:B------:R-:W-:Y:S02]  /*0d40*/  ISETP.LT.U32.AND P1, PT, R4, UR15, PT ;  /* 0x0000000f04007c0c */ /* 0x000fe4000bf21070 */
[----:B------:R-:W-:-:S02]  /*0d50*/  SHF.L.U64.HI R4, R0, 0x2, R5 ;  /* 0x0000000200047819 */ /* 0x000fc40000010205 */
[----:B------:R-:W-:Y:S02]  /*0d60*/  LOP3.LUT P0, RZ, R5, 0x3fffffff, RZ, 0xc0, P0 ;  /* 0x3fffffff05ff7812 */ /* 0x000fe4000000c0ff */
[----:B------:R-:W-:-:S13]  /*0d70*/  ISETP.LT.AND.EX P1, PT, R4, UR4, PT, P1 ;  /* 0x0000000404007c0c */ /* 0x000fda000bf21310 */
[----:B-1----:R-:W-:Y:S05]  /*0d80*/  @!P0 BRA P1, `(.L_x_192) ;  /* 0xfffffffc00248947 */ /* 0x002fea000083ffff */
[----:B------:R-:W-:Y:S05]  /*0d90*/  EXIT ;  /* 0x000000000000794d */ /* 0x000fea0003800000 */
.L_x_193:
        /* <DEDUP_REMOVED lines=14> */
.L_x_337:


//--------------------- .text._ZN2at6native52_GLOBAL__N__ff984223_19_ForeachTernaryOp_cu_5285c63625multi_tensor_apply_kernelINS1_18TensorListMetadataILi3EEENS1_20TernaryOpListFunctorIN3c107complexIfEELi3ELi3ELi0EEEJNS0_11LerpFunctorIS8_EEEEEvT_T0_DpT1_ --------------------------
	.section	.text._ZN2at6native52_GLOBAL__N__ff984223_19_ForeachTernaryOp_cu_5285c63625multi_tensor_apply_kernelINS1_18TensorListMetadataILi3EEENS1_20TernaryOpListFunctorIN3c107complexIfEELi3ELi3ELi0EEEJNS0_11LerpFunctorIS8_EEEEEvT_T0_DpT1_,"ax",@progbits
	.align	128
.text._ZN2at6native52_GLOBAL__N__ff984223_19_ForeachTernaryOp_cu_5285c63625multi_tensor_apply_kernelINS1_18TensorListMetadataILi3EEENS1_20TernaryOpListFunctorIN3c107complexIfEELi3ELi3ELi0EEEJNS0_11LerpFunctorIS8_EEEEEvT_T0_DpT1_:
        .type           _ZN2at6native52_GLOBAL__N__ff984223_19_ForeachTernaryOp_cu_5285c63625multi_tensor_apply_kernelINS1_18TensorListMetadataILi3EEENS1_20TernaryOpListFunctorIN3c107complexIfEELi3ELi3ELi0EEEJNS0_11LerpFunctorIS8_EEEEEvT_T0_DpT1_,@function
        .size           _ZN2at6native52_GLOBAL__N__ff984223_19_ForeachTernaryOp_cu_5285c63625multi_tensor_apply_kernelINS1_18TensorListMetadataILi3EEENS1_20TernaryOpListFunctorIN3c107complexIfEELi3ELi3ELi0EEEJNS0_11LerpFunctorIS8_EEEEEvT_T0_DpT1_,(.L_x_338 - _ZN2at6native52_GLOBAL__N__ff984223_19_ForeachTernaryOp_cu_5285c63625multi_tensor_apply_kernelINS1_18TensorListMetadataILi3EEENS1_20TernaryOpListFunctorIN3c107complexIfEELi3ELi3ELi0EEEJNS0_11LerpFunctorIS8_EEEEEvT_T0_DpT1_)
        .other          _ZN2at6native52_GLOBAL__N__ff984223_19_ForeachTernaryOp_cu_5285c63625multi_tensor_apply_kernelINS1_18TensorListMetadataILi3EEENS1_20TernaryOpListFunctorIN3c107complexIfEELi3ELi3ELi0EEEJNS0_11LerpFunctorIS8_EEEEEvT_T0_DpT1_,@"STO_CUDA_ENTRY STV_DEFAULT"
_ZN2at6native52_GLOBAL__N__ff984223_19_ForeachTernaryOp_cu_5285c63625multi_tensor_apply_kernelINS1_18TensorListMetadataILi3EEENS1_20TernaryOpListFunctorIN3c107complexIfEELi3ELi3ELi0EEEJNS0_11LerpFunctorIS8_EEEEEvT_T0_DpT1_:
        /* <DEDUP_REMOVED lines=35> */
.L_x_206:
[----:B0-----:R-:W-:Y:S02]  /*0230*/  IADD3 R0, P0, PT, R26, UR4, RZ ;  /* 0x000000041a007c10 */ /* 0x001fe4000ff1e0ff */
[----:B------:R-:W-:Y:S02]  /*0240*/  CS2R R18, SRZ ;  /* 0x0000000000127805 */ /* 0x000fe4000001ff00 */
[----:B------:R-:W-:Y:S02]  /*0250*/  CS2R R16, SRZ ;  /* 0x0000000000107805 */ /* 0x000fe4000001ff00 */
[----:B-1----:R-:W-:Y:S02]  /*0260*/  IADD3 R2, P2, PT, R0, UR12, RZ ;  /* 0x0000000c00027c10 */ /* 0x002fe4000ff5e0ff */
[----:B------:R-:W-:Y:S02]  /*0270*/  IADD3.X R27, PT, PT, RZ, UR5, RZ, P0, !PT ;  /* 0x00000005ff1b7c10 */ /* 0x000fe400087fe4ff */
[----:B------:R-:W-:-:S02]  /*0280*/  ISETP.GE.U32.AND P1, PT, R2, UR13, PT ;  /* 0x0000000d02007c0c */ /* 0x000fc4000bf26070 */
[----:B------:R-:W-:Y:S02]  /*0290*/  IADD3.X R3, PT, PT, RZ, R27, RZ, P2, !PT ;  /* 0x0000001bff037210 */ /* 0x000fe400017fe4ff */
[----:B------:R-:W-:Y:S02]  /*02a0*/  IADD3 R4, P0, PT, R2, UR12, RZ ;  /* 0x0000000c02047c10 */ /* 0x000fe4000ff1e0ff */
[----:B------:R-:W-:Y:S02]  /*02b0*/  ISETP.GE.U32.AND.EX P1, PT, R3, UR14, PT, P1 ;  /* 0x0000000e03007c0c */ /* 0x000fe4000bf26110 */
[C---:B------:R-:W-:Y:S02]  /*02c0*/  ISETP.GE.U32.AND P2, PT, R4.reuse, UR13, PT ;  /* 0x0000000d04007c0c */ /* 0x040fe4000bf46070 */
[----:B------:R-:W-:Y:S02]  /*02d0*/  IADD3.X R5, PT, PT, RZ, R3, RZ, P0, !PT ;  /* 0x00000003ff057210 */ /* 0x000fe400007fe4ff */
[----:B------:R-:W-:-:S02]  /*02e0*/  IADD3 R6, P3, PT, R4, UR12, RZ ;  /* 0x0000000c04067c10 */ /* 0x000fc4000ff7e0ff */
[----:B------:R-:W-:Y:S02]  /*02f0*/  ISETP.GE.U32.AND.EX P2, PT, R5, UR14, PT, P2 ;  /* 0x0000000e05007c0c */ /* 0x000fe4000bf46120 */
[----:B------:R-:W-:Y:S02]  /*0300*/  ISETP.GE.U32.AND P0, PT, R6, UR13, PT ;  /* 0x0000000d06007c0c */ /* 0x000fe4000bf06070 */
[----:B------:R-:W-:Y:S02]  /*0310*/  IADD3.X R7, PT, PT, RZ, R5, RZ, P3, !PT ;  /* 0x00000005ff077210 */ /* 0x000fe40001ffe4ff */
[----:B------:R-:W-:Y:S02]  /*0320*/  ISETP.GE.U32.AND P3, PT, R0, UR13, PT ;  /* 0x0000000d00007c0c */ /* 0x000fe4000bf66070 */
[----:B------:R-:W-:Y:S02]  /*0330*/  ISETP.GE.U32.AND.EX P0, PT, R7, UR14, PT, P0 ;  /* 0x0000000e07007c0c */ /* 0x000fe4000bf06100 */
[----:B------:R-:W-:-:S02]  /*0340*/  @!P1 LEA R34, P4, R2, UR8, 0x3 ;  /* 0x0000000802229c11 */ /* 0x000fc4000f8818ff */
[C---:B------:R-:W-:Y:S02]  /*0350*/  @!P1 LEA R32, P5, R2.reuse, UR10, 0x3 ;  /* 0x0000000a02209c11 */ /* 0x040fe4000f8a18ff */
[----:B------:R-:W-:Y:S02]  /*0360*/  ISETP.GE.U32.AND.EX P3, PT, R27, UR14, PT, P3 ;  /* 0x0000000e1b007c0c */ /* 0x000fe4000bf66130 */
[--C-:B------:R-:W-:Y:S02]  /*0370*/  @!P1 LEA.HI.X R35, R2, UR9, R3.reuse, 0x3, P4 ;  /* 0x0000000902239c11 */ /* 0x100fe4000a0f1c03 */
[----:B------:R-:W-:Y:S02]  /*0380*/  @!P2 LEA R28, P4, R4, UR8, 0x3 ;  /* 0x00000008041cac11 */ /* 0x000fe4000f8818ff */
[----:B------:R-:W-:Y:S02]  /*0390*/  @!P1 LEA.HI.X R33, R2, UR11, R3, 0x3, P5 ;  /* 0x0000000b02219c11 */ /* 0x000fe4000a8f1c03 */
[----:B------:R-:W-:-:S02]  /*03a0*/  @!P2 LEA R30, P5, R4, UR10, 0x3 ;  /* 0x0000000a041eac11 */ /* 0x000fc4000f8a18ff */
[--C-:B------:R-:W-:Y:S02]  /*03b0*/  @!P2 LEA.HI.X R29, R4, UR9, R5.reuse, 0x3, P4 ;  /* 0x00000009041dac11 */ /* 0x100fe4000a0f1c05 */
[C---:B------:R-:W-:Y:S02]  /*03c0*/  @!P0 LEA R12, P4, R6.reuse, UR8, 0x3 ;  /* 0x00000008060c8c11 */ /* 0x040fe4000f8818ff */
[----:B------:R-:W-:Y:S02]  /*03d0*/  @!P0 LEA R14, P6, R6, UR10, 0x3 ;  /* 0x0000000a060e8c11 */ /* 0x000fe4000f8c18ff */
[----:B------:R-:W-:Y:S02]  /*03e0*/  @!P2 LEA.HI.X R31, R4, UR11, R5, 0x3, P5 ;  /* 0x0000000b041fac11 */ /* 0x000fe4000a8f1c05 */
[----:B------:R-:W-:Y:S02]  /*03f0*/  SHF.L.U32 R4, R0, 0x3, RZ ;  /* 0x0000000300047819 */ /* 0x000fe400000006ff */
[----:B------:R-:W-:-:S02]  /*0400*/  @!P0 LEA.HI.X R13, R6, UR9, R7, 0x3, P4 ;  /* 0x00000009060d8c11 */ /* 0x000fc4000a0f1c07 */
[----:B------:R-:W-:Y:S02]  /*0410*/  @!P0 LEA.HI.X R15, R6, UR11, R7, 0x3, P6 ;  /* 0x0000000b060f8c11 */ /* 0x000fe4000b0f1c07 */
[----:B------:R-:W-:Y:S02]  /*0420*/  SHF.L.U64.HI R5, R0, 0x3, R27 ;  /* 0x0000000300057819 */ /* 0x000fe4000001021b */
[C---:B------:R-:W-:Y:S02]  /*0430*/  @!P3 IADD3 R6, P5, PT, R4.reuse, UR10, RZ ;  /* 0x0000000a0406bc10 */ /* 0x040fe4000ffbe0ff */
[----:B------:R-:W-:Y:S02]  /*0440*/  IADD3 R8, P4, PT, R4, UR6, RZ ;  /* 0x0000000604087c10 */ /* 0x000fe4000ff9e0ff */
[----:B------:R-:W-:Y:S02]  /*0450*/  @!P3 IADD3.X R7, PT, PT, R5, UR11, RZ, P5, !PT ;  /* 0x0000000b0507bc10 */ /* 0x000fe4000affe4ff */
[----:B------:R-:W-:-:S02]  /*0460*/  MOV R3, UR12 ;  /* 0x0000000c00037c02 */ /* 0x000fc40008000f00 */
[----:B------:R-:W-:Y:S01]  /*0470*/  IADD3.X R9, PT, PT, R5, UR7, RZ, P4, !PT ;  /* 0x0000000705097c10 */ /* 0x000fe2000a7fe4ff */
[----:B------:R0:W2:Y:S01]  /*0480*/  @!P3 LDG.E.64 R18, desc[UR16][R6.64] ;  /* 0x000000100612b981 */ /* 0x0000a2000c1e1b00 */
[----:B------:R-:W-:Y:S02]  /*0490*/  @!P3 IADD3 R4, P4, PT, R4, UR8, RZ ;  /* 0x000000080404bc10 */ /* 0x000fe4000ff9e0ff */
[----:B------:R-:W-:Y:S01]  /*04a0*/  MOV R23, UR12 ;  /* 0x0000000c00177c02 */ /* 0x000fe20008000f00 */
[----:B------:R-:W-:Y:S01]  /*04b0*/  IMAD.WIDE.U32 R2, R3, 0x8, R8 ;  /* 0x0000000803027825 */ /* 0x000fe200078e0008 */
[----:B------:R-:W-:Y:S02]  /*04c0*/  @!P3 IADD3.X R5, PT, PT, R5, UR9, RZ, P4, !PT ;  /* 0x000000090505bc10 */ /* 0x000fe4000a7fe4ff */
[----:B------:R-:W-:Y:S02]  /*04d0*/  CS2R R20, SRZ ;  /* 0x0000000000147805 */ /* 0x000fe4000001ff00 */
[----:B------:R-:W-:Y:S01]  /*04e0*/  MOV R25, UR12 ;  /* 0x0000000c00197c02 */ /* 0x000fe20008000f00 */
[----:B------:R1:W3:Y:S01]  /*04f0*/  @!P3 LDG.E.64 R16, desc[UR16][R8.64] ;  /* 0x000000100810b981 */ /* 0x0002e2000c1e1b00 */
[----:B0-----:R-:W-:-:S02]  /*0500*/  CS2R R6, SRZ ;  /* 0x0000000000067805 */ /* 0x001fc4000001ff00 */
[----:B------:R-:W-:Y:S01]  /*0510*/  LEA R22, P4, R23, R2, 0x3 ;  /* 0x0000000217167211 */ /* 0x000fe200078818ff */
[----:B------:R-:W3:Y:S01]  /*0520*/  @!P3 LDG.E.64 R20, desc[UR16][R4.64] ;  /* 0x000000100414b981 */ /* 0x000ee2000c1e1b00 */
[----:B------:R-:W-:-:S03]  /*0530*/  @!P0 LEA R24, P5, R0, UR6, 0x3 ;  /* 0x0000000600188c11 */ /* 0x000fc6000f8a18ff */
[----:B------:R0:W4:Y:S01]  /*0540*/  @!P1 LDG.E.64 R6, desc[UR16][R32.64] ;  /* 0x0000001020069981 */ /* 0x000122000c1e1b00 */
[----:B------:R-:W-:Y:S02]  /*0550*/  LEA.HI.X R23, R25, R3, RZ, 0x3, P4 ;  /* 0x0000000319177211 */ /* 0x000fe400020f1cff */
[----:B------:R-:W-:Y:S02]  /*0560*/  @!P0 LEA.HI.X R25, R0, UR7, R27, 0x3, P5 ;  /* 0x0000000700198c11 */ /* 0x000fe4000a8f1c1b */
[----:B------:R-:W-:-:S05]  /*0570*/  MOV R37, UR12 ;  /* 0x0000000c00257c02 */ /* 0x000fca0008000f00 */
[----:B------:R-:W-:-:S04]  /*0580*/  @!P0 IMAD.WIDE.U32 R24, R37, 0x8, R24 ;  /* 0x0000000825188825 */ /* 0x000fc800078e0018 */
[----:B------:R-:W-:-:S04]  /*0590*/  @!P0 IMAD.WIDE.U32 R24, R37, 0x8, R24 ;  /* 0x0000000825188825 */ /* 0x000fc800078e0018 */
[----:B------:R-:W-:Y:S01]  /*05a0*/  @!P0 IMAD.WIDE.U32 R24, R37, 0x8, R24 ;  /* 0x0000000825188825 */ /* 0x000fe200078e0018 */
[----:B------:R-:W-:-:S06]  /*05b0*/  CS2R R36, SRZ ;  /* 0x0000000000247805 */ /* 0x000fcc000001ff00 */
[----:B------:R-:W5:Y:S01]  /*05c0*/  @!P0 LDG.E.64 R36, desc[UR16][R24.64] ;  /* 0x0000001018248981 */ /* 0x000f62000c1e1b00 */
[----:B------:R-:W-:-:S06]  /*05d0*/  CS2R R10, SRZ ;  /* 0x00000000000a7805 */ /* 0x000fcc000001ff00 */
[----:B------:R0:W5:Y:S01]  /*05e0*/  @!P1 LDG.E.64 R10, desc[UR16][R2.64] ;  /* 0x00000010020a9981 */ /* 0x000162000c1e1b00 */
[----:B-1----:R-:W-:Y:S02]  /*05f0*/  CS2R R8, SRZ ;  /* 0x0000000000087805 */ /* 0x002fe4000001ff00 */
[----:B0-----:R-:W-:Y:S02]  /*0600*/  CS2R R32, SRZ ;  /* 0x0000000000207805 */ /* 0x001fe4000001ff00 */
[----:B------:R-:W-:Y:S02]  /*0610*/  CS2R R4, SRZ ;  /* 0x0000000000047805 */ /* 0x000fe4000001ff00 */
[----:B------:R0:W5:Y:S01]  /*0620*/  @!P1 LDG.E.64 R8, desc[UR16][R34.64] ;  /* 0x0000001022089981 */ /* 0x000162000c1e1b00 */
[----:B------:R-:W-:-:S03]  /*0630*/  CS2R R2, SRZ ;  /* 0x0000000000027805 */ /* 0x000fc6000001ff00 */
[----:B------:R-:W5:Y:S04]  /*0640*/  @!P0 LDG.E.64 R32, desc[UR16][R12.64] ;  /* 0x000000100c208981 */ /* 0x000f68000c1e1b00 */
[----:B------:R1:W5:Y:S04]  /*0650*/  @!P2 LDG.E.64 R4, desc[UR16][R28.64] ;  /* 0x000000101c04a981 */ /* 0x000368000c1e1b00 */
[----:B------:R2:W5:Y:S01]  /*0660*/  @!P2 LDG.E.64 R2, desc[UR16][R30.64] ;  /* 0x000000101e02a981 */ /* 0x000562000c1e1b00 */
[----:B0-----:R-:W-:-:S06]  /*0670*/  CS2R R34, SRZ ;  /* 0x0000000000227805 */ /* 0x001fcc000001ff00 */
[----:B------:R3:W5:Y:S01]  /*0680*/  @!P2 LDG.E.64 R34, desc[UR16][R22.64] ;  /* 0x000000101622a981 */ /* 0x000762000c1e1b00 */
[----:B-1----:R-:W-:-:S06]  /*0690*/  CS2R R28, SRZ ;  /* 0x00000000001c7805 */ /* 0x002fcc000001ff00 */
[----:B------:R0:W5:Y:S01]  /*06a0*/  @!P0 LDG.E.64 R28, desc[UR16][R14.64] ;  /* 0x000000100e1c8981 */ /* 0x000162000c1e1b00 */
[----:B------:R-:W-:Y:S01]  /*06b0*/  BSSY.RECONVERGENT B0, `(.L_x_195) ;  /* 0x000002b000007945 */ /* 0x000fe20003800200 */
[----:B--2---:R-:W-:-:S04]  /*06c0*/  FMUL.FTZ R31, R19, R19 ;  /* 0x00000013131f7220 */ /* 0x004fc80000410000 */
[----:B------:R-:W-:-:S05]  /*06d0*/  FFMA.FTZ R31, R18, R18, R31 ;  /* 0x00000012121f7223 */ /* 0x000fca000001001f */
[----:B------:R-:W-:Y:S01]  /*06e0*/  FSETP.GEU.FTZ.AND P1, PT, R31, 0.25, PT ;  /* 0x3e8000001f00780b */ /* 0x000fe20003f3e000 */
[----:B----4-:R-:W-:Y:S01]  /*06f0*/  FMUL.FTZ R31, R7, R7 ;  /* 0x00000007071f7220 */ /* 0x010fe20000410000 */
[----:B---3--:R-:W-:Y:S01]  /*0700*/  FADD.FTZ R22, R21, -R17 ;  /* 0x8000001115167221 */ /* 0x008fe20000010000 */
[----:B------:R-:W-:Y:S02]  /*0710*/  FADD.FTZ R12, R20, -R16 ;  /* 0x80000010140c7221 */ /* 0x000fe40000010000 */
[----:B------:R-:W-:-:S08]  /*0720*/  FFMA.FTZ R31, R6, R6, R31 ;  /* 0x00000006061f7223 */ /* 0x000fd0000001001f */
[-C--:B------:R-:W-:Y:S01]  /*0730*/  @!P1 FMUL.FTZ R13, R22, R19.reuse ;  /* 0x00000013160d9220 */ /* 0x080fe20000410000 */
[----:B------:R-:W-:Y:S01]  /*0740*/  @!P1 FMUL.FTZ R23, R12, R19 ;  /* 0x000000130c179220 */ /* 0x000fe20000410000 */
[----:B------:R-:W-:Y:S01]  /*0750*/  FSETP.GEU.FTZ.AND P2, PT, R31, 0.25, PT ;  /* 0x3e8000001f00780b */ /* 0x000fe20003f5e000 */
[----:B------:R-:W-:Y:S02]  /*0760*/  @P1 FADD.FTZ R19, RZ, -R19 ;  /* 0x80000013ff131221 */ /* 0x000fe40000010000 */
[-C--:B0-----:R-:W-:Y:S01]  /*0770*/  @!P1 FFMA.FTZ R14, R22, R18.reuse, R23 ;  /* 0x00000012160e9223 */ /* 0x081fe20000010017 */
[----:B------:R-:W-:Y:S01]  /*0780*/  @P1 FADD.FTZ R15, -R18, 1 ;  /* 0x3f800000120f1421 */ /* 0x000fe20000010100 */
[-C--:B------:R-:W-:Y:S01]  /*0790*/  @P1 FMUL.FTZ R23, R22, R19.reuse ;  /* 0x0000001316171220 */ /* 0x080fe20000410000 */
[C---:B------:R-:W-:Y:S01]  /*07a0*/  @P1 FMUL.FTZ R19, R12.reuse, R19 ;  /* 0x000000130c131220 */ /* 0x040fe20000410000 */
[C---:B------:R-:W-:Y:S02]  /*07b0*/  @!P1 FFMA.FTZ R13, R12.reuse, R18, -R13 ;  /* 0x000000120c0d9223 */ /* 0x040fe4000001080d */
[-C--:B------:R-:W-:Y:S01]  /*07c0*/  @P1 FFMA.FTZ R23, R12, R15.reuse, -R23 ;  /* 0x0000000f0c171223 */ /* 0x080fe20000010817 */
[----:B------:R-:W-:Y:S01]  /*07d0*/  @P1 FFMA.FTZ R22, R22, R15, R19 ;  /* 0x0000000f16161223 */ /* 0x000fe20000010013 */
[----:B------:R-:W-:Y:S01]  /*07e0*/  @!P1 FADD.FTZ R16, R13, R16 ;  /* 0x000000100d109221 */ /* 0x000fe20000010000 */
[----:B------:R-:W-:Y:S01]  /*07f0*/  @!P1 FADD.FTZ R17, R14, R17 ;  /* 0x000000110e119221 */ /* 0x000fe20000010000 */
[----:B------:R-:W-:Y:S01]  /*0800*/  @P1 FADD.FTZ R16, -R23, R20 ;  /* 0x0000001417101221 */ /* 0x000fe20000010100 */
[----:B------:R-:W-:Y:S01]  /*0810*/  @P1 FADD.FTZ R17, -R22, R21 ;  /* 0x0000001516111221 */ /* 0x000fe20000010100 */
[----:B------:R-:W-:Y:S06]  /*0820*/  @P2 BRA `(.L_x_196) ;  /* 0x0000000000242947 */ /* 0x000fec0003800000 */
[----:B-----5:R-:W-:Y:S01]  /*0830*/  FADD.FTZ R9, R9, -R11 ;  /* 0x8000000b09097221 */ /* 0x020fe20000010000 */
[----:B------:R-:W-:-:S03]  /*0840*/  FADD.FTZ R8, R8, -R10 ;  /* 0x8000000a08087221 */ /* 0x000fc60000010000 */
[-C--:B------:R-:W-:Y:S01]  /*0850*/  FMUL.FTZ R13, R9, R7.reuse ;  /* 0x00000007090d7220 */ /* 0x080fe20000410000 */
[----:B------:R-:W-:-:S03]  /*0860*/  FMUL.FTZ R12, R8, R7 ;  /* 0x00000007080c7220 */ /* 0x000fc60000410000 */
[-C--:B------:R-:W-:Y:S01]  /*0870*/  FFMA.FTZ R13, R8, R6.reuse, -R13 ;  /* 0x00000006080d7223 */ /* 0x080fe2000001080d */
[----:B------:R-:W-:-:S03]  /*0880*/  FFMA.FTZ R12, R9, R6, R12 ;  /* 0x00000006090c7223 */ /* 0x000fc6000001000c */
[----:B------:R-:W-:Y:S01]  /*0890*/  FADD.FTZ R8, R13, R10 ;  /* 0x0000000a0d087221 */ /* 0x000fe20000010000 */
[----:B------:R-:W-:Y:S01]  /*08a0*/  FADD.FTZ R9, R12, R11 ;  /* 0x0000000b0c097221 */ /* 0x000fe20000010000 */
[----:B------:R-:W-:Y:S06]  /*08b0*/  BRA `(.L_x_197) ;  /* 0x0000000000287947 */ /* 0x000fec0003800000 */
.L_x_196:
[----:B-----5:R-:W-:Y:S01]  /*08c0*/  FADD.FTZ R12, R9, -R11 ;  /* 0x8000000b090c7221 */ /* 0x020fe20000010000 */
[----:B------:R-:W-:Y:S01]  /*08d0*/  FADD.FTZ R7, RZ, -R7 ;  /* 0x80000007ff077221 */ /* 0x000fe20000010000 */
[----:B------:R-:W-:Y:S01]  /*08e0*/  FADD.FTZ R10, R8, -R10 ;  /* 0x8000000a080a7221 */ /* 0x000fe20000010000 */
[----:B------:R-:W-:Y:S02]  /*08f0*/  FADD.FTZ R6, -R6, 1 ;  /* 0x3f80000006067421 */ /* 0x000fe40000010100 */
[-C--:B------:R-:W-:Y:S01]  /*0900*/  FMUL.FTZ R11, R12, R7.reuse ;  /* 0x000000070c0b7220 */ /* 0x080fe20000410000 */
[----:B------:R-:W-:-:S03]  /*0910*/  FMUL.FTZ R7, R10, R7 ;  /* 0x000000070a077220 */ /* 0x000fc60000410000 */
[-C--:B------:R-:W-:Y:S01]  /*0920*/  FFMA.FTZ R11, R10, R6.reuse, -R11 ;  /* 0x000000060a0b7223 */ /* 0x080fe2000001080b */
[----:B------:R-:W-:-:S03]  /*0930*/  FFMA.FTZ R6, R12, R6, R7 ;  /* 0x000000060c067223 */ /* 0x000fc60000010007 */
[----:B------:R-:W-:Y:S01]  /*0940*/  FADD.FTZ R8, -R11, R8 ;  /* 0x000000080b087221 */ /* 0x000fe20000010100 */
[----:B------:R-:W-:-:S07]  /*0950*/  FADD.FTZ R9, -R6, R9 ;  /* 0x0000000906097221 */ /* 0x000fce0000010100 */
.L_x_197:
[----:B------:R-:W-:Y:S05]  /*0960*/  BSYNC.RECONVERGENT B0 ;  /* 0x0000000000007941 */ /* 0x000fea0003800200 */
.L_x_195:
[----:B------:R-:W-:Y:S01]  /*0970*/  FMUL.FTZ R7, R3, R3 ;  /* 0x0000000303077220 */ /* 0x000fe20000410000 */
[----:B------:R-:W-:Y:S03]  /*0980*/  BSSY.RECONVERGENT B0, `(.L_x_198) ;  /* 0x0000017000007945 */ /* 0x000fe60003800200 */
[----:B------:R-:W-:-:S05]  /*0990*/  FFMA.FTZ R7, R2, R2, R7 ;  /* 0x0000000202077223 */ /* 0x000fca0000010007 */
[----:B------:R-:W-:-:S13]  /*09a0*/  FSETP.GEU.FTZ.AND P1, PT, R7, 0.25, PT ;  /* 0x3e8000000700780b */ /* 0x000fda0003f3e000 */
[----:B------:R-:W-:Y:S05]  /*09b0*/  @P1 BRA `(.L_x_199) ;  /* 0x0000000000241947 */ /* 0x000fea0003800000 */
[----:B------:R-:W-:Y:S01]  /*09c0*/  FADD.FTZ R5, R5, -R35 ;  /* 0x8000002305057221 */ /* 0x000fe20000010000 */
        /* <DEDUP_REMOVED lines=8> */
.L_x_199:
[----:B------:R-:W-:Y:S01]  /*0a50*/  FADD.FTZ R6, R5, -R35 ;  /* 0x8000002305067221 */ /* 0x000fe20000010000 */
        /* <DEDUP_REMOVED lines=9> */
.L_x_200:
[----:B------:R-:W-:Y:S05]  /*0af0*/  BSYNC.RECONVERGENT B0 ;  /* 0x0000000000007941 */ /* 0x000fea0003800200 */
.L_x_198:
        /* <DEDUP_REMOVED lines=14> */
.L_x_202:
        /* <DEDUP_REMOVED lines=10> */
.L_x_203:
[----:B------:R-:W-:Y:S05]  /*0c80*/  BSYNC.RECONVERGENT B0 ;  /* 0x0000000000007941 */ /* 0x000fea0003800200 */
.L_x_201:
[----:B------:R-:W-:Y:S01]  /*0c90*/  IADD3 R2, P2, PT, R0, UR12, RZ ;  /* 0x0000000c00027c10 */ /* 0x000fe2000ff5e0ff */
[----:B------:R-:W-:Y:S01]  /*0ca0*/  BSSY.RECONVERGENT B0, `(.L_x_204) ;  /* 0x0000029000007945 */ /* 0x000fe20003800200 */
[----:B------:R-:W-:Y:S02]  /*0cb0*/  MOV R7, UR12 ;  /* 0x0000000c00077c02 */ /* 0x000fe40008000f00 */
[C---:B------:R-:W-:Y:S02]  /*0cc0*/  ISETP.GE.U32.AND P1, PT, R2.reuse, UR13, PT ;  /* 0x0000000d02007c0c */ /* 0x040fe4000bf26070 */
[----:B------:R-:W-:Y:S02]  /*0cd0*/  IADD3.X R3, PT, PT, RZ, R27, RZ, P2, !PT ;  /* 0x0000001bff037210 */ /* 0x000fe400017fe4ff */
[----:B------:R-:W-:Y:S02]  /*0ce0*/  IADD3 R2, P4, PT, R2, UR12, RZ ;  /* 0x0000000c02027c10 */ /* 0x000fe4000ff9e0ff */
[----:B------:R-:W-:-:S02]  /*0cf0*/  ISETP.GE.U32.AND.EX P1, PT, R3, UR14, PT, P1 ;  /* 0x0000000e03007c0c */ /* 0x000fc4000bf26110 */
[----:B------:R-:W-:Y:S02]  /*0d00*/  ISETP.GE.U32.AND P2, PT, R0, UR13, PT ;  /* 0x0000000d00007c0c */ /* 0x000fe4000bf46070 */
[----:B------:R-:W-:Y:S02]  /*0d10*/  ISETP.GE.U32.AND P3, PT, R2, UR13, PT ;  /* 0x0000000d02007c0c */ /* 0x000fe4000bf66070 */
[----:B------:R-:W-:Y:S02]  /*0d20*/  IADD3.X R2, PT, PT, RZ, R3, RZ, P4, !PT ;  /* 0x00000003ff027210 */ /* 0x000fe400027fe4ff */
[----:B------:R-:W-:Y:S02]  /*0d30*/  ISETP.GE.U32.AND.EX P2, PT, R27, UR14, PT, P2 ;  /* 0x0000000e1b007c0c */ /* 0x000fe4000bf46120 */
[----:B------:R-:W-:Y:S02]  /*0d40*/  ISETP.GE.U32.AND.EX P3, PT, R2, UR14, PT, P3 ;  /* 0x0000000e02007c0c */ /* 0x000fe4000bf66130 */
[----:B------:R-:W-:-:S02]  /*0d50*/  MOV R10, UR12 ;  /* 0x0000000c000a7c02 */ /* 0x000fc40008000f00 */
[C---:B------:R-:W-:Y:S02]  /*0d60*/  @!P1 LEA R6, P4, R0.reuse, UR6, 0x3 ;  /* 0x0000000600069c11 */ /* 0x040fe4000f8818ff */
[----:B------:R-:W-:Y:S02]  /*0d70*/  MOV R12, UR12 ;  /* 0x0000000c000c7c02 */ /* 0x000fe40008000f00 */
[----:B------:R-:W-:Y:S02]  /*0d80*/  @!P1 LEA R6, P5, R7, R6, 0x3 ;  /* 0x0000000607069211 */ /* 0x000fe400078a18ff */
[C---:B------:R-:W-:Y:S02]  /*0d90*/  @!P1 LEA.HI.X R3, R0.reuse, UR7, R27, 0x3, P4 ;  /* 0x0000000700039c11 */ /* 0x040fe4000a0f1c1b */
[----:B------:R-:W-:Y:S02]  /*0da0*/  @!P2 LEA R2, P6, R0, UR6, 0x3 ;  /* 0x000000060002ac11 */ /* 0x000fe4000f8c18ff */
[----:B------:R-:W-:-:S02]  /*0db0*/  @!P3 SHF.L.U32 R10, R10, 0x3, RZ ;  /* 0x000000030a0ab819 */ /* 0x000fc400000006ff */
[----:B------:R-:W-:Y:S02]  /*0dc0*/  @!P3 LEA R11, P4, R0, UR6, 0x3 ;  /* 0x00000006000bbc11 */ /* 0x000fe4000f8818ff */
[----:B------:R-:W-:Y:S02]  /*0dd0*/  MOV R13, UR12 ;  /* 0x0000000c000d7c02 */ /* 0x000fe40008000f00 */
[----:B------:R-:W-:Y:S02]  /*0de0*/  @!P1 LEA.HI.X R7, R12, R3, RZ, 0x3, P5 ;  /* 0x000000030c079211 */ /* 0x000fe400028f1cff */
[----:B------:R-:W-:Y:S02]  /*0df0*/  @!P2 LEA.HI.X R3, R0, UR7, R27, 0x3, P6 ;  /* 0x000000070003ac11 */ /* 0x000fe4000b0f1c1b */
[----:B------:R-:W-:Y:S02]  /*0e00*/  @!P3 IADD3 R10, P5, P6, R10, R11, R10 ;  /* 0x0000000b0a0ab210 */ /* 0x000fe40007ebe00a */
[----:B------:R-:W-:Y:S01]  /*0e10*/  @!P3 SHF.R.U32.HI R11, RZ, 0x1d, R13 ;  /* 0x0000001dff0bb819 */ /* 0x000fe2000001160d */
[----:B------:R0:W-:Y:S01]  /*0e20*/  @!P2 STG.E.64 desc[UR16][R2.64], R16 ;  /* 0x000000100200a986 */ /* 0x0001e2000c101b10 */
[----:B------:R-:W-:-:S03]  /*0e30*/  @!P3 LEA.HI.X R12, R0, UR7, R27, 0x3, P4 ;  /* 0x00000007000cbc11 */ /* 0x000fc6000a0f1c1b */
[----:B------:R0:W-:Y:S01]  /*0e40*/  @!P1 STG.E.64 desc[UR16][R6.64], R8 ;  /* 0x0000000806009986 */ /* 0x0001e2000c101b10 */
[----:B------:R-:W-:-:S05]  /*0e50*/  @!P3 IADD3.X R11, PT, PT, R11, R12, R11, P5, P6 ;  /* 0x0000000c0b0bb210 */ /* 0x000fca0002fec40b */
[----:B------:R0:W-:Y:S01]  /*0e60*/  @!P3 STG.E.64 desc[UR16][R10.64], R4 ;  /* 0x000000040a00b986 */ /* 0x0001e2000c101b10 */
[----:B------:R-:W-:Y:S05]  /*0e70*/  @P0 BRA `(.L_x_205) ;  /* 0x00000000002c0947 */ /* 0x000fea0003800000 */
[----:B------:R-:W-:Y:S01]  /*0e80*/  USHF.L.U32 UR15, UR12, 0x3, URZ ;  /* 0x000000030c0f7899 */ /* 0x000fe200080006ff */
[----:B0-----:R-:W-:Y:S01]  /*0e90*/  LEA R2, P0, R0, UR6, 0x3 ;  /* 0x0000000600027c11 */ /* 0x001fe2000f8018ff */
[----:B------:R-:W-:-:S03]  /*0ea0*/  USHF.R.U32.HI UR18, URZ, 0x1d, UR12 ;  /* 0x0000001dff127899 */ /* 0x000fc6000801160c */
[----:B------:R-:W-:Y:S02]  /*0eb0*/  LEA.HI.X R0, R0, UR7, R27, 0x3, P0 ;  /* 0x0000000700007c11 */ /* 0x000fe400080f1c1b */
[----:B------:R-:W-:Y:S02]  /*0ec0*/  MOV R3, UR15 ;  /* 0x0000000f00037c02 */ /* 0x000fe40008000f00 */
[----:B------:R-:W-:Y:S02]  /*0ed0*/  MOV R5, UR18 ;  /* 0x0000001200057c02 */ /* 0x000fe40008000f00 */
[----:B------:R-:W-:-:S04]  /*0ee0*/  IADD3 R2, P0, P1, R2, UR15, R3 ;  /* 0x0000000f02027c10 */ /* 0x000fc8000f91e003 */
[----:B------:R-:W-:Y:S02]  /*0ef0*/  IADD3.X R0, PT, PT, R0, UR18, R5, P0, P1 ;  /* 0x0000001200007c10 */ /* 0x000fe400087e2405 */
[----:B------:R-:W-:-:S04]  /*0f00*/  IADD3 R2, P0, PT, R2, UR15, RZ ;  /* 0x0000000f02027c10 */ /* 0x000fc8000ff1e0ff */
[----:B------:R-:W-:-:S05]  /*0f10*/  IADD3.X R3, PT, PT, R0, UR18, RZ, P0, !PT ;  /* 0x0000001200037c10 */ /* 0x000fca00087fe4ff */
[----:B------:R1:W-:Y:S04]  /*0f20*/  STG.E.64 desc[UR16][R2.64], R32 ;  /* 0x0000002002007986 */ /* 0x0003e8000c101b10 */
.L_x_205:
[----:B------:R-:W-:Y:S05]  /*0f30*/  BSYNC.RECONVERGENT B0 ;  /* 0x0000000000007941 */ /* 0x000fea0003800200 */
.L_x_204:
[----:B------:R-:W-:-:S04]  /*0f40*/  ULEA UR4, UP0, UR12, UR4, 0x2 ;  /* 0x000000040c047291 */ /* 0x000fc8000f8010ff */
[----:B------:R-:W-:Y:S02]  /*0f50*/  UIADD3.X UR5, UPT, UPT, URZ, UR5, URZ, UP0, !UPT ;  /* 0x00000005ff057290 */ /* 0x000fe400087fe4ff */
[----:B------:R-:W-:-:S04]  /*0f60*/  UISETP.GE.U32.AND UP0, UPT, UR4, UR13, UPT ;  /* 0x0000000d0400728c */ /* 0x000fc8000bf06070 */
[----:B------:R-:W-:-:S09]  /*0f70*/  UISETP.GE.U32.AND.EX UP0, UPT, UR5, UR14, UPT, UP0 ;  /* 0x0000000e0500728c */ /* 0x000fd2000bf06100 */
[----:B------:R-:W-:Y:S05]  /*0f80*/  BRA.U !UP0, `(.L_x_206) ;  /* 0xfffffff108a87547 */ /* 0x000fea000b83ffff */
[----:B------:R-:W-:Y:S05]  /*0f90*/  EXIT ;  /* 0x000000000000794d */ /* 0x000fea0003800000 */
.L_x_194:
[----:B------:R-:W0:Y:S02]  /*0fa0*/  S2R R0, SR_TID.X ;  /* 0x0000000000007919 */ /* 0x000e240000002100 */
[----:B0-----:R-:W-:-:S03]  /*0fb0*/  IMAD.WIDE.U32 R2, R0, 0x4, RZ ;  /* 0x0000000400027825 */ /* 0x001fc600078e00ff */
[----:B------:R-:W-:-:S04]  /*0fc0*/  ISETP.GE.U32.AND P0, PT, R2, UR15, PT ;  /* 0x0000000f02007c0c */ /* 0x000fc8000bf06070 */
[----:B------:R-:W-:-:S13]  /*0fd0*/  ISETP.GE.AND.EX P0, PT, R3, UR4, PT, P0 ;  /* 0x0000000403007c0c */ /* 0x000fda000bf06300 */
[----:B------:R-:W-:Y:S05]  /*0fe0*/  @P0 EXIT ;  /* 0x000000000000094d */ /* 0x000fea0003800000 */
[----:B------:R-:W-:Y:S01]  /*0ff0*/  HFMA2 R3, -RZ, RZ, 0, 0 ;  /* 0x00000000ff037431 */ /* 0x000fe200000001ff */
[----:B------:R-:W0:Y:S06]  /*1000*/  LDCU UR5, c[0x0][0x360] ;  /* 0x00006c00ff0577ac */ /* 0x000e2c0008000800 */
.L_x_216:
[C---:B------:R-:W-:Y:S02]  /*1010*/  SHF.L.U32 R4, R0.reuse, 0x5, RZ ;  /* 0x0000000500047819 */ /* 0x040fe400000006ff */
[----:B------:R-:W-:Y:S02]  /*1020*/  SHF.L.U64.HI R2, R0, 0x5, R3 ;  /* 0x0000000500027819 */ /* 0x000fe40000010203 */
[----:B------:R-:W-:-:S04]  /*1030*/  IADD3 R12, P0, PT, R4, UR10, RZ ;  /* 0x0000000a040c7c10 */ /* 0x000fc8000ff1e0ff */
[----:B------:R-:W-:-:S06]  /*1040*/  IADD3.X R13, PT, PT, R2, UR11, RZ, P0, !PT ;  /* 0x0000000b020d7c10 */ /* 0x000fcc00087fe4ff */
[----:B------:R-:W2:Y:S01]  /*1050*/  LDG.E.ENL2.256 R12, R20, desc[UR16][R12.64] ;  /* 0xfe0000100c14797e */ /* 0x000ea2000812190c */
[C---:B------:R-:W-:Y:S02]  /*1060*/  IADD3 R8, P0, PT, R4.reuse, UR6, RZ ;  /* 0x0000000604087c10 */ /* 0x040fe4000ff1e0ff */
[----:B------:R-:W-:Y:S02]  /*1070*/  IADD3 R4, P1, PT, R4, UR8, RZ ;  /* 0x0000000804047c10 */ /* 0x000fe4000ff3e0ff */
[C---:B------:R-:W-:Y:S02]  /*1080*/  IADD3.X R9, PT, PT, R2.reuse, UR7, RZ, P0, !PT ;  /* 0x0000000702097c10 */ /* 0x040fe400087fe4ff */
[----:B------:R-:W-:-:S04]  /*1090*/  IADD3.X R5, PT, PT, R2, UR9, RZ, P1, !PT ;  /* 0x0000000902057c10 */ /* 0x000fc80008ffe4ff */
[----:B------:R-:W3:Y:S04]  /*10a0*/  LDG.E.ENL2.256 R8, R24, desc[UR16][R8.64] ;  /* 0xfe0000100818797e */ /* 0x000ee80008121908 */
[----:B------:R-:W3:Y:S01]  /*10b0*/  LDG.E.ENL2.256 R4, R16, desc[UR16][R4.64] ;  /* 0xfe0000100410797e */ /* 0x000ee20008121904 */
[----:B------:R-:W-:Y:S01]  /*10c0*/  BSSY.RECONVERGENT B0, `(.L_x_207) ;  /* 0x000002b000007945 */ /* 0x000fe20003800200 */
[----:B--2---:R-:W-:-:S04]  /*10d0*/  FMUL.FTZ R29, R21, R21 ;  /* 0x00000015151d7220 */ /* 0x004fc80000410000 */
[----:B------:R-:W-:-:S05]  /*10e0*/  FFMA.FTZ R29, R20, R20, R29 ;  /* 0x00000014141d7223 */ /* 0x000fca000001001d */
[----:B------:R-:W-:Y:S01]  /*10f0*/  FSETP.GEU.FTZ.AND P0, PT, R29, 0.25, PT ;  /* 0x3e8000001d00780b */ /* 0x000fe20003f1e000 */
[----:B------:R-:W-:-:S04]  /*1100*/  FMUL.FTZ R29, R23, R23 ;  /* 0x00000017171d7220 */ /* 0x000fc80000410000 */
[----:B------:R-:W-:Y:S01]  /*1110*/  FFMA.FTZ R29, R22, R22, R29 ;  /* 0x00000016161d7223 */ /* 0x000fe2000001001d */
[----:B---3--:R-:W-:Y:S01]  /*1120*/  FADD.FTZ R2, -R25, R17 ;  /* 0x0000001119027221 */ /* 0x008fe20000010100 */
[----:B------:R-:W-:-:S03]  /*1130*/  FADD.FTZ R28, -R24, R16 ;  /* 0x00000010181c7221 */ /* 0x000fc60000010100 */
[----:B------:R-:W-:-:S03]  /*1140*/  FSETP.GEU.FTZ.AND P1, PT, R29, 0.25, PT ;  /* 0x3e8000001d00780b */ /* 0x000fc60003f3e000 */
[----:B------:R-:W-:Y:S01]  /*1150*/  @P0 FADD.FTZ R33, RZ, -R21 ;  /* 0x80000015ff210221 */ /* 0x000fe20000010000 */
[C---:B------:R-:W-:Y:S01]  /*1160*/  @!P0 FMUL.FTZ R29, R21.reuse, R2 ;  /* 0x00000002151d8220 */ /* 0x040fe20000410000 */
[-C--:B------:R-:W-:Y:S01]  /*1170*/  @!P0 FMUL.FTZ R21, R21, R28.reuse ;  /* 0x0000001c15158220 */ /* 0x080fe20000410000 */
[----:B------:R-:W-:Y:S01]  /*1180*/  @P0 FADD.FTZ R31, -R20, 1 ;  /* 0x3f800000141f0421 */ /* 0x000fe20000010100 */
[-C--:B------:R-:W-:Y:S01]  /*1190*/  @P0 FMUL.FTZ R35, R2, R33.reuse ;  /* 0x0000002102230220 */ /* 0x080fe20000410000 */
[----:B------:R-:W-:Y:S01]  /*11a0*/  @P0 FMUL.FTZ R33, R28, R33 ;  /* 0x000000211c210220 */ /* 0x000fe20000410000 */
[C---:B------:R-:W-:Y:S01]  /*11b0*/  @!P0 FFMA.FTZ R29, R20.reuse, R28, -R29 ;  /* 0x0000001c141d8223 */ /* 0x040fe2000001081d */
[----:B------:R-:W-:Y:S01]  /*11c0*/  @!P0 FFMA.FTZ R20, R20, R2, R21 ;  /* 0x0000000214148223 */ /* 0x000fe20000010015 */
[-C--:B------:R-:W-:Y:S01]  /*11d0*/  @P0 FFMA.FTZ R35, R28, R31.reuse, -R35 ;  /* 0x0000001f1c230223 */ /* 0x080fe20000010823 */
[----:B------:R-:W-:Y:S01]  /*11e0*/  @P0 FFMA.FTZ R2, R2, R31, R33 ;  /* 0x0000001f02020223 */ /* 0x000fe20000010021 */
[----:B------:R-:W-:Y:S01]  /*11f0*/  @!P0 FADD.FTZ R24, R24, R29 ;  /* 0x0000001d18188221 */ /* 0x000fe20000010000 */
[----:B------:R-:W-:Y:S01]  /*1200*/  @!P0 FADD.FTZ R25, R25, R20 ;  /* 0x0000001419198221 */ /* 0x000fe20000010000 */
[----:B------:R-:W-:Y:S01]  /*1210*/  @P0 FADD.FTZ R24, R16, -R35 ;  /* 0x8000002310180221 */ /* 0x000fe20000010000 */
[----:B------:R-:W-:Y:S01]  /*1220*/  @P0 FADD.FTZ R25, R17, -R2 ;  /* 0x8000000211190221 */ /* 0x000fe20000010000 */
[----:B------:R-:W-:Y:S06]  /*1230*/  @P1 BRA `(.L_x_208) ;  /* 0x0000000000241947 */ /* 0x000fec0003800000 */
[----:B------:R-:W-:Y:S01]  /*1240*/  FADD.FTZ R19, -R27, R19 ;  /* 0x000000131b137221 */ /* 0x000fe20000010100 */
[----:B------:R-:W-:-:S03]  /*1250*/  FADD.FTZ R18, -R26, R18 ;  /* 0x000000121a127221 */ /* 0x000fc60000010100 */
[C---:B------:R-:W-:Y:S01]  /*1260*/  FMUL.FTZ R17, R23.reuse, R19 ;  /* 0x0000001317117220 */ /* 0x040fe20000410000 */
[----:B------:R-:W-:-:S03]  /*1270*/  FMUL.FTZ R2, R23, R18 ;  /* 0x0000001217027220 */ /* 0x000fc60000410000 */
[C---:B------:R-:W-:Y:S01]  /*1280*/  FFMA.FTZ R17, R22.reuse, R18, -R17 ;  /* 0x0000001216117223 */ /* 0x040fe20000010811 */
[----:B------:R-:W-:-:S03]  /*1290*/  FFMA.FTZ R2, R22, R19, R2 ;  /* 0x0000001316027223 */ /* 0x000fc60000010002 */
[----:B------:R-:W-:Y:S01]  /*12a0*/  FADD.FTZ R26, R26, R17 ;  /* 0x000000111a1a7221 */ /* 0x000fe20000010000 */
[----:B------:R-:W-:Y:S01]  /*12b0*/  FADD.FTZ R27, R27, R2 ;  /* 0x000000021b1b7221 */ /* 0x000fe20000010000 */
[----:B------:R-:W-:Y:S06]  /*12c0*/  BRA `(.L_x_209) ;  /* 0x0000000000287947 */ /* 0x000fec0003800000 */
.L_x_208:
[----:B------:R-:W-:Y:S01]  /*12d0*/  FADD.FTZ R2, -R27, R19 ;  /* 0x000000131b027221 */ /* 0x000fe20000010100 */
[----:B------:R-:W-:Y:S01]  /*12e0*/  FADD.FTZ R23, RZ, -R23 ;  /* 0x80000017ff177221 */ /* 0x000fe20000010000 */
[----:B------:R-:W-:Y:S01]  /*12f0*/  FADD.FTZ R26, -R26, R18 ;  /* 0x000000121a1a7221 */ /* 0x000fe20000010100 */
[----:B------:R-:W-:Y:S02]  /*1300*/  FADD.FTZ R22, -R22, 1 ;  /* 0x3f80000016167421 */ /* 0x000fe40000010100 */
[-C--:B------:R-:W-:Y:S01]  /*1310*/  FMUL.FTZ R17, R2, R23.reuse ;  /* 0x0000001702117220 */ /* 0x080fe20000410000 */
[----:B------:R-:W-:-:S03]  /*1320*/  FMUL.FTZ R23, R26, R23 ;  /* 0x000000171a177220 */ /* 0x000fc60000410000 */
[-C--:B------:R-:W-:Y:S01]  /*1330*/  FFMA.FTZ R17, R26, R22.reuse, -R17 ;  /* 0x000000161a117223 */ /* 0x080fe20000010811 */
[----:B------:R-:W-:-:S03]  /*1340*/  FFMA.FTZ R22, R2, R22, R23 ;  /* 0x0000001602167223 */ /* 0x000fc60000010017 */
[----:B------:R-:W-:Y:S01]  /*1350*/  FADD.FTZ R26, R18, -R17 ;  /* 0x80000011121a7221 */ /* 0x000fe20000010000 */
[----:B------:R-:W-:-:S07]  /*1360*/  FADD.FTZ R27, R19, -R22 ;  /* 0x80000016131b7221 */ /* 0x000fce0000010000 */
.L_x_209:
[----:B0-----:R-:W-:Y:S05]  /*1370*/  BSYNC.RECONVERGENT B0 ;  /* 0x0000000000007941 */ /* 0x001fea0003800200 */
.L_x_207:
[----:B------:R-:W-:Y:S01]  /*1380*/  FMUL.FTZ R17, R13, R13 ;  /* 0x0000000d0d117220 */ /* 0x000fe20000410000 */
[----:B------:R-:W-:Y:S03]  /*1390*/  BSSY.RECONVERGENT B0, `(.L_x_210) ;  /* 0x0000017000007945 */ /* 0x000fe60003800200 */
[----:B------:R-:W-:-:S05]  /*13a0*/  FFMA.FTZ R17, R12, R12, R17 ;  /* 0x0000000c0c117223 */ /* 0x000fca0000010011 */
[----:B------:R-:W-:-:S13]  /*13b0*/  FSETP.GEU.FTZ.AND P0, PT, R17, 0.25, PT ;  /* 0x3e8000001100780b */ /* 0x000fda0003f1e000 */
[----:B------:R-:W-:Y:S05]  /*13c0*/  @P0 BRA `(.L_x_211) ;  /* 0x0000000000240947 */ /* 0x000fea0003800000 */
        /* <DEDUP_REMOVED lines=9> */
.L_x_211:
        /* <DEDUP_REMOVED lines=10> */
.L_x_212:
[----:B------:R-:W-:Y:S05]  /*1500*/  BSYNC.RECONVERGENT B0 ;  /* 0x0000000000007941 */ /* 0x000fea0003800200 */
.L_x_210:
        /* <DEDUP_REMOVED lines=14> */
.L_x_214:
        /* <DEDUP_REMOVED lines=10> */
.L_x_215:
[----:B------:R-:W-:Y:S05]  /*1690*/  BSYNC.RECONVERGENT B0 ;  /* 0x0000000000007941 */ /* 0x000fea0003800200 */
.L_x_213:
[----:B------:R-:W-:-:S04]  /*16a0*/  LEA R8, P0, R0, UR6, 0x5 ;  /* 0x0000000600087c11 */ /* 0x000fc8000f8028ff */
[C---:B------:R-:W-:Y:S02]  /*16b0*/  LEA.HI.X R9, R0.reuse, UR7, R3, 0x5, P0 ;  /* 0x0000000700097c11 */ /* 0x040fe400080f2c03 */
[----:B------:R-:W-:-:S03]  /*16c0*/  IADD3 R0, P0, PT, R0, UR5, RZ ;  /* 0x0000000500007c10 */ /* 0x000fc6000ff1e0ff */
[----:B------:R1:W-:Y:S01]  /*16d0*/  STG.E.ENL2.256 desc[UR16][R8.64], R24, R4 ;  /* 0xf80000180804797f */ /* 0x0003e2000f121810 */
[----:B------:R-:W-:Y:S02]  /*16e0*/  SHF.L.U32 R2, R0, 0x2, RZ ;  /* 0x0000000200027819 */ /* 0x000fe400000006ff */
        /* <DEDUP_REMOVED lines=8> */
.L_x_217:
        /* <DEDUP_REMOVED lines=9> */
.L_x_338:


//--------------------- .text._ZN2at6native52_GLOBAL__N__ff984223_19_ForeachTernaryOp_cu_5285c63625multi_tensor_apply_kernelINS1_18TensorListMetadataILi3EEENS1_20TernaryOpListFunctorIN3c107complexIdEELi3ELi3ELi0EEEJNS0_11LerpFunctorIS8_EEEEEvT_T0_DpT1_ --------------------------
	.section	.text._ZN2at6native52_GLOBAL__N__ff984223_19_ForeachTernaryOp_cu_5285c63625multi_tensor_apply_kernelINS1_18TensorListMetadataILi3EEENS1_20TernaryOpListFunctorIN3c107complexIdEELi3ELi3ELi0EEEJNS0_11LerpFunctorIS8_EEEEEvT_T0_DpT1_,"ax",@progbits
	.align	128
.text._ZN2at6native52_GLOBAL__N__ff984223_19_ForeachTernaryOp_cu_5285c63625multi_tensor_apply_kernelINS1_18TensorListMetadataILi3EEENS1_20TernaryOpListFunctorIN3c107complexIdEELi3ELi3ELi0EEEJNS0_11LerpFunctorIS8_EEEEEvT_T0_DpT1_:
        .type           _ZN2at6native52_GLOBAL__N__ff984223_19_ForeachTernaryOp_cu_5285c63625multi_tensor_apply_kernelINS1_18TensorListMetadataILi3EEENS1_20TernaryOpListFunctorIN3c107complexIdEELi3ELi3ELi0EEEJNS0_11LerpFunctorIS8_EEEEEvT_T0_DpT1_,@function
        .size           _ZN2at6native52_GLOBAL__N__ff984223_19_ForeachTernaryOp_cu_5285c63625multi_tensor_apply_kernelINS1_18TensorListMetadataILi3EEENS1_20TernaryOpListFunctorIN3c107complexIdEELi3ELi3ELi0EEEJNS0_11LerpFunctorIS8_EEEEEvT_T0_DpT1_,(.L_x_339 - _ZN2at6native52_GLOBAL__N__ff984223_19_ForeachTernaryOp_cu_5285c63625multi_tensor_apply_kernelINS1_18TensorListMetadataILi3EEENS1_20TernaryOpListFunctorIN3c107complexIdEELi3ELi3ELi0EEEJNS0_11LerpFunctorIS8_EEEEEvT_T0_DpT1_)
        .other          _ZN2at6native52_GLOBAL__N__ff984223_19_ForeachTernaryOp_cu_5285c63625multi_tensor_apply_kernelINS1_18TensorListMetadataILi3EEENS1_20TernaryOpListFunctorIN3c107complexIdEELi3ELi3ELi0EEEJNS0_11LerpFunctorIS8_EEEEEvT_T0_DpT1_,@"STO_CUDA_ENTRY STV_DEFAULT"
_ZN2at6native52_GLOBAL__N__ff984223_19_ForeachTernaryOp_cu_5285c63625multi_tensor_apply_kernelINS1_18TensorListMetadataILi3EEENS1_20TernaryOpListFunctorIN3c107complexIdEELi3ELi3ELi0EEEJNS0_11LerpFunctorIS8_EEEEEvT_T0_DpT1_:
        /* <DEDUP_REMOVED lines=35> */
.L_x_230:
[----:B0-----:R-:W-:Y:S02]  /*0230*/  IADD3 R2, P1, PT, R0, UR4, RZ ;  /* 0x0000000400027c10 */ /* 0x001fe4000ff3e0ff */
[----:B------:R-:W-:Y:S02]  /*0240*/  CS2R R6, SRZ ;  /* 0x0000000000067805 */ /* 0x000fe4000001ff00 */
[----:B------:R-:W-:Y:S02]  /*0250*/  CS2R R4, SRZ ;  /* 0x0000000000047805 */ /* 0x000fe4000001ff00 */
[C---:B------:R-:W-:Y:S01]  /*0260*/  ISETP.GE.U32.AND P0, PT, R2.reuse, UR13, PT ;  /* 0x0000000d02007c0c */ /* 0x040fe2000bf06070 */
[----:B------:R-:W-:Y:S02]  /*0270*/  IMAD.X R3, RZ, RZ, UR5, P1 ;  /* 0x00000005ff037e24 */ /* 0x000fe400088e06ff */
[----:B------:R-:W-:-:S03]  /*0280*/  IMAD.SHL.U32 R10, R2, 0x10, RZ ;  /* 0x00000010020a7824 */ /* 0x000fc600078e00ff */
[----:B------:R-:W-:Y:S02]  /*0290*/  ISETP.GE.U32.AND.EX P0, PT, R3, UR14, PT, P0 ;  /* 0x0000000e03007c0c */ /* 0x000fe4000bf06100 */
[----:B------:R-:W-:-:S11]  /*02a0*/  SHF.L.U64.HI R11, R2, 0x4, R3 ;  /* 0x00000004020b7819 */ /* 0x000fd60000010203 */
[----:B------:R-:W-:-:S04]  /*02b0*/  @!P0 IADD3 R8, P1, PT, R10, UR10, RZ ;  /* 0x0000000a0a088c10 */ /* 0x000fc8000ff3e0ff */
[----:B------:R-:W-:-:S05]  /*02c0*/  @!P0 IADD3.X R9, PT, PT, R11, UR11, RZ, P1, !PT ;  /* 0x0000000b0b098c10 */ /* 0x000fca0008ffe4ff */
[----:B------:R-:W2:Y:S01]  /*02d0*/  @!P0 LDG.E.128 R4, desc[UR16][R8.64] ;  /* 0x0000001008048981 */ /* 0x000ea2000c1e1d00 */
[C---:B------:R-:W-:Y:S02]  /*02e0*/  IADD3 R48, P1, PT, R10.reuse, UR6, RZ ;  /* 0x000000060a307c10 */ /* 0x040fe4000ff3e0ff */
[----:B------:R-:W-:Y:S02]  /*02f0*/  CS2R R34, SRZ ;  /* 0x0000000000227805 */ /* 0x000fe4000001ff00 */
[----:B------:R-:W-:Y:S02]  /*0300*/  @!P0 IADD3 R10, P2, PT, R10, UR8, RZ ;  /* 0x000000080a0a8c10 */ /* 0x000fe4000ff5e0ff */
[----:B------:R-:W-:Y:S02]  /*0310*/  CS2R R30, SRZ ;  /* 0x00000000001e7805 */ /* 0x000fe4000001ff00 */
[----:B------:R-:W-:Y:S02]  /*0320*/  IADD3.X R49, PT, PT, R11, UR7, RZ, P1, !PT ;  /* 0x000000070b317c10 */ /* 0x000fe40008ffe4ff */
[----:B------:R-:W-:-:S02]  /*0330*/  CS2R R28, SRZ ;  /* 0x00000000001c7805 */ /* 0x000fc4000001ff00 */
[----:B------:R-:W-:Y:S02]  /*0340*/  CS2R R32, SRZ ;  /* 0x0000000000207805 */ /* 0x000fe4000001ff00 */
[----:B------:R-:W-:Y:S02]  /*0350*/  @!P0 IADD3.X R11, PT, PT, R11, UR9, RZ, P2, !PT ;  /* 0x000000090b0b8c10 */ /* 0x000fe400097fe4ff */
[----:B------:R-:W3:Y:S04]  /*0360*/  @!P0 LDG.E.128 R28, desc[UR16][R48.64] ;  /* 0x00000010301c8981 */ /* 0x000ee8000c1e1d00 */
[----:B------:R-:W3:Y:S01]  /*0370*/  @!P0 LDG.E.128 R32, desc[UR16][R10.64] ;  /* 0x000000100a208981 */ /* 0x000ee2000c1e1d00 */
[----:B-1----:R-:W-:Y:S01]  /*0380*/  IADD3 R18, P1, PT, R2, UR12, RZ ;  /* 0x0000000c02127c10 */ /* 0x002fe2000ff3e0ff */
[----:B------:R-:W-:Y:S01]  /*0390*/  IMAD.U32 R41, RZ, RZ, UR12 ;  /* 0x0000000cff297e24 */ /* 0x000fe2000f8e00ff */
[----:B------:R-:W-:-:S02]  /*03a0*/  CS2R R26, SRZ ;  /* 0x00000000001a7805 */ /* 0x000fc4000001ff00 */
[----:B------:R-:W-:Y:S02]  /*03b0*/  CS2R R24, SRZ ;  /* 0x0000000000187805 */ /* 0x000fe4000001ff00 */
[----:B------:R-:W-:Y:S01]  /*03c0*/  ISETP.GE.U32.AND P0, PT, R18, UR13, PT ;  /* 0x0000000d12007c0c */ /* 0x000fe2000bf06070 */
[----:B------:R-:W-:Y:S01]  /*03d0*/  IMAD.X R19, RZ, RZ, R3, P1 ;  /* 0x000000ffff137224 */ /* 0x000fe200008e0603 */
[----:B------:R-:W-:Y:S02]  /*03e0*/  CS2R R22, SRZ ;  /* 0x0000000000167805 */ /* 0x000fe4000001ff00 */
[----:B------:R-:W-:Y:S02]  /*03f0*/  CS2R R20, SRZ ;  /* 0x0000000000147805 */ /* 0x000fe4000001ff00 */
[----:B------:R-:W-:-:S13]  /*0400*/  ISETP.GE.U32.AND.EX P0, PT, R19, UR14, PT, P0 ;  /* 0x0000000e13007c0c */ /* 0x000fda000bf06100 */
[----:B------:R-:W-:-:S04]  /*0410*/  @!P0 LEA R42, P3, R18, UR10, 0x4 ;  /* 0x0000000a122a8c11 */ /* 0x000fc8000f8620ff */
[----:B------:R-:W-:Y:S01]  /*0420*/  @!P0 LEA.HI.X R43, R18, UR11, R19, 0x4, P3 ;  /* 0x0000000b122b8c11 */ /* 0x000fe200098f2413 */
[----:B--2---:R-:W-:-:S08]  /*0430*/  DMUL R8, R6, R6 ;  /* 0x0000000606087228 */ /* 0x004fd00000000000 */
[----:B------:R-:W-:-:S08]  /*0440*/  DFMA R8, R4, R4, R8 ;  /* 0x000000040408722b */ /* 0x000fd00000000008 */
[----:B------:R-:W-:Y:S02]  /*0450*/  DSETP.GEU.AND P2, PT, R8, 0.25, PT ;  /* 0x3fd000000800742a */ /* 0x000fe40003f4e000 */
[----:B---3--:R-:W-:Y:S01]  /*0460*/  DADD R36, R34, -R30 ;  /* 0x0000000022247229 */ /* 0x008fe2000000081e */
[----:B------:R-:W-:Y:S01]  /*0470*/  IMAD.U32 R9, RZ, RZ, UR12 ;  /* 0x0000000cff097e24 */ /* 0x000fe2000f8e00ff */
[----:B------:R-:W-:Y:S01]  /*0480*/  DADD R44, R32, -R28 ;  /* 0x00000000202c7229 */ /* 0x000fe2000000081c */
[C---:B------:R-:W-:Y:S02]  /*0490*/  @!P0 LEA R8, P1, R18.reuse, UR8, 0x4 ;  /* 0x0000000812088c11 */ /* 0x040fe4000f8220ff */
[----:B------:R-:W-:Y:S02]  /*04a0*/  IMAD.WIDE.U32 R48, R9, 0x10, R48 ;  /* 0x0000001009307825 */ /* 0x000fe400078e0030 */
[----:B------:R-:W-:Y:S02]  /*04b0*/  @!P0 LEA.HI.X R9, R18, UR9, R19, 0x4, P1 ;  /* 0x0000000912098c11 */ /* 0x000fe400088f2413 */
[----:B------:R-:W-:Y:S01]  /*04c0*/  LEA R40, P3, R41, R48, 0x4 ;  /* 0x0000003029287211 */ /* 0x000fe200078620ff */
[----:B------:R-:W5:Y:S02]  /*04d0*/  @!P0 LDG.E.128 R24, desc[UR16][R48.64] ;  /* 0x0000001030188981 */ /* 0x000f64000c1e1d00 */
[----:B------:R-:W-:-:S02]  /*04e0*/  @P2 DADD R14, RZ, -R6 ;  /* 0x00000000ff0e2229 */ /* 0x000fc40000000806 */
[-C--:B------:R-:W-:Y:S01]  /*04f0*/  @!P2 DMUL R10, R36, R6.reuse ;  /* 0x00000006240aa228 */ /* 0x080fe20000000000 */
[----:B------:R-:W5:Y:S01]  /*0500*/  @!P0 LDG.E.128 R20, desc[UR16][R8.64] ;  /* 0x0000001008148981 */ /* 0x000f62000c1e1d00 */
[----:B------:R-:W-:Y:S02]  /*0510*/  @!P2 DMUL R38, R44, R6 ;  /* 0x000000062c26a228 */ /* 0x000fe40000000000 */
[----:B------:R-:W-:Y:S01]  /*0520*/  @P2 DADD R12, -R4, 1 ;  /* 0x3ff00000040c2429 */ /* 0x000fe20000000100 */
[----:B------:R-:W-:Y:S01]  /*0530*/  IADD3 R6, P4, PT, R18, UR12, RZ ;  /* 0x0000000c12067c10 */ /* 0x000fe2000ff9e0ff */
[----:B------:R-:W-:Y:S01]  /*0540*/  @P2 DMUL R16, R36, R14 ;  /* 0x0000000e24102228 */ /* 0x000fe20000000000 */
[----:B------:R-:W-:Y:S01]  /*0550*/  IMAD.U32 R7, RZ, RZ, UR12 ;  /* 0x0000000cff077e24 */ /* 0x000fe2000f8e00ff */
[-C--:B------:R-:W-:Y:S01]  /*0560*/  @!P2 DFMA R10, R44, R4.reuse, -R10 ;  /* 0x000000042c0aa22b */ /* 0x080fe2000000080a */
[----:B------:R-:W-:Y:S01]  /*0570*/  ISETP.GE.U32.AND P1, PT, R6, UR13, PT ;  /* 0x0000000d06007c0c */ /* 0x000fe2000bf26070 */
[----:B------:R-:W-:-:S02]  /*0580*/  @!P2 DFMA R38, R36, R4, R38 ;  /* 0x000000042426a22b */ /* 0x000fc40000000026 */
[C---:B------:R-:W-:Y:S01]  /*0590*/  @P2 DMUL R14, R44.reuse, R14 ;  /* 0x0000000e2c0e2228 */ /* 0x040fe20000000000 */
[----:B------:R-:W-:Y:S01]  /*05a0*/  IMAD.X R5, RZ, RZ, R19, P4 ;  /* 0x000000ffff057224 */ /* 0x000fe200020e0613 */
[-C--:B------:R-:W-:Y:S01]  /*05b0*/  @P2 DFMA R44, R44, R12.reuse, -R16 ;  /* 0x0000000c2c2c222b */ /* 0x080fe20000000810 */
[----:B------:R-:W-:Y:S02]  /*05c0*/  CS2R R18, SRZ ;  /* 0x0000000000127805 */ /* 0x000fe4000001ff00 */
[----:B------:R-:W-:Y:S02]  /*05d0*/  CS2R R16, SRZ ;  /* 0x0000000000107805 */ /* 0x000fe4000001ff00 */
[----:B------:R-:W-:Y:S02]  /*05e0*/  LEA.HI.X R41, R7, R49, RZ, 0x4, P3 ;  /* 0x0000003107297211 */ /* 0x000fe400018f24ff */
[----:B------:R-:W-:Y:S01]  /*05f0*/  ISETP.GE.U32.AND.EX P1, PT, R5, UR14, PT, P1 ;  /* 0x0000000e05007c0c */ /* 0x000fe2000bf26110 */
[----:B------:R-:W-:Y:S01]  /*0600*/  @P2 DFMA R36, R36, R12, R14 ;  /* 0x0000000c2424222b */ /* 0x000fe2000000000e */
[----:B------:R0:W2:Y:S11]  /*0610*/  @!P0 LDG.E.128 R16, desc[UR16][R42.64] ;  /* 0x000000102a108981 */ /* 0x0000b6000c1e1d00 */
[----:B------:R-:W-:-:S04]  /*0620*/  @!P1 LEA R50, P3, R6, UR8, 0x4 ;  /* 0x0000000806329c11 */ /* 0x000fc8000f8620ff */
[C---:B------:R-:W-:Y:S02]  /*0630*/  @!P1 LEA.HI.X R51, R6.reuse, UR9, R5, 0x4, P3 ;  /* 0x0000000906339c11 */ /* 0x040fe400098f2405 */
[----:B------:R-:W-:-:S04]  /*0640*/  IADD3 R46, P3, PT, R6, UR12, RZ ;  /* 0x0000000c062e7c10 */ /* 0x000fc8000ff7e0ff */
[----:B------:R-:W-:Y:S01]  /*0650*/  ISETP.GE.U32.AND P0, PT, R46, UR13, PT ;  /* 0x0000000d2e007c0c */ /* 0x000fe2000bf06070 */
[----:B------:R-:W-:Y:S01]  /*0660*/  IMAD.X R47, RZ, RZ, R5, P3 ;  /* 0x000000ffff2f7224 */ /* 0x000fe200018e0605 */
[----:B0-----:R-:W-:-:S04]  /*0670*/  @!P1 LEA R42, P3, R6, UR10, 0x4 ;  /* 0x0000000a062a9c11 */ /* 0x001fc8000f8620ff */
[----:B------:R-:W-:Y:S01]  /*0680*/  ISETP.GE.U32.AND.EX P0, PT, R47, UR14, PT, P0 ;  /* 0x0000000e2f007c0c */ /* 0x000fe2000bf06100 */
[----:B------:R-:W-:Y:S01]  /*0690*/  @!P2 DADD R28, R10, R28 ;  /* 0x000000000a1ca229 */ /* 0x000fe2000000001c */
[----:B------:R-:W-:Y:S02]  /*06a0*/  @!P1 LEA.HI.X R43, R6, UR11, R5, 0x4, P3 ;  /* 0x0000000b062b9c11 */ /* 0x000fe400098f2405 */
[----:B------:R-:W-:Y:S02]  /*06b0*/  CS2R R14, SRZ ;  /* 0x00000000000e7805 */ /* 0x000fe4000001ff00 */
[----:B------:R-:W-:Y:S02]  /*06c0*/  CS2R R12, SRZ ;  /* 0x00000000000c7805 */ /* 0x000fe4000001ff00 */
[----:B------:R-:W-:Y:S02]  /*06d0*/  CS2R R10, SRZ ;  /* 0x00000000000a7805 */ /* 0x000fe4000001ff00 */
[----:B------:R-:W-:-:S02]  /*06e0*/  CS2R R8, SRZ ;  /* 0x0000000000087805 */ /* 0x000fc4000001ff00 */
[----:B------:R-:W-:Y:S02]  /*06f0*/  CS2R R6, SRZ ;  /* 0x0000000000067805 */ /* 0x000fe4000001ff00 */
[----:B------:R-:W-:Y:S01]  /*0700*/  CS2R R4, SRZ ;  /* 0x0000000000047805 */ /* 0x000fe2000001ff00 */
[----:B------:R-:W-:Y:S01]  /*0710*/  @P2 DADD R28, -R44, R32 ;  /* 0x000000002c1c2229 */ /* 0x000fe20000000120 */
[----:B------:R-:W5:Y:S04]  /*0720*/  @!P1 LDG.E.128 R12, desc[UR16][R50.64] ;  /* 0x00000010320c9981 */ /* 0x000f68000c1e1d00 */
[----:B------:R-:W5:Y:S04]  /*0730*/  @!P1 LDG.E.128 R8, desc[UR16][R40.64] ;  /* 0x0000001028089981 */ /* 0x000f68000c1e1d00 */
[----:B------:R0:W5:Y:S01]  /*0740*/  @!P1 LDG.E.128 R4, desc[UR16][R42.64] ;  /* 0x000000102a049981 */ /* 0x000162000c1e1d00 */
[----:B------:R-:W-:Y:S01]  /*0750*/  @!P0 LEA R32, P1, R2, UR6, 0x4 ;  /* 0x0000000602208c11 */ /* 0x000fe2000f8220ff */
[----:B------:R-:W-:Y:S01]  /*0760*/  @!P2 DADD R30, R38, R30 ;  /* 0x00000000261ea229 */ /* 0x000fe2000000001e */
[----:B------:R-:W-:-:S02]  /*0770*/  IMAD.U32 R39, RZ, RZ, UR12 ;  /* 0x0000000cff277e24 */ /* 0x000fc4000f8e00ff */
[----:B------:R-:W-:-:S03]  /*0780*/  @!P0 LEA.HI.X R33, R2, UR7, R3, 0x4, P1 ;  /* 0x0000000702218c11 */ /* 0x000fc600088f2403 */
[C---:B------:R-:W-:Y:S01]  /*0790*/  @!P0 IMAD.WIDE.U32 R32, R39.reuse, 0x10, R32 ;  /* 0x0000001027208825 */ /* 0x040fe200078e0020 */
[----:B------:R-:W-:Y:S01]  /*07a0*/  @P2 DADD R30, -R36, R34 ;  /* 0x00000000241e2229 */ /* 0x000fe20000000122 */
[----:B------:R-:W-:Y:S02]  /*07b0*/  @!P0 LEA R44, P1, R46, UR8, 0x4 ;  /* 0x000000082e2c8c11 */ /* 0x000fe4000f8220ff */
[----:B------:R-:W-:Y:S01]  /*07c0*/  @!P0 IMAD.WIDE.U32 R32, R39, 0x10, R32 ;  /* 0x0000001027208825 */ /* 0x000fe200078e0020 */
[----:B------:R-:W-:-:S03]  /*07d0*/  CS2R R36, SRZ ;  /* 0x0000000000247805 */ /* 0x000fc6000001ff00 */
[----:B------:R-:W-:Y:S02]  /*07e0*/  IMAD.U32 R35, RZ, RZ, UR12 ;  /* 0x0000000cff237e24 */ /* 0x000fe4000f8e00ff */
[----:B------:R-:W-:Y:S01]  /*07f0*/  @!P0 IMAD.WIDE.U32 R32, R39, 0x10, R32 ;  /* 0x0000001027208825 */ /* 0x000fe200078e0020 */
[----:B------:R-:W-:Y:S02]  /*0800*/  CS2R R38, SRZ ;  /* 0x0000000000267805 */ /* 0x000fe4000001ff00 */
[----:B------:R-:W-:Y:S02]  /*0810*/  @!P0 LEA.HI.X R45, R46, UR9, R47, 0x4, P1 ;  /* 0x000000092e2d8c11 */ /* 0x000fe400088f242f */
[----:B------:R-:W-:-:S03]  /*0820*/  @!P0 IADD3 R34, P1, P2, R35, UR4, R0 ;  /* 0x0000000423228c10 */ /* 0x000fc6000fa3e000 */
[----:B------:R-:W5:Y:S01]  /*0830*/  @!P0 LDG.E.128 R36, desc[UR16][R44.64] ;  /* 0x000000102c248981 */ /* 0x000f62000c1e1d00 */
[----:B------:R-:W-:Y:S02]  /*0840*/  @!P0 IADD3 R34, P3, P4, R35, UR12, R34 ;  /* 0x0000000c23228c10 */ /* 0x000fe4000fc7e022 */
[----:B------:R-:W-:Y:S02]  /*0850*/  @!P0 IADD3.X R35, PT, PT, RZ, UR5, RZ, P1, P2 ;  /* 0x00000005ff238c10 */ /* 0x000fe40008fe44ff */
[----:B0-----:R-:W-:Y:S02]  /*0860*/  CS2R R42, SRZ ;  /* 0x00000000002a7805 */ /* 0x001fe4000001ff00 */
[----:B------:R-:W-:Y:S02]  /*0870*/  CS2R R40, SRZ ;  /* 0x0000000000287805 */ /* 0x000fe4000001ff00 */
[----:B------:R-:W-:Y:S02]  /*0880*/  @!P0 LEA R46, P1, R34, UR10, 0x4 ;  /* 0x0000000a222e8c11 */ /* 0x000fe4000f8220ff */
[----:B------:R-:W-:-:S02]  /*0890*/  @!P0 IADD3.X R35, PT, PT, RZ, R35, RZ, P3, P4 ;  /* 0x00000023ff238210 */ /* 0x000fc40001fe84ff */
[----:B------:R0:W5:Y:S02]  /*08a0*/  @!P0 LDG.E.128 R40, desc[UR16][R32.64] ;  /* 0x0000001020288981 */ /* 0x000164000c1e1d00 */
[----:B------:R-:W-:Y:S02]  /*08b0*/  @!P0 LEA.HI.X R47, R34, UR11, R35, 0x4, P1 ;  /* 0x0000000b222f8c11 */ /* 0x000fe400088f2423 */
[----:B------:R-:W-:Y:S02]  /*08c0*/  CS2R R34, SRZ ;  /* 0x0000000000227805 */ /* 0x000fe4000001ff00 */
[----:B0-----:R-:W-:-:S06]  /*08d0*/  CS2R R32, SRZ ;  /* 0x0000000000207805 */ /* 0x001fcc000001ff00 */
[----:B------:R0:W5:Y:S01]  /*08e0*/  @!P0 LDG.E.128 R32, desc[UR16][R46.64] ;  /* 0x000000102e208981 */ /* 0x000162000c1e1d00 */
[----:B------:R-:W-:Y:S01]  /*08f0*/  BSSY.RECONVERGENT B0, `(.L_x_219) ;  /* 0x0000018000007945 */ /* 0x000fe20003800200 */
[----:B--2---:R-:W-:-:S08]  /*0900*/  DMUL R44, R18, R18 ;  /* 0x00000012122c7228 */ /* 0x004fd00000000000 */
[----:B------:R-:W-:-:S08]  /*0910*/  DFMA R44, R16, R16, R44 ;  /* 0x00000010102c722b */ /* 0x000fd0000000002c */
[----:B------:R-:W-:-:S14]  /*0920*/  DSETP.GEU.AND P0, PT, R44, 0.25, PT ;  /* 0x3fd000002c00742a */ /* 0x000fdc0003f0e000 */
[----:B0-----:R-:W-:Y:S05]  /*0930*/  @P0 BRA `(.L_x_220) ;  /* 0x0000000000240947 */ /* 0x001fea0003800000 */
[----:B-----5:R-:W-:Y:S02]  /*0940*/  DADD R22, R22, -R26 ;  /* 0x0000000016167229 */ /* 0x020fe4000000081a */
[----:B------:R-:W-:-:S06]  /*0950*/  DADD R20, R20, -R24 ;  /* 0x0000000014147229 */ /* 0x000fcc0000000818 */
[-C--:B------:R-:W-:Y:S02]  /*0960*/  DMUL R44, R22, R18.reuse ;  /* 0x00000012162c7228 */ /* 0x080fe40000000000 */
[----:B------:R-:W-:-:S06]  /*0970*/  DMUL R18, R20, R18 ;  /* 0x0000001214127228 */ /* 0x000fcc0000000000 */
[-C--:B------:R-:W-:Y:S02]  /*0980*/  DFMA R44, R20, R16.reuse, -R44 ;  /* 0x00000010142c722b */ /* 0x080fe4000000082c */
[----:B------:R-:W-:-:S06]  /*0990*/  DFMA R18, R22, R16, R18 ;  /* 0x000000101612722b */ /* 0x000fcc0000000012 */
[----:B------:R-:W-:Y:S02]  /*09a0*/  DADD R20, R44, R24 ;  /* 0x000000002c147229 */ /* 0x000fe40000000018 */
[----:B------:R-:W-:Y:S01]  /*09b0*/  DADD R22, R18, R26 ;  /* 0x0000000012167229 */ /* 0x000fe2000000001a */
[----:B------:R-:W-:Y:S10]  /*09c0*/  BRA `(.L_x_221) ;  /* 0x0000000000287947 */ /* 0x000ff40003800000 */
.L_x_220:
[----:B-----5:R-:W-:Y:S02]  /*09d0*/  DADD R44, R22, -R26 ;  /* 0x00000000162c7229 */ /* 0x020fe4000000081a */
[----:B------:R-:W-:Y:S02]  /*09e0*/  DADD R18, RZ, -R18 ;  /* 0x00000000ff127229 */ /* 0x000fe40000000812 */
[----:B------:R-:W-:Y:S02]  /*09f0*/  DADD R26, R20, -R24 ;  /* 0x00000000141a7229 */ /* 0x000fe40000000818 */
[----:B------:R-:W-:-:S04]  /*0a00*/  DADD R16, -R16, 1 ;  /* 0x3ff0000010107429 */ /* 0x000fc80000000100 */
[-C--:B------:R-:W-:Y:S02]  /*0a10*/  DMUL R24, R44, R18.reuse ;  /* 0x000000122c187228 */ /* 0x080fe40000000000 */
[----:B------:R-:W-:-:S06]  /*0a20*/  DMUL R18, R26, R18 ;  /* 0x000000121a127228 */ /* 0x000fcc0000000000 */
[-C--:B------:R-:W-:Y:S02]  /*0a30*/  DFMA R24, R26, R16.reuse, -R24 ;  /* 0x000000101a18722b */ /* 0x080fe40000000818 */
[----:B------:R-:W-:-:S06]  /*0a40*/  DFMA R18, R44, R16, R18 ;  /* 0x000000102c12722b */ /* 0x000fcc0000000012 */
[----:B------:R-:W-:Y:S02]  /*0a50*/  DADD R20, -R24, R20 ;  /* 0x0000000018147229 */ /* 0x000fe40000000114 */
[----:B------:R-:W-:-:S11]  /*0a60*/  DADD R22, -R18, R22 ;  /* 0x0000000012167229 */ /* 0x000fd60000000116 */
.L_x_221:
[----:B------:R-:W-:Y:S05]  /*0a70*/  BSYNC.RECONVERGENT B0 ;  /* 0x0000000000007941 */ /* 0x000fea0003800200 */
.L_x_219:
[----:B------:R-:W-:Y:S01]  /*0a80*/  DMUL R16, R6, R6 ;  /* 0x0000000606107228 */ /* 0x000fe20000000000 */
[----:B------:R-:W-:Y:S07]  /*0a90*/  BSSY.RECONVERGENT B0, `(.L_x_222) ;  /* 0x0000017000007945 */ /* 0x000fee0003800200 */
[----:B------:R-:W-:-:S08]  /*0aa0*/  DFMA R16, R4, R4, R16 ;  /* 0x000000040410722b */ /* 0x000fd00000000010 */
[----:B------:R-:W-:-:S14]  /*0ab0*/  DSETP.GEU.AND P0, PT, R16, 0.25, PT ;  /* 0x3fd000001000742a */ /* 0x000fdc0003f0e000 */
[----:B------:R-:W-:Y:S05]  /*0ac0*/  @P0 BRA `(.L_x_223) ;  /* 0x0000000000240947 */ /* 0x000fea0003800000 */
[----:B------:R-:W-:Y:S02]  /*0ad0*/  DADD R14, R14, -R10 ;  /* 0x000000000e0e7229 */ /* 0x000fe4000000080a */
        /* <DEDUP_REMOVED lines=8> */
.L_x_223:
[----:B------:R-:W-:Y:S02]  /*0b60*/  DADD R16, R14, -R10 ;  /* 0x000000000e107229 */ /* 0x000fe4000000080a */
        /* <DEDUP_REMOVED lines=9> */
.L_x_224:
[----:B------:R-:W-:Y:S05]  /*0c00*/  BSYNC.RECONVERGENT B0 ;  /* 0x0000000000007941 */ /* 0x000fea0003800200 */
.L_x_222:
        /* <DEDUP_REMOVED lines=14> */
.L_x_226:
        /* <DEDUP_REMOVED lines=10> */
.L_x_227:
[----:B------:R-:W-:Y:S05]  /*0d90*/  BSYNC.RECONVERGENT B0 ;  /* 0x0000000000007941 */ /* 0x000fea0003800200 */
.L_x_225:
[----:B------:R-:W-:Y:S01]  /*0da0*/  IADD3 R4, P1, PT, R2, UR12, RZ ;  /* 0x0000000c02047c10 */ /* 0x000fe2000ff3e0ff */
[----:B------:R-:W-:Y:S01]  /*0db0*/  IMAD.U32 R12, RZ, RZ, UR12 ;  /* 0x0000000cff0c7e24 */ /* 0x000fe2000f8e00ff */
[----:B------:R-:W-:Y:S01]  /*0dc0*/  BSSY.RECONVERGENT B0, `(.L_x_228) ;  /* 0x000002c000007945 */ /* 0x000fe20003800200 */
[----:B------:R-:W-:Y:S01]  /*0dd0*/  IMAD.U32 R7, RZ, RZ, UR12 ;  /* 0x0000000cff077e24 */ /* 0x000fe2000f8e00ff */
[C---:B------:R-:W-:Y:S01]  /*0de0*/  IADD3 R14, P2, PT, R4.reuse, UR12, RZ ;  /* 0x0000000c040e7c10 */ /* 0x040fe2000ff5e0ff */
[----:B------:R-:W-:Y:S01]  /*0df0*/  IMAD.X R5, RZ, RZ, R3, P1 ;  /* 0x000000ffff057224 */ /* 0x000fe200008e0603 */
[----:B------:R-:W-:Y:S01]  /*0e00*/  ISETP.GE.U32.AND P0, PT, R4, UR13, PT ;  /* 0x0000000d04007c0c */ /* 0x000fe2000bf06070 */
[----:B------:R-:W-:Y:S01]  /*0e10*/  IMAD.U32 R16, RZ, RZ, UR12 ;  /* 0x0000000cff107e24 */ /* 0x000fe2000f8e00ff */
[----:B------:R-:W-:Y:S01]  /*0e20*/  ISETP.GE.U32.AND P1, PT, R2, UR13, PT ;  /* 0x0000000d02007c0c */ /* 0x000fe2000bf26070 */
[----:B------:R-:W-:Y:S01]  /*0e30*/  IMAD.X R15, RZ, RZ, R5, P2 ;  /* 0x000000ffff0f7224 */ /* 0x000fe200010e0605 */
[----:B------:R-:W-:Y:S01]  /*0e40*/  ISETP.GE.U32.AND P2, PT, R14, UR13, PT ;  /* 0x0000000d0e007c0c */ /* 0x000fe2000bf46070 */
[----:B------:R-:W-:Y:S01]  /*0e50*/  IMAD.U32 R18, RZ, RZ, UR12 ;  /* 0x0000000cff127e24 */ /* 0x000fe2000f8e00ff */
[----:B------:R-:W-:-:S02]  /*0e60*/  ISETP.GE.U32.AND.EX P0, PT, R5, UR14, PT, P0 ;  /* 0x0000000e05007c0c */ /* 0x000fc4000bf06100 */
[----:B------:R-:W-:Y:S02]  /*0e70*/  ISETP.GE.U32.AND.EX P1, PT, R3, UR14, PT, P1 ;  /* 0x0000000e03007c0c */ /* 0x000fe4000bf26110 */
[----:B------:R-:W-:-:S09]  /*0e80*/  ISETP.GE.U32.AND.EX P2, PT, R15, UR14, PT, P2 ;  /* 0x0000000e0f007c0c */ /* 0x000fd2000bf46120 */
[C---:B------:R-:W-:Y:S02]  /*0e90*/  @!P0 LEA R6, P6, R2.reuse, UR6, 0x4 ;  /* 0x0000000602068c11 */ /* 0x040fe4000f8c20ff */
[----:B------:R-:W-:Y:S02]  /*0ea0*/  @!P1 LEA R4, P5, R2, UR6, 0x4 ;  /* 0x0000000602049c11 */ /* 0x000fe4000f8a20ff */
[----:B------:R-:W-:Y:S01]  /*0eb0*/  @!P2 IMAD.SHL.U32 R12, R12, 0x10, RZ ;  /* 0x000000100c0ca824 */ /* 0x000fe200078e00ff */
[C---:B------:R-:W-:Y:S02]  /*0ec0*/  @!P2 LEA R13, P3, R2.reuse, UR6, 0x4 ;  /* 0x00000006020dac11 */ /* 0x040fe4000f8620ff */
[----:B------:R-:W-:Y:S02]  /*0ed0*/  @!P0 LEA R6, P4, R7, R6, 0x4 ;  /* 0x0000000607068211 */ /* 0x000fe400078820ff */
[C-C-:B------:R-:W-:Y:S02]  /*0ee0*/  @!P1 LEA.HI.X R5, R2.reuse, UR7, R3.reuse, 0x4, P5 ;  /* 0x0000000702059c11 */ /* 0x140fe4000a8f2403 */
[----:B------:R-:W-:-:S02]  /*0ef0*/  @!P0 LEA.HI.X R7, R2, UR7, R3, 0x4, P6 ;  /* 0x0000000702078c11 */ /* 0x000fc4000b0f2403 */
[----:B------:R-:W-:Y:S01]  /*0f00*/  @!P2 IADD3 R12, P5, P6, R12, R13, R12 ;  /* 0x0000000d0c0ca210 */ /* 0x000fe20007ebe00c */
[----:B------:R0:W-:Y:S01]  /*0f10*/  @!P1 STG.E.128 desc[UR16][R4.64], R28 ;  /* 0x0000001c04009986 */ /* 0x0001e2000c101d10 */
[----:B------:R-:W-:Y:S02]  /*0f20*/  @!P2 SHF.R.U32.HI R13, RZ, 0x1c, R16 ;  /* 0x0000001cff0da819 */ /* 0x000fe40000011610 */
[----:B------:R-:W-:Y:S02]  /*0f30*/  @!P2 LEA.HI.X R16, R2, UR7, R3, 0x4, P3 ;  /* 0x000000070210ac11 */ /* 0x000fe400098f2403 */
[----:B------:R-:W-:Y:S02]  /*0f40*/  @!P0 LEA.HI.X R7, R18, R7, RZ, 0x4, P4 ;  /* 0x0000000712078211 */ /* 0x000fe400020f24ff */
[----:B------:R-:W-:Y:S02]  /*0f50*/  @!P2 IADD3.X R13, PT, PT, R13, R16, R13, P5, P6 ;  /* 0x000000100d0da210 */ /* 0x000fe40002fec40d */
[----:B------:R-:W-:Y:S01]  /*0f60*/  IADD3 R14, P1, PT, R14, UR12, RZ ;  /* 0x0000000c0e0e7c10 */ /* 0x000fe2000ff3e0ff */
[----:B------:R0:W-:Y:S03]  /*0f70*/  @!P0 STG.E.128 desc[UR16][R6.64], R20 ;  /* 0x0000001406008986 */ /* 0x0001e6000c101d10 */
[----:B------:R-:W-:Y:S01]  /*0f80*/  ISETP.GE.U32.AND P0, PT, R14, UR13, PT ;  /* 0x0000000d0e007c0c */ /* 0x000fe2000bf06070 */
[----:B------:R0:W-:Y:S01]  /*0f90*/  @!P2 STG.E.128 desc[UR16][R12.64], R8 ;  /* 0x000000080c00a986 */ /* 0x0001e2000c101d10 */
[----:B------:R-:W-:-:S05]  /*0fa0*/  IMAD.X R14, RZ, RZ, R15, P1 ;  /* 0x000000ffff0e7224 */ /* 0x000fca00008e060f */
[----:B------:R-:W-:-:S13]  /*0fb0*/  ISETP.GE.U32.AND.EX P0, PT, R14, UR14, PT, P0 ;  /* 0x0000000e0e007c0c */ /* 0x000fda000bf06100 */
[----:B0-----:R-:W-:Y:S05]  /*0fc0*/  @P0 BRA `(.L_x_229) ;  /* 0x00000000002c0947 */ /* 0x001fea0003800000 */
[----:B------:R-:W-:Y:S01]  /*0fd0*/  USHF.L.U32 UR15, UR12, 0x4, URZ ;  /* 0x000000040c0f7899 */ /* 0x000fe200080006ff */
[----:B------:R-:W-:Y:S01]  /*0fe0*/  LEA R4, P0, R2, UR6, 0x4 ;  /* 0x0000000602047c11 */ /* 0x000fe2000f8020ff */
        /* <DEDUP_REMOVED lines=9> */
.L_x_229:
[----:B------:R-:W-:Y:S05]  /*1080*/  BSYNC.RECONVERGENT B0 ;  /* 0x0000000000007941 */ /* 0x000fea0003800200 */
.L_x_228:
[----:B------:R-:W-:-:S04]  /*1090*/  ULEA UR4, UP0, UR12, UR4, 0x2 ;  /* 0x000000040c047291 */ /* 0x000fc8000f8010ff */
[----:B------:R-:W-:Y:S02]  /*10a0*/  UIADD3.X UR5, UPT, UPT, URZ, UR5, URZ, UP0, !UPT ;  /* 0x00000005ff057290 */ /* 0x000fe400087fe4ff */
[----:B------:R-:W-:-:S04]  /*10b0*/  UISETP.GE.U32.AND UP0, UPT, UR4, UR13, UPT ;  /* 0x0000000d0400728c */ /* 0x000fc8000bf06070 */
[----:B------:R-:W-:-:S09]  /*10c0*/  UISETP.GE.U32.AND.EX UP0, UPT, UR5, UR14, UPT, UP0 ;  /* 0x0000000e0500728c */ /* 0x000fd2000bf06100 */
[----:B------:R-:W-:Y:S05]  /*10d0*/  BRA.U !UP0, `(.L_x_230) ;  /* 0xfffffff108547547 */ /* 0x000fea000b83ffff */
[----:B------:R-:W-:Y:S05]  /*10e0*/  EXIT ;  /* 0x000000000000794d */ /* 0x000fea0003800000 */
.L_x_218:
[----:B------:R-:W0:Y:S02]  /*10f0*/  S2R R3, SR_TID.X ;  /* 0x0000000000037919 */ /* 0x000e240000002100 */
[----:B0-----:R-:W-:-:S03]  /*1100*/  IMAD.WIDE.U32 R4, R3, 0x4, RZ ;  /* 0x0000000403047825 */ /* 0x001fc600078e00ff */
[----:B------:R-:W-:-:S04]  /*1110*/  ISETP.GE.U32.AND P0, PT, R4, UR15, PT ;  /* 0x0000000f04007c0c */ /* 0x000fc8000bf06070 */
[----:B------:R-:W-:-:S13]  /*1120*/  ISETP.GE.AND.EX P0, PT, R5, UR4, PT, P0 ;  /* 0x0000000405007c0c */ /* 0x000fda000bf06300 */
[----:B------:R-:W-:Y:S05]  /*1130*/  @P0 EXIT ;  /* 0x000000000000094d */ /* 0x000fea0003800000 */
[----:B------:R-:W-:Y:S01]  /*1140*/  IMAD.MOV.U32 R0, RZ, RZ, RZ ;  /* 0x000000ffff007224 */ /* 0x000fe200078e00ff */
[----:B------:R-:W0:Y:S06]  /*1150*/  LDCU UR5, c[0x0][0x360] ;  /* 0x00006c00ff0577ac */ /* 0x000e2c0008000800 */
.L_x_240:
[C---:B------:R-:W-:Y:S01]  /*1160*/  IMAD.SHL.U32 R28, R3.reuse, 0x40, RZ ;  /* 0x00000040031c7824 */ /* 0x040fe200078e00ff */
[----:B------:R-:W-:-:S04]  /*1170*/  SHF.L.U64.HI R2, R3, 0x6, R0 ;  /* 0x0000000603027819 */ /* 0x000fc80000010200 */
[----:B------:R-:W-:-:S04]  /*1180*/  IADD3 R32, P0, PT, R28, UR10, RZ ;  /* 0x0000000a1c207c10 */ /* 0x000fc8000ff1e0ff */
[----:B------:R-:W-:-:S05]  /*1190*/  IADD3.X R33, PT, PT, R2, UR11, RZ, P0, !PT ;  /* 0x0000000b02217c10 */ /* 0x000fca00087fe4ff */
[----:B-1----:R-:W2:Y:S01]  /*11a0*/  LDG.E.ENL2.256 R12, R16, desc[UR16][R32.64] ;  /* 0xfe0000102010797e */ /* 0x002ea2000812190c */
[C---:B------:R-:W-:Y:S02]  /*11b0*/  IADD3 R34, P0, PT, R28.reuse, UR6, RZ ;  /* 0x000000061c227c10 */ /* 0x040fe4000ff1e0ff */
[----:B------:R-:W-:Y:S02]  /*11c0*/  IADD3 R28, P1, PT, R28, UR8, RZ ;  /* 0x000000081c1c7c10 */ /* 0x000fe4000ff3e0ff */
[C---:B------:R-:W-:Y:S02]  /*11d0*/  IADD3.X R35, PT, PT, R2.reuse, UR7, RZ, P0, !PT ;  /* 0x0000000702237c10 */ /* 0x040fe400087fe4ff */
[----:B------:R-:W-:-:S03]  /*11e0*/  IADD3.X R29, PT, PT, R2, UR9, RZ, P1, !PT ;  /* 0x00000009021d7c10 */ /* 0x000fc60008ffe4ff */
[----:B------:R-:W3:Y:S04]  /*11f0*/  LDG.E.ENL2.256 R8, R24, desc[UR16][R34.64] ;  /* 0xfe0000102218797e */ /* 0x000ee80008121908 */
[----:B------:R-:W3:Y:S01]  /*1200*/  LDG.E.ENL2.256 R4, R20, desc[UR16][R28.64] ;  /* 0xfe0000101c14797e */ /* 0x000ee20008121904 */
[----:B--2---:R-:W-:-:S08]  /*1210*/  DMUL R30, R18, R18 ;  /* 0x00000012121e7228 */ /* 0x004fd00000000000 */
[----:B------:R-:W-:Y:S02]  /*1220*/  DFMA R30, R16, R16, R30 ;  /* 0x00000010101e722b */ /* 0x000fe4000000001e */
[----:B---3--:R-:W-:-:S06]  /*1230*/  DADD R36, -R26, R22 ;  /* 0x000000001a247229 */ /* 0x008fcc0000000116 */
[----:B------:R-:W-:Y:S02]  /*1240*/  DSETP.GEU.AND P0, PT, R30, 0.25, PT ;  /* 0x3fd000001e00742a */ /* 0x000fe40003f0e000 */
[----:B------:R-:W-:-:S12]  /*1250*/  DADD R30, -R24, R20 ;  /* 0x00000000181e7229 */ /* 0x000fd80000000114 */
[C---:B------:R-:W-:Y:S02]  /*1260*/  @!P0 DMUL R38, R18.reuse, R36 ;  /* 0x0000002412268228 */ /* 0x040fe40000000000 */
[----:B------:R-:W-:Y:S02]  /*1270*/  @!P0 DMUL R40, R18, R30 ;  /* 0x0000001e12288228 */ /* 0x000fe40000000000 */
[----:B------:R-:W-:-:S04]  /*1280*/  @P0 DADD R18, RZ, -R18 ;  /* 0x00000000ff120229 */ /* 0x000fc80000000812 */
[C---:B------:R-:W-:Y:S02]  /*1290*/  @!P0 DFMA R38, R16.reuse, R30, -R38 ;  /* 0x0000001e1026822b */ /* 0x040fe40000000826 */
[----:B------:R-:W-:Y:S02]  /*12a0*/  @!P0 DFMA R40, R16, R36, R40 ;  /* 0x000000241028822b */ /* 0x000fe40000000028 */
[-C--:B------:R-:W-:Y:S02]  /*12b0*/  @P0 DMUL R42, R36, R18.reuse ;  /* 0x00000012242a0228 */ /* 0x080fe40000000000 */
[----:B------:R-:W-:Y:S02]  /*12c0*/  @P0 DADD R16, -R16, 1 ;  /* 0x3ff0000010100429 */ /* 0x000fe40000000100 */
[----:B------:R-:W-:-:S06]  /*12d0*/  @P0 DMUL R18, R30, R18 ;  /* 0x000000121e120228 */ /* 0x000fcc0000000000 */
[-C--:B------:R-:W-:Y:S02]  /*12e0*/  @P0 DFMA R42, R30, R16.reuse, -R42 ;  /* 0x000000101e2a022b */ /* 0x080fe4000000082a */
[----:B------:R-:W-:Y:S02]  /*12f0*/  @P0 DFMA R36, R36, R16, R18 ;  /* 0x000000102424022b */ /* 0x000fe40000000012 */
[----:B------:R-:W-:Y:S02]  /*1300*/  DMUL R18, R14, R14 ;  /* 0x0000000e0e127228 */ /* 0x000fe40000000000 */
[----:B------:R-:W-:Y:S02]  /*1310*/  @!P0 DADD R16, R24, R38 ;  /* 0x0000000018108229 */ /* 0x000fe40000000026 */
[----:B------:R-:W-:-:S04]  /*1320*/  @P0 DADD R16, R20, -R42 ;  /* 0x0000000014100229 */ /* 0x000fc8000000082a */
[----:B------:R-:W-:Y:S02]  /*1330*/  DFMA R24, R12, R12, R18 ;  /* 0x0000000c0c18722b */ /* 0x000fe40000000012 */
[----:B------:R-:W-:Y:S02]  /*1340*/  @!P0 DADD R18, R26, R40 ;  /* 0x000000001a128229 */ /* 0x000fe40000000028 */
[----:B------:R-:W-:Y:S01]  /*1350*/  @P0 DADD R18, R22, -R36 ;  /* 0x0000000016120229 */ /* 0x000fe20000000824 */
[----:B------:R1:W5:Y:S03]  /*1360*/  LDG.E.ENL2.256 R40, R44, desc[UR16][R32.64+0x20] ;  /* 0xfe000110202c797e */ /* 0x0003660008121928 */
[----:B------:R-:W-:Y:S01]  /*1370*/  DSETP.GEU.AND P1, PT, R24, 0.25, PT ;  /* 0x3fd000001800742a */ /* 0x000fe20003f2e000 */
[----:B------:R-:W5:Y:S04]  /*1380*/  LDG.E.ENL2.256 R28, R36, desc[UR16][R28.64+0x20] ;  /* 0xfe0001101c24797e */ /* 0x000f68000812191c */
[----:B------:R1:W5:Y:S01]  /*1390*/  LDG.E.ENL2.256 R20, R24, desc[UR16][R34.64+0x20] ;  /* 0xfe0001102218797e */ /* 0x0003620008121914 */
[----:B------:R-:W-:Y:S08]  /*13a0*/  BSSY.RECONVERGENT B0, `(.L_x_231) ;  /* 0x0000015000007945 */ /* 0x000ff00003800200 */
[----:B------:R-:W-:Y:S05]  /*13b0*/  @P1 BRA `(.L_x_232) ;  /* 0x0000000000241947 */ /* 0x000fea0003800000 */
[----:B------:R-:W-:Y:S02]  /*13c0*/  DADD R6, -R10, R6 ;  /* 0x000000000a067229 */ /* 0x000fe40000000106 */
[----:B------:R-:W-:-:S06]  /*13d0*/  DADD R4, -R8, R4 ;  /* 0x0000000008047229 */ /* 0x000fcc0000000104 */
[----:B-1----:R-:W-:-:S08]  /*13e0*/  DMUL R32, R14, R6 ;  /* 0x000000060e207228 */ /* 0x002fd00000000000 */
[-C--:B------:R-:W-:Y:S02]  /*13f0*/  DFMA R32, R12, R4.reuse, -R32 ;  /* 0x000000040c20722b */ /* 0x080fe40000000820 */
[----:B------:R-:W-:-:S08]  /*1400*/  DMUL R4, R14, R4 ;  /* 0x000000040e047228 */ /* 0x000fd00000000000 */
[----:B------:R-:W-:Y:S02]  /*1410*/  DFMA R6, R12, R6, R4 ;  /* 0x000000060c06722b */ /* 0x000fe40000000004 */
[----:B------:R-:W-:-:S06]  /*1420*/  DADD R4, R8, R32 ;  /* 0x0000000008047229 */ /* 0x000fcc0000000020 */
[----:B------:R-:W-:Y:S01]  /*1430*/  DADD R6, R10, R6 ;  /* 0x000000000a067229 */ /* 0x000fe20000000006 */
[----:B------:R-:W-:Y:S10]  /*1440*/  BRA `(.L_x_233) ;  /* 0x0000000000287947 */ /* 0x000ff40003800000 */
.L_x_232:
[----:B-1----:R-:W-:Y:S02]  /*1450*/  DADD R32, -R10, R6 ;  /* 0x000000000a207229 */ /* 0x002fe40000000106 */
[----:B------:R-:W-:Y:S02]  /*1460*/  DADD R14, RZ, -R14 ;  /* 0x00000000ff0e7229 */ /* 0x000fe4000000080e */
[----:B------:R-:W-:Y:S02]  /*1470*/  DADD R10, -R8, R4 ;  /* 0x00000000080a7229 */ /* 0x000fe40000000104 */
[----:B------:R-:W-:-:S04]  /*1480*/  DADD R12, -R12, 1 ;  /* 0x3ff000000c0c7429 */ /* 0x000fc80000000100 */
[-C--:B------:R-:W-:Y:S02]  /*1490*/  DMUL R8, R32, R14.reuse ;  /* 0x0000000e20087228 */ /* 0x080fe40000000000 */
[----:B------:R-:W-:-:S06]  /*14a0*/  DMUL R14, R10, R14 ;  /* 0x0000000e0a0e7228 */ /* 0x000fcc0000000000 */
[-C--:B------:R-:W-:Y:S02]  /*14b0*/  DFMA R8, R10, R12.reuse, -R8 ;  /* 0x0000000c0a08722b */ /* 0x080fe40000000808 */
[----:B------:R-:W-:-:S06]  /*14c0*/  DFMA R14, R32, R12, R14 ;  /* 0x0000000c200e722b */ /* 0x000fcc000000000e */
[----:B------:R-:W-:Y:S02]  /*14d0*/  DADD R4, R4, -R8 ;  /* 0x0000000004047229 */ /* 0x000fe40000000808 */
[----:B------:R-:W-:-:S11]  /*14e0*/  DADD R6, R6, -R14 ;  /* 0x0000000006067229 */ /* 0x000fd6000000080e */
.L_x_233:
[----:B0-----:R-:W-:Y:S05]  /*14f0*/  BSYNC.RECONVERGENT B0 ;  /* 0x0000000000007941 */ /* 0x001fea0003800200 */
.L_x_231:
[----:B-----5:R-:W-:Y:S01]  /*1500*/  DMUL R8, R46, R46 ;  /* 0x0000002e2e087228 */ /* 0x020fe20000000000 */
[----:B------:R-:W-:Y:S07]  /*1510*/  BSSY.RECONVERGENT B0, `(.L_x_234) ;  /* 0x0000017000007945 */ /* 0x000fee0003800200 */
[----:B------:R-:W-:-:S08]  /*1520*/  DFMA R8, R44, R44, R8 ;  /* 0x0000002c2c08722b */ /* 0x000fd00000000008 */
[----:B------:R-:W-:-:S14]  /*1530*/  DSETP.GEU.AND P0, PT, R8, 0.25, PT ;  /* 0x3fd000000800742a */ /* 0x000fdc0003f0e000 */
[----:B------:R-:W-:Y:S05]  /*1540*/  @P0 BRA `(.L_x_235) ;  /* 0x0000000000240947 */ /* 0x000fea0003800000 */
[----:B------:R-:W-:Y:S02]  /*1550*/  DADD R38, -R26, R38 ;  /* 0x000000001a267229 */ /* 0x000fe40000000126 */
[----:B------:R-:W-:-:S06]  /*1560*/  DADD R36, -R24, R36 ;  /* 0x0000000018247229 */ /* 0x000fcc0000000124 */
[C---:B------:R-:W-:Y:S02]  /*1570*/  DMUL R8, R46.reuse, R38 ;  /* 0x000000262e087228 */ /* 0x040fe40000000000 */
[----:B------:R-:W-:-:S06]  /*1580*/  DMUL R46, R46, R36 ;  /* 0x000000242e2e7228 */ /* 0x000fcc0000000000 */
[C---:B------:R-:W-:Y:S02]  /*1590*/  DFMA R8, R44.reuse, R36, -R8 ;  /* 0x000000242c08722b */ /* 0x040fe40000000808 */
[----:B------:R-:W-:-:S06]  /*15a0*/  DFMA R46, R44, R38, R46 ;  /* 0x000000262c2e722b */ /* 0x000fcc000000002e */
[----:B------:R-:W-:Y:S02]  /*15b0*/  DADD R24, R24, R8 ;  /* 0x0000000018187229 */ /* 0x000fe40000000008 */
[----:B------:R-:W-:Y:S01]  /*15c0*/  DADD R26, R26, R46 ;  /* 0x000000001a1a7229 */ /* 0x000fe2000000002e */
[----:B------:R-:W-:Y:S10]  /*15d0*/  BRA `(.L_x_236) ;  /* 0x0000000000287947 */ /* 0x000ff40003800000 */
.L_x_235:
[----:B------:R-:W-:Y:S02]  /*15e0*/  DADD R26, -R26, R38 ;  /* 0x000000001a1a7229 */ /* 0x000fe40000000126 */
        /* <DEDUP_REMOVED lines=9> */
.L_x_236:
[----:B------:R-:W-:Y:S05]  /*1680*/  BSYNC.RECONVERGENT B0 ;  /* 0x0000000000007941 */ /* 0x000fea0003800200 */
.L_x_234:
[----:B------:R-:W-:Y:S01]  /*1690*/  DMUL R8, R42, R42 ;  /* 0x0000002a2a087228 */ /* 0x000fe20000000000 */
        /* <DEDUP_REMOVED lines=13> */
.L_x_238:
        /* <DEDUP_REMOVED lines=10> */
.L_x_239:
[----:B------:R-:W-:Y:S05]  /*1810*/  BSYNC.RECONVERGENT B0 ;  /* 0x0000000000007941 */ /* 0x000fea0003800200 */
.L_x_237:
[----:B------:R-:W-:-:S04]  /*1820*/  LEA R8, P0, R3, UR6, 0x6 ;  /* 0x0000000603087c11 */ /* 0x000fc8000f8030ff */
[C---:B------:R-:W-:Y:S02]  /*1830*/  LEA.HI.X R9, R3.reuse, UR7, R0, 0x6, P0 ;  /* 0x0000000703097c11 */ /* 0x040fe400080f3400 */
[----:B------:R-:W-:-:S03]  /*1840*/  IADD3 R3, P0, PT, R3, UR5, RZ ;  /* 0x0000000503037c10 */ /* 0x000fc6000ff1e0ff */
[----:B------:R1:W-:Y:S02]  /*1850*/  STG.E.ENL2.256 desc[UR16][R8.64], R16, R4 ;  /* 0xf80000100804797f */ /* 0x0003e4000f121810 */
[C---:B------:R-:W-:Y:S02]  /*1860*/  IMAD.SHL.U32 R2, R3.reuse, 0x4, RZ ;  /* 0x0000000403027824 */ /* 0x040fe400078e00ff */
[----:B------:R-:W-:Y:S01]  /*1870*/  IMAD.X R0, RZ, RZ, R0, P0 ;  /* 0x000000ffff007224 */ /* 0x000fe200000e0600 */
[----:B------:R1:W-:Y:S01]  /*1880*/  STG.E.ENL2.256 desc[UR16][R8.64+0x20], R24, R20 ;  /* 0xf80001180814797f */ /* 0x0003e2000f121810 */
[C---:B------:R-:W-:Y:S02]  /*1890*/  LOP3.LUT P0, RZ, R3.reuse, 0xffffc000, RZ, 0xc0, !PT ;  /* 0xffffc00003ff7812 */ /* 0x040fe4000780c0ff */
[----:B------:R-:W-:Y:S02]  /*18a0*/  ISETP.LT.U32.AND P1, PT, R2, UR15, PT ;  /* 0x0000000f02007c0c */ /* 0x000fe4000bf21070 */
[----:B------:R-:W-:-:S02]  /*18b0*/  SHF.L.U64.HI R2, R3, 0x2, R0 ;  /* 0x0000000203027819 */ /* 0x000fc40000010200 */
[----:B------:R-:W-:Y:S02]  /*18c0*/  LOP3.LUT P0, RZ, R0, 0x3fffffff, RZ, 0xc0, P0 ;  /* 0x3fffffff00ff7812 */ /* 0x000fe4000000c0ff */
[----:B------:R-:W-:-:S13]  /*18d0*/  ISETP.LT.AND.EX P1, PT, R2, UR4, PT, P1 ;  /* 0x0000000402007c0c */ /* 0x000fda000bf21310 */
[----:B------:R-:W-:Y:S05]  /*18e0*/  @!P0 BRA P1, `(.L_x_240) ;  /* 0xfffffff8001c8947 */ /* 0x000fea000083ffff */
[----:B------:R-:W-:Y:S05]  /*18f0*/  EXIT ;  /* 0x000000000000794d */ /* 0x000fea0003800000 */
.L_x_241:
        /* <DEDUP_REMOVED lines=16> */
.L_x_339:


//--------------------- .text._ZN2at6native52_GLOBAL__N__ff984223_19_ForeachTernaryOp_cu_5285c63625multi_tensor_apply_kernelINS1_18TensorListMetadataILi3EEENS1_20TernaryOpListFunctorIfLi3ELi3ELi0EEEJNS0_11LerpFunctorIfEEEEEvT_T0_DpT1_ --------------------------
	.section	.text._ZN2at6native52_GLOBAL__N__ff984223_19_ForeachTernaryOp_cu_5285c63625multi_tensor_apply_kernelINS1_18TensorListMetadataILi3EEENS1_20TernaryOpListFunctorIfLi3ELi3ELi0EEEJNS0_11LerpFunctorIfEEEEEvT_T0_DpT1_,"ax",@progbits
	.align	128
.text._ZN2at6native52_GLOBAL__N__ff984223_19_ForeachTernaryOp_cu_5285c63625multi_tensor_apply_kernelINS1_18TensorListMetadataILi3EEENS1_20TernaryOpListFunctorIfLi3ELi3ELi0EEEJNS0_11LerpFunctorIfEEEEEvT_T0_DpT1_:
        .type           _ZN2at6native52_GLOBAL__N__ff984223_19_ForeachTernaryOp_cu_5285c63625multi_tensor_apply_kernelINS1_18TensorListMetadataILi3EEENS1_20TernaryOpListFunctorIfLi3ELi3ELi0EEEJNS0_11LerpFunctorIfEEEEEvT_T0_DpT1_,@function
        .size           _ZN2at6native52_GLOBAL__N__ff984223_19_ForeachTernaryOp_cu_5285c63625multi_tensor_apply_kernelINS1_18TensorListMetadataILi3EEENS1_20TernaryOpListFunctorIfLi3ELi3ELi0EEEJNS0_11LerpFunctorIfEEEEEvT_T0_DpT1_,(.L_x_340 - _ZN2at6native52_GLOBAL__N__ff984223_19_ForeachTernaryOp_cu_5285c63625multi_tensor_apply_kernelINS1_18TensorListMetadataILi3EEENS1_20TernaryOpListFunctorIfLi3ELi3ELi0EEEJNS0_11LerpFunctorIfEEEEEvT_T0_DpT1_)
        .other          _ZN2at6native52_GLOBAL__N__ff984223_19_ForeachTernaryOp_cu_5285c63625multi_tensor_apply_kernelINS1_18TensorListMetadataILi3EEENS1_20TernaryOpListFunctorIfLi3ELi3ELi0EEEJNS0_11LerpFunctorIfEEEEEvT_T0_DpT1_,@"STO_CUDA_ENTRY STV_DEFAULT"
_ZN2at6native52_GLOBAL__N__ff984223_19_ForeachTernaryOp_cu_5285c63625multi_tensor_apply_kernelINS1_18TensorListMetadataILi3EEENS1_20TernaryOpListFunctorIfLi3ELi3ELi0EEEJNS0_11LerpFunctorIfEEEEEvT_T0_DpT1_:
        /* <DEDUP_REMOVED lines=35> */
.L_x_243:
[----:B0-----:R-:W-:Y:S01]  /*0230*/  IADD3 R2, P1, PT, R0, R21, RZ ;  /* 0x0000001500027210 */ /* 0x001fe20007f3e0ff */
[C---:B-1----:R-:W-:Y:S01]  /*0240*/  IMAD.SHL.U32 R3, R19.reuse, 0x4, RZ ;  /* 0x0000000413037824 */ /* 0x042fe200078e00ff */
[----:B------:R-:W-:Y:S02]  /*0250*/  SHF.R.U32.HI R7, RZ, 0x1e, R19 ;  /* 0x0000001eff077819 */ /* 0x000fe40000011613 */
[----:B------:R-:W-:Y:S02]  /*0260*/  CS2R R24, SRZ ;  /* 0x0000000000187805 */ /* 0x000fe4000001ff00 */
[C---:B------:R-:W-:Y:S01]  /*0270*/  ISETP.GE.U32.AND P0, PT, R2.reuse, UR5, PT ;  /* 0x0000000502007c0c */ /* 0x040fe2000bf06070 */
[----:B------:R-:W-:Y:S01]  /*0280*/  IMAD.X R5, RZ, RZ, R18, P1 ;  /* 0x000000ffff057224 */ /* 0x000fe200008e0612 */
[----:B------:R-:W-:Y:S01]  /*0290*/  IADD3 R16, P3, PT, R19, R2, RZ ;  /* 0x0000000213107210 */ /* 0x000fe20007f7e0ff */
[----:B------:R-:W-:-:S03]  /*02a0*/  IMAD.SHL.U32 R6, R2, 0x4, RZ ;  /* 0x0000000402067824 */ /* 0x000fc600078e00ff */
[----:B------:R-:W-:Y:S01]  /*02b0*/  ISETP.GE.U32.AND.EX P0, PT, R5, UR12, PT, P0 ;  /* 0x0000000c05007c0c */ /* 0x000fe2000bf06100 */
[--C-:B------:R-:W-:Y:S01]  /*02c0*/  IMAD.X R13, RZ, RZ, R5.reuse, P3 ;  /* 0x000000ffff0d7224 */ /* 0x100fe200018e0605 */
[----:B------:R-:W-:Y:S02]  /*02d0*/  ISETP.GE.U32.AND P1, PT, R16, UR5, PT ;  /* 0x0000000510007c0c */ /* 0x000fe4000bf26070 */
[----:B------:R-:W-:Y:S02]  /*02e0*/  IADD3 R4, P2, PT, R6, UR6, RZ ;  /* 0x0000000606047c10 */ /* 0x000fe4000ff5e0ff */
[----:B------:R-:W-:Y:S02]  /*02f0*/  SHF.L.U64.HI R8, R2, 0x2, R5 ;  /* 0x0000000202087819 */ /* 0x000fe40000010205 */
[----:B------:R-:W-:Y:S02]  /*0300*/  IADD3 R2, P3, PT, R3, R4, RZ ;  /* 0x0000000403027210 */ /* 0x000fe40007f7e0ff */
[----:B------:R-:W-:-:S02]  /*0310*/  ISETP.GE.U32.AND.EX P1, PT, R13, UR12, PT, P1 ;  /* 0x0000000c0d007c0c */ /* 0x000fc4000bf26110 */
[----:B------:R-:W-:Y:S02]  /*0320*/  IADD3.X R5, PT, PT, R8, UR7, RZ, P2, !PT ;  /* 0x0000000708057c10 */ /* 0x000fe400097fe4ff */
[----:B------:R-:W-:-:S03]  /*0330*/  IADD3 R14, P4, PT, R19, R16, RZ ;  /* 0x00000010130e7210 */ /* 0x000fc60007f9e0ff */
[----:B------:R-:W-:Y:S01]  /*0340*/  IMAD.X R3, R7, 0x1, R5, P3 ;  /* 0x0000000107037824 */ /* 0x000fe200018e0605 */
[----:B------:R-:W-:Y:S01]  /*0350*/  @!P0 IADD3 R26, P3, PT, R6, UR8, RZ ;  /* 0x00000008061a8c10 */ /* 0x000fe2000ff7e0ff */
[----:B------:R-:W-:Y:S01]  /*0360*/  IMAD.X R9, RZ, RZ, R13, P4 ;  /* 0x000000ffff097224 */ /* 0x000fe200020e060d */
[----:B------:R-:W-:Y:S02]  /*0370*/  ISETP.GE.U32.AND P2, PT, R14, UR5, PT ;  /* 0x000000050e007c0c */ /* 0x000fe4000bf46070 */
[----:B------:R-:W-:Y:S02]  /*0380*/  CS2R R22, SRZ ;  /* 0x0000000000167805 */ /* 0x000fe4000001ff00 */
[----:B------:R-:W-:Y:S01]  /*0390*/  @!P0 IADD3.X R27, PT, PT, R8, UR9, RZ, P3, !PT ;  /* 0x00000009081b8c10 */ /* 0x000fe20009ffe4ff */
[----:B------:R-:W-:Y:S01]  /*03a0*/  IMAD.MOV.U32 R20, RZ, RZ, RZ ;  /* 0x000000ffff147224 */ /* 0x000fe200078e00ff */
[----:B------:R-:W-:Y:S01]  /*03b0*/  IADD3 R28, P6, PT, R19, R14, RZ ;  /* 0x0000000e131c7210 */ /* 0x000fe20007fde0ff */
[----:B------:R0:W2:Y:S01]  /*03c0*/  @!P0 LDG.E R25, desc[UR16][R4.64] ;  /* 0x0000001004198981 */ /* 0x0000a2000c1e1900 */
[----:B------:R-:W-:-:S02]  /*03d0*/  @!P0 IADD3 R6, P3, PT, R6, UR10, RZ ;  /* 0x0000000a06068c10 */ /* 0x000fc4000ff7e0ff */
[C---:B------:R-:W-:Y:S02]  /*03e0*/  @!P1 LEA R10, P4, R16.reuse, UR8, 0x2 ;  /* 0x00000008100a9c11 */ /* 0x040fe4000f8810ff */
[----:B------:R-:W-:Y:S01]  /*03f0*/  ISETP.GE.U32.AND.EX P2, PT, R9, UR12, PT, P2 ;  /* 0x0000000c09007c0c */ /* 0x000fe2000bf46120 */
[----:B------:R-:W-:Y:S01]  /*0400*/  IMAD.X R17, RZ, RZ, R9, P6 ;  /* 0x000000ffff117224 */ /* 0x000fe200030e0609 */
[----:B------:R-:W-:Y:S01]  /*0410*/  @!P1 LEA R12, P5, R16, UR10, 0x2 ;  /* 0x0000000a100c9c11 */ /* 0x000fe2000f8a10ff */
[----:B------:R1:W2:Y:S01]  /*0420*/  @!P0 LDG.E R24, desc[UR16][R26.64] ;  /* 0x000000101a188981 */ /* 0x0002a2000c1e1900 */
[----:B------:R-:W-:Y:S02]  /*0430*/  @!P0 IADD3.X R7, PT, PT, R8, UR11, RZ, P3, !PT ;  /* 0x0000000b08078c10 */ /* 0x000fe40009ffe4ff */
[----:B------:R-:W-:Y:S01]  /*0440*/  ISETP.GE.U32.AND P3, PT, R28, UR5, PT ;  /* 0x000000051c007c0c */ /* 0x000fe2000bf66070 */
[----:B------:R-:W-:Y:S01]  /*0450*/  IMAD.SHL.U32 R15, R19, 0x4, RZ ;  /* 0x00000004130f7824 */ /* 0x000fe200078e00ff */
[C-C-:B------:R-:W-:Y:S01]  /*0460*/  @!P1 LEA.HI.X R11, R16.reuse, UR9, R13.reuse, 0x2, P4 ;  /* 0x00000009100b9c11 */ /* 0x140fe2000a0f140d */
[----:B------:R3:W4:Y:S01]  /*0470*/  @!P0 LDG.E R22, desc[UR16][R6.64] ;  /* 0x0000001006168981 */ /* 0x000722000c1e1900 */
[----:B------:R-:W-:-:S02]  /*0480*/  @!P1 LEA.HI.X R13, R16, UR11, R13, 0x2, P5 ;  /* 0x0000000b100d9c11 */ /* 0x000fc4000a8f140d */
[----:B------:R-:W-:Y:S01]  /*0490*/  ISETP.GE.U32.AND.EX P3, PT, R17, UR12, PT, P3 ;  /* 0x0000000c11007c0c */ /* 0x000fe2000bf66130 */
[----:B------:R-:W5:Y:S01]  /*04a0*/  @!P1 LDG.E R23, desc[UR16][R2.64] ;  /* 0x0000001002179981 */ /* 0x000f62000c1e1900 */
[----:B0-----:R-:W-:-:S03]  /*04b0*/  @!P2 LEA R4, P4, R14, UR8, 0x2 ;  /* 0x000000080e04ac11 */ /* 0x001fc6000f8810ff */
[----:B------:R0:W2:Y:S01]  /*04c0*/  @!P1 LDG.E R20, desc[UR16][R12.64] ;  /* 0x000000100c149981 */ /* 0x0000a2000c1e1900 */
[----:B-1----:R-:W-:Y:S02]  /*04d0*/  CS2R R26, SRZ ;  /* 0x00000000001a7805 */ /* 0x002fe4000001ff00 */
[C---:B------:R-:W-:Y:S02]  /*04e0*/  @!P2 LEA R8, P5, R14.reuse, UR10, 0x2 ;  /* 0x0000000a0e08ac11 */ /* 0x040fe4000f8a10ff */
[C---:B------:R-:W-:Y:S02]  /*04f0*/  @!P2 LEA.HI.X R5, R14.reuse, UR9, R9, 0x2, P4 ;  /* 0x000000090e05ac11 */ /* 0x040fe4000a0f1409 */
[----:B---3--:R-:W-:Y:S01]  /*0500*/  SHF.R.U32.HI R7, RZ, 0x1e, R19 ;  /* 0x0000001eff077819 */ /* 0x008fe20000011613 */
[----:B------:R1:W5:Y:S01]  /*0510*/  @!P1 LDG.E R26, desc[UR16][R10.64] ;  /* 0x000000100a1a9981 */ /* 0x000362000c1e1900 */
[----:B------:R-:W-:Y:S02]  /*0520*/  IADD3 R6, P4, PT, R15, R2, RZ ;  /* 0x000000020f067210 */ /* 0x000fe40007f9e0ff */
[----:B------:R-:W-:-:S02]  /*0530*/  @!P2 LEA.HI.X R9, R14, UR11, R9, 0x2, P5 ;  /* 0x0000000b0e09ac11 */ /* 0x000fc4000a8f1409 */
[C---:B------:R-:W-:Y:S01]  /*0540*/  @!P3 LEA R14, P5, R28.reuse, UR10, 0x2 ;  /* 0x0000000a1c0ebc11 */ /* 0x040fe2000f8a10ff */
[----:B------:R-:W-:Y:S01]  /*0550*/  IMAD.MOV.U32 R29, RZ, RZ, RZ ;  /* 0x000000ffff1d7224 */ /* 0x000fe200078e00ff */
[----:B0-----:R-:W-:Y:S01]  /*0560*/  CS2R R12, SRZ ;  /* 0x00000000000c7805 */ /* 0x001fe2000001ff00 */
[----:B------:R-:W-:Y:S01]  /*0570*/  IMAD.X R7, R7, 0x1, R3, P4 ;  /* 0x0000000107077824 */ /* 0x000fe200020e0603 */
[C---:B------:R-:W-:Y:S02]  /*0580*/  @!P3 LEA R16, P4, R28.reuse, UR8, 0x2 ;  /* 0x000000081c10bc11 */ /* 0x040fe4000f8810ff */
[C-C-:B------:R-:W-:Y:S01]  /*0590*/  @!P3 LEA.HI.X R15, R28.reuse, UR11, R17.reuse, 0x2, P5 ;  /* 0x0000000b1c0fbc11 */ /* 0x140fe2000a8f1411 */
[----:B------:R0:W3:Y:S01]  /*05a0*/  @!P2 LDG.E R29, desc[UR16][R8.64] ;  /* 0x00000010081da981 */ /* 0x0000e2000c1e1900 */
[----:B------:R-:W-:Y:S02]  /*05b0*/  @!P3 LEA.HI.X R17, R28, UR9, R17, 0x2, P4 ;  /* 0x000000091c11bc11 */ /* 0x000fe4000a0f1411 */
[----:B-1----:R-:W-:Y:S01]  /*05c0*/  LEA R10, P4, R19, R6, 0x2 ;  /* 0x00000006130a7211 */ /* 0x002fe200078810ff */
[----:B------:R-:W3:Y:S01]  /*05d0*/  @!P3 LDG.E R12, desc[UR16][R14.64] ;  /* 0x000000100e0cb981 */ /* 0x000ee2000c1e1900 */
[----:B------:R-:W-:-:S02]  /*05e0*/  IMAD.MOV.U32 R28, RZ, RZ, RZ ;  /* 0x000000ffff1c7224 */ /* 0x000fc400078e00ff */
[----:B------:R-:W-:Y:S01]  /*05f0*/  LEA.HI.X R11, R19, R7, RZ, 0x2, P4 ;  /* 0x00000007130b7211 */ /* 0x000fe200020f14ff */
[----:B------:R-:W3:Y:S01]  /*0600*/  @!P2 LDG.E R27, desc[UR16][R6.64] ;  /* 0x00000010061ba981 */ /* 0x000ee2000c1e1900 */
[----:B0-----:R-:W-:-:S03]  /*0610*/  IMAD.MOV.U32 R8, RZ, RZ, RZ ;  /* 0x000000ffff087224 */ /* 0x001fc600078e00ff */
[----:B------:R0:W3:Y:S04]  /*0620*/  @!P2 LDG.E R28, desc[UR16][R4.64] ;  /* 0x00000010041ca981 */ /* 0x0000e8000c1e1900 */
[----:B------:R1:W3:Y:S04]  /*0630*/  @!P3 LDG.E R13, desc[UR16][R16.64] ;  /* 0x00000010100db981 */ /* 0x0002e8000c1e1900 */
[----:B------:R-:W3:Y:S01]  /*0640*/  @!P3 LDG.E R8, desc[UR16][R10.64] ;  /* 0x000000100a08b981 */ /* 0x000ee2000c1e1900 */
[----:B0-----:R-:W-:-:S05]  /*0650*/  IADD3 R5, P6, PT, R0, R21, RZ ;  /* 0x0000001500057210 */ /* 0x001fca0007fde0ff */
[----:B-1----:R-:W-:Y:S01]  /*0660*/  IMAD.X R16, RZ, RZ, R18, P6 ;  /* 0x000000ffff107224 */ /* 0x002fe200030e0612 */
[----:B------:R-:W-:-:S04]  /*0670*/  @!P0 LEA R4, P6, R5, UR6, 0x2 ;  /* 0x0000000605048c11 */ /* 0x000fc8000f8c10ff */
[----:B------:R-:W-:Y:S02]  /*0680*/  @!P0 LEA.HI.X R5, R5, UR7, R16, 0x2, P6 ;  /* 0x0000000705058c11 */ /* 0x000fe4000b0f1410 */
[----:B----4-:R-:W-:Y:S02]  /*0690*/  FSETP.GEU.FTZ.AND P4, PT, |R22|, 0.5, PT ;  /* 0x3f0000001600780b */ /* 0x010fe40003f9e200 */
[----:B--2---:R-:W-:Y:S01]  /*06a0*/  FSETP.GEU.FTZ.AND P5, PT, |R20|, 0.5, PT ;  /* 0x3f0000001400780b */ /* 0x004fe20003fbe200 */
[----:B------:R-:W-:Y:S01]  /*06b0*/  FADD.FTZ R9, R24, -R25 ;  /* 0x8000001918097221 */ /* 0x000fe20000010000 */
[----:B-----5:R-:W-:-:S09]  /*06c0*/  FADD.FTZ R15, R26, -R23 ;  /* 0x800000171a0f7221 */ /* 0x020fd20000010000 */
[----:B------:R-:W-:Y:S01]  /*06d0*/  @!P4 FFMA.FTZ R25, R9, R22, R25 ;  /* 0x000000160919c223 */ /* 0x000fe20000010019 */
[----:B------:R-:W-:Y:S01]  /*06e0*/  @P4 FADD.FTZ R22, -R22, 1 ;  /* 0x3f80000016164421 */ /* 0x000fe20000010100 */
[----:B------:R-:W-:Y:S01]  /*06f0*/  @!P5 FFMA.FTZ R23, R15, R20, R23 ;  /* 0x000000140f17d223 */ /* 0x000fe20000010017 */
[----:B------:R-:W-:Y:S02]  /*0700*/  @P5 FADD.FTZ R20, -R20, 1 ;  /* 0x3f80000014145421 */ /* 0x000fe40000010100 */
[----:B------:R-:W-:Y:S02]  /*0710*/  @P4 FFMA.FTZ R25, -R9, R22, R24 ;  /* 0x0000001609194223 */ /* 0x000fe40000010118 */
[----:B------:R-:W-:Y:S01]  /*0720*/  @P5 FFMA.FTZ R23, -R15, R20, R26 ;  /* 0x000000140f175223 */ /* 0x000fe2000001011a */
[----:B---3--:R-:W-:Y:S02]  /*0730*/  FSETP.GEU.FTZ.AND P4, PT, |R29|, 0.5, PT ;  /* 0x3f0000001d00780b */ /* 0x008fe40003f9e200 */
[----:B------:R-:W-:Y:S01]  /*0740*/  FSETP.GEU.FTZ.AND P5, PT, |R12|, 0.5, PT ;  /* 0x3f0000000c00780b */ /* 0x000fe20003fbe200 */
[----:B------:R-:W-:-:S10]  /*0750*/  FADD.FTZ R14, R28, -R27 ;  /* 0x8000001b1c0e7221 */ /* 0x000fd40000010000 */
[----:B------:R-:W-:Y:S01]  /*0760*/  @!P4 FFMA.FTZ R27, R14, R29, R27 ;  /* 0x0000001d0e1bc223 */ /* 0x000fe2000001001b */
[----:B------:R-:W-:Y:S01]  /*0770*/  FADD.FTZ R9, R13, -R8 ;  /* 0x800000080d097221 */ /* 0x000fe20000010000 */
[----:B------:R-:W-:-:S03]  /*0780*/  @P4 FADD.FTZ R29, -R29, 1 ;  /* 0x3f8000001d1d4421 */ /* 0x000fc60000010100 */
[----:B------:R-:W-:Y:S01]  /*0790*/  @!P5 FFMA.FTZ R15, R9, R12, R8 ;  /* 0x0000000c090fd223 */ /* 0x000fe20000010008 */
[----:B------:R-:W-:Y:S01]  /*07a0*/  @P5 FADD.FTZ R12, -R12, 1 ;  /* 0x3f8000000c0c5421 */ /* 0x000fe20000010100 */
[----:B------:R-:W-:Y:S01]  /*07b0*/  @P4 FFMA.FTZ R27, -R14, R29, R28 ;  /* 0x0000001d0e1b4223 */ /* 0x000fe2000001011c */
[----:B------:R2:W-:Y:S01]  /*07c0*/  @!P0 STG.E desc[UR16][R4.64], R25 ;  /* 0x0000001904008986 */ /* 0x0005e2000c101910 */
[----:B------:R-:W-:Y:S01]  /*07d0*/  LEA R21, P0, R19, R21, 0x2 ;  /* 0x0000001513157211 */ /* 0x000fe200078010ff */
[----:B------:R-:W-:Y:S02]  /*07e0*/  @P5 FFMA.FTZ R15, -R9, R12, R13 ;  /* 0x0000000c090f5223 */ /* 0x000fe4000001010d */
[----:B------:R2:W-:Y:S02]  /*07f0*/  @!P1 STG.E desc[UR16][R2.64], R23 ;  /* 0x0000001702009986 */ /* 0x0005e4000c101910 */
[----:B------:R-:W-:Y:S02]  /*0800*/  IMAD.X R18, RZ, RZ, R18, P0 ;  /* 0x000000ffff127224 */ /* 0x000fe400000e0612 */
[----:B------:R2:W-:Y:S01]  /*0810*/  @!P2 STG.E desc[UR16][R6.64], R27 ;  /* 0x0000001b0600a986 */ /* 0x0005e2000c101910 */
[----:B------:R-:W-:-:S03]  /*0820*/  ISETP.GE.U32.AND P0, PT, R21, UR5, PT ;  /* 0x0000000515007c0c */ /* 0x000fc6000bf06070 */
[----:B------:R2:W-:Y:S01]  /*0830*/  @!P3 STG.E desc[UR16][R10.64], R15 ;  /* 0x0000000f0a00b986 */ /* 0x0005e2000c101910 */
[----:B------:R-:W-:-:S13]  /*0840*/  ISETP.GE.U32.AND.EX P0, PT, R18, UR12, PT, P0 ;  /* 0x0000000c12007c0c */ /* 0x000fda000bf06100 */
[----:B--2---:R-:W-:Y:S05]  /*0850*/  @!P0 BRA `(.L_x_243) ;  /* 0xfffffff800748947 */ /* 0x004fea000383ffff */
[----:B------:R-:W-:Y:S05]  /*0860*/  EXIT ;  /* 0x000000000000794d */ /* 0x000fea0003800000 */
.L_x_242:
[----:B------:R-:W0:Y:S02]  /*0870*/  S2R R17, SR_TID.X ;  /* 0x0000000000117919 */ /* 0x000e240000002100 */
[----:B0-----:R-:W-:-:S03]  /*0880*/  IMAD.WIDE.U32 R2, R17, 0x4, RZ ;  /* 0x0000000411027825 */ /* 0x001fc600078e00ff */
[----:B------:R-:W-:-:S04]  /*0890*/  ISETP.GE.U32.AND P0, PT, R2, UR15, PT ;  /* 0x0000000f02007c0c */ /* 0x000fc8000bf06070 */
[----:B------:R-:W-:-:S13]  /*08a0*/  ISETP.GE.AND.EX P0, PT, R3, UR4, PT, P0 ;  /* 0x0000000403007c0c */ /* 0x000fda000bf06300 */
[----:B------:R-:W-:Y:S05]  /*08b0*/  @P0 EXIT ;  /* 0x000000000000094d */ /* 0x000fea0003800000 */
[----:B------:R-:W-:Y:S01]  /*08c0*/  IMAD.MOV.U32 R0, RZ, RZ, RZ ;  /* 0x000000ffff007224 */ /* 0x000fe200078e00ff */
[----:B------:R-:W0:Y:S06]  /*08d0*/  LDCU UR5, c[0x0][0x360] ;  /* 0x00006c00ff0577ac */ /* 0x000e2c0008000800 */
.L_x_244:
[C---:B------:R-:W-:Y:S01]  /*08e0*/  IMAD.SHL.U32 R8, R17.reuse, 0x10, RZ ;  /* 0x0000001011087824 */ /* 0x040fe200078e00ff */
[----:B------:R-:W-:-:S04]  /*08f0*/  SHF.L.U64.HI R9, R17, 0x4, R0 ;  /* 0x0000000411097819 */ /* 0x000fc80000010200 */
[----:B------:R-:W-:-:S04]  /*0900*/  IADD3 R4, P0, PT, R8, UR10, RZ ;  /* 0x0000000a08047c10 */ /* 0x000fc8000ff1e0ff */
[C---:B------:R-:W-:Y:S02]  /*0910*/  IADD3.X R5, PT, PT, R9.reuse, UR11, RZ, P0, !PT ;  /* 0x0000000b09057c10 */ /* 0x040fe400087fe4ff */
[C---:B------:R-:W-:Y:S02]  /*0920*/  IADD3 R2, P0, PT, R8.reuse, UR6, RZ ;  /* 0x0000000608027c10 */ /* 0x040fe4000ff1e0ff */
[----:B------:R-:W-:Y:S02]  /*0930*/  IADD3 R8, P1, PT, R8, UR8, RZ ;  /* 0x0000000808087c10 */ /* 0x000fe4000ff3e0ff */
[----:B------:R-:W2:Y:S01]  /*0940*/  LDG.E.128 R4, desc[UR16][R4.64] ;  /* 0x0000001004047981 */ /* 0x000ea2000c1e1d00 */
[C---:B------:R-:W-:Y:S02]  /*0950*/  IADD3.X R3, PT, PT, R9.reuse, UR7, RZ, P0, !PT ;  /* 0x0000000709037c10 */ /* 0x040fe400087fe4ff */
[----:B------:R-:W-:-:S03]  /*0960*/  IADD3.X R9, PT, PT, R9, UR9, RZ, P1, !PT ;  /* 0x0000000909097c10 */ /* 0x000fc60008ffe4ff */
[----:B------:R-:W3:Y:S04]  /*0970*/  LDG.E.128 R12, desc[UR16][R2.64] ;  /* 0x00000010020c7981 */ /* 0x000ee8000c1e1d00 */
[----:B------:R-:W3:Y:S01]  /*0980*/  LDG.E.128 R8, desc[UR16][R8.64] ;  /* 0x0000001008087981 */ /* 0x000ee2000c1e1d00 */
[----:B--2---:R-:W-:Y:S02]  /*0990*/  FSETP.GEU.FTZ.AND P0, PT, |R4|, 0.5, PT ;  /* 0x3f0000000400780b */ /* 0x004fe40003f1e200 */
[----:B------:R-:W-:Y:S02]  /*09a0*/  FSETP.GEU.FTZ.AND P1, PT, |R5|, 0.5, PT ;  /* 0x3f0000000500780b */ /* 0x000fe40003f3e200 */
[----:B------:R-:W-:Y:S02]  /*09b0*/  FSETP.GEU.FTZ.AND P2, PT, |R6|, 0.5, PT ;  /* 0x3f0000000600780b */ /* 0x000fe40003f5e200 */
[----:B------:R-:W-:Y:S01]  /*09c0*/  FSETP.GEU.FTZ.AND P3, PT, |R7|, 0.5, PT ;  /* 0x3f0000000700780b */ /* 0x000fe20003f7e200 */
[----:B---3--:R-:W-:Y:S01]  /*09d0*/  FADD.FTZ R19, -R12, R8 ;  /* 0x000000080c137221 */ /* 0x008fe20000010100 */
[----:B------:R-:W-:Y:S01]  /*09e0*/  FADD.FTZ R16, -R13, R9 ;  /* 0x000000090d107221 */ /* 0x000fe20000010100 */
[----:B------:R-:W-:-:S04]  /*09f0*/  FADD.FTZ R21, -R14, R10 ;  /* 0x0000000a0e157221 */ /* 0x000fc80000010100 */
[C---:B------:R-:W-:Y:S01]  /*0a00*/  @!P0 FFMA.FTZ R12, R4.reuse, R19, R12 ;  /* 0x00000013040c8223 */ /* 0x040fe2000001000c */
[----:B------:R-:W-:Y:S01]  /*0a10*/  @P0 FADD.FTZ R4, -R4, 1 ;  /* 0x3f80000004040421 */ /* 0x000fe20000010100 */
[----:B------:R-:W-:Y:S01]  /*0a20*/  FADD.FTZ R18, -R15, R11 ;  /* 0x0000000b0f127221 */ /* 0x000fe20000010100 */
[----:B------:R-:W-:Y:S01]  /*0a30*/  @!P1 FFMA.FTZ R13, R5, R16, R13 ;  /* 0x00000010050d9223 */ /* 0x000fe2000001000d */
[C---:B------:R-:W-:Y:S01]  /*0a40*/  @!P2 FFMA.FTZ R14, R6.reuse, R21, R14 ;  /* 0x00000015060ea223 */ /* 0x040fe2000001000e */
[----:B------:R-:W-:Y:S01]  /*0a50*/  @P0 FFMA.FTZ R12, -R19, R4, R8 ;  /* 0x00000004130c0223 */ /* 0x000fe20000010108 */
[----:B------:R-:W-:Y:S01]  /*0a60*/  @!P3 FFMA.FTZ R15, R7, R18, R15 ;  /* 0x00000012070fb223 */ /* 0x000fe2000001000f */
[----:B0-----:R-:W-:Y:S01]  /*0a70*/  IADD3 R17, P0, PT, R17, UR5, RZ ;  /* 0x0000000511117c10 */ /* 0x001fe2000ff1e0ff */
[----:B------:R-:W-:Y:S01]  /*0a80*/  @P1 FADD.FTZ R5, -R5, 1 ;  /* 0x3f80000005051421 */ /* 0x000fe20000010100 */
[----:B------:R-:W-:Y:S01]  /*0a90*/  @P2 FADD.FTZ R6, -R6, 1 ;  /* 0x3f80000006062421 */ /* 0x000fe20000010100 */
[----:B------:R-:W-:-:S02]  /*0aa0*/  @P3 FADD.FTZ R7, -R7, 1 ;  /* 0x3f80000007073421 */ /* 0x000fc40000010100 */
[----:B------:R-:W-:Y:S01]  /*0ab0*/  @P1 FFMA.FTZ R13, -R16, R5, R9 ;  /* 0x00000005100d1223 */ /* 0x000fe20000010109 */
[----:B------:R-:W-:Y:S01]  /*0ac0*/  @P2 FFMA.FTZ R14, -R21, R6, R10 ;  /* 0x00000006150e2223 */ /* 0x000fe2000001010a */
[----:B------:R-:W-:Y:S01]  /*0ad0*/  @P3 FFMA.FTZ R15, -R18, R7, R11 ;  /* 0x00000007120f3223 */ /* 0x000fe2000001010b */
[C---:B------:R-:W-:Y:S02]  /*0ae0*/  IMAD.SHL.U32 R4, R17.reuse, 0x4, RZ ;  /* 0x0000000411047824 */ /* 0x040fe400078e00ff */
[----:B------:R-:W-:Y:S01]  /*0af0*/  IMAD.X R0, RZ, RZ, R0, P0 ;  /* 0x000000ffff007224 */ /* 0x000fe200000e0600 */
[C---:B------:R-:W-:Y:S01]  /*0b00*/  LOP3.LUT P0, RZ, R17.reuse, 0xffffc000, RZ, 0xc0, !PT ;  /* 0xffffc00011ff7812 */ /* 0x040fe2000780c0ff */
[----:B------:R1:W-:Y:S01]  /*0b10*/  STG.E.128 desc[UR16][R2.64], R12 ;  /* 0x0000000c02007986 */ /* 0x0003e2000c101d10 */
[----:B------:R-:W-:Y:S02]  /*0b20*/  ISETP.LT.U32.AND P1, PT, R4, UR15, PT ;  /* 0x0000000f04007c0c */ /* 0x000fe4000bf21070 */
[----:B------:R-:W-:-:S02]  /*0b30*/  SHF.L.U64.HI R4, R17, 0x2, R0 ;  /* 0x0000000211047819 */ /* 0x000fc40000010200 */
[----:B------:R-:W-:Y:S02]  /*0b40*/  LOP3.LUT P0, RZ, R0, 0x3fffffff, RZ, 0xc0, P0 ;  /* 0x3fffffff00ff7812 */ /* 0x000fe4000000c0ff */
[----:B------:R-:W-:-:S13]  /*0b50*/  ISETP.LT.AND.EX P1, PT, R4, UR4, PT, P1 ;  /* 0x0000000404007c0c */ /* 0x000fda000bf21310 */
[----:B-1----:R-:W-:Y:S05]  /*0b60*/  @!P0 BRA P1, `(.L_x_244) ;  /* 0xfffffffc005c8947 */ /* 0x002fea000083ffff */
[----:B------:R-:W-:Y:S05]  /*0b70*/  EXIT ;  /* 0x000000000000794d */ /* 0x000fea0003800000 */
.L_x_245:
        /* <DEDUP_REMOVED lines=16> */
.L_x_340:


//--------------------- .text._ZN2at6native52_GLOBAL__N__ff984223_19_ForeachTernaryOp_cu_5285c63625multi_tensor_apply_kernelINS1_18TensorListMetadataILi3EEENS1_20TernaryOpListFunctorIdLi3ELi3ELi0EEEJNS0_11LerpFunctorIdEEEEEvT_T0_DpT1_ --------------------------
	.section	.text._ZN2at6native52_GLOBAL__N__ff984223_19_ForeachTernaryOp_cu_5285c63625multi_tensor_apply_kernelINS1_18TensorListMetadataILi3EEENS1_20TernaryOpListFunctorIdLi3ELi3ELi0EEEJNS0_11LerpFunctorIdEEEEEvT_T0_DpT1_,"ax",@progbits
	.align	128
.text._ZN2at6native52_GLOBAL__N__ff984223_19_ForeachTernaryOp_cu_5285c63625multi_tensor_apply_kernelINS1_18TensorListMetadataILi3EEENS1_20TernaryOpListFunctorIdLi3ELi3ELi0EEEJNS0_11LerpFunctorIdEEEEEvT_T0_DpT1_:
        .type           _ZN2at6native52_GLOBAL__N__ff984223_19_ForeachTernaryOp_cu_5285c63625multi_tensor_apply_kernelINS1_18TensorListMetadataILi3EEENS1_20TernaryOpListFunctorIdLi3ELi3ELi0EEEJNS0_11LerpFunctorIdEEEEEvT_T0_DpT1_,@function
        .size           _ZN2at6native52_GLOBAL__N__ff984223_19_ForeachTernaryOp_cu_5285c63625multi_tensor_apply_kernelINS1_18TensorListMetadataILi3EEENS1_20TernaryOpListFunctorIdLi3ELi3ELi0EEEJNS0_11LerpFunctorIdEEEEEvT_T0_DpT1_,(.L_x_341 - _ZN2at6native52_GLOBAL__N__ff984223_19_ForeachTernaryOp_cu_5285c63625multi_tensor_apply_kernelINS1_18TensorListMetadataILi3EEENS1_20TernaryOpListFunctorIdLi3ELi3ELi0EEEJNS0_11LerpFunctorIdEEEEEvT_T0_DpT1_)
        .other          _ZN2at6native52_GLOBAL__N__ff984223_19_ForeachTernaryOp_cu_5285c63625multi_tensor_apply_kernelINS1_18TensorListMetadataILi3EEENS1_20TernaryOpListFunctorIdLi3ELi3ELi0EEEJNS0_11LerpFunctorIdEEEEEvT_T0_DpT1_,@"STO_CUDA_ENTRY STV_DEFAULT"
_ZN2at6native52_GLOBAL__N__ff984223_19_ForeachTernaryOp_cu_5285c63625multi_tensor_apply_kernelINS1_18TensorListMetadataILi3EEENS1_20TernaryOpListFunctorIdLi3ELi3ELi0EEEJNS0_11LerpFunctorIdEEEEEvT_T0_DpT1_:
        /* <DEDUP_REMOVED lines=35> */
.L_x_249:
[----:B0-----:R-:W-:Y:S02]  /*0230*/  IADD3 R0, P0, PT, R26, UR4, RZ ;  /* 0x000000041a007c10 */ /* 0x001fe4000ff1e0ff */
[----:B------:R-:W-:Y:S01]  /*0240*/  CS2R R18, SRZ ;  /* 0x0000000000127805 */ /* 0x000fe2000001ff00 */
[----:B-1----:R-:W-:Y:S01]  /*0250*/  IMAD.U32 R31, RZ, RZ, UR12 ;  /* 0x0000000cff1f7e24 */ /* 0x002fe2000f8e00ff */
[C---:B------:R-:W-:Y:S01]  /*0260*/  IADD3 R7, P3, PT, R0.reuse, UR12, RZ ;  /* 0x0000000c00077c10 */ /* 0x040fe2000ff7e0ff */
[----:B------:R-:W-:Y:S01]  /*0270*/  IMAD.X R27, RZ, RZ, UR5, P0 ;  /* 0x00000005ff1b7e24 */ /* 0x000fe200080e06ff */
[C---:B------:R-:W-:Y:S01]  /*0280*/  ISETP.GE.U32.AND P1, PT, R0.reuse, UR13, PT ;  /* 0x0000000d00007c0c */ /* 0x040fe2000bf26070 */
[----:B------:R-:W-:Y:S01]  /*0290*/  IMAD.SHL.U32 R14, R0, 0x8, RZ ;  /* 0x00000008000e7824 */ /* 0x000fe200078e00ff */
[----:B------:R-:W-:Y:S01]  /*02a0*/  ISETP.GE.U32.AND P2, PT, R7, UR13, PT ;  /* 0x0000000d07007c0c */ /* 0x000fe2000bf46070 */
[----:B------:R-:W-:Y:S01]  /*02b0*/  IMAD.X R8, RZ, RZ, R27, P3 ;  /* 0x000000ffff087224 */ /* 0x000fe200018e061b */
[----:B------:R-:W-:-:S02]  /*02c0*/  ISETP.GE.U32.AND.EX P1, PT, R27, UR14, PT, P1 ;  /* 0x0000000e1b007c0c */ /* 0x000fc4000bf26110 */
[----:B------:R-:W-:Y:S02]  /*02d0*/  IADD3 R25, P3, PT, R7, UR12, RZ ;  /* 0x0000000c07197c10 */ /* 0x000fe4000ff7e0ff */
[----:B------:R-:W-:Y:S02]  /*02e0*/  ISETP.GE.U32.AND.EX P2, PT, R8, UR14, PT, P2 ;  /* 0x0000000e08007c0c */ /* 0x000fe4000bf46120 */
[----:B------:R-:W-:Y:S02]  /*02f0*/  SHF.L.U64.HI R15, R0, 0x3, R27 ;  /* 0x00000003000f7819 */ /* 0x000fe4000001021b */
[----:B------:R-:W-:Y:S01]  /*0300*/  IADD3 R4, P0, PT, R14, UR6, RZ ;  /* 0x000000060e047c10 */ /* 0x000fe2000ff1e0ff */
[----:B------:R-:W-:-:S03]  /*0310*/  IMAD.X R28, RZ, RZ, R8, P3 ;  /* 0x000000ffff1c7224 */ /* 0x000fc600018e0608 */
[----:B------:R-:W-:-:S05]  /*0320*/  IADD3.X R5, PT, PT, R15, UR7, RZ, P0, !PT ;  /* 0x000000070f057c10 */ /* 0x000fca00087fe4ff */
[C---:B------:R-:W-:Y:S02]  /*0330*/  @!P2 LEA R2, P4, R7.reuse, UR8, 0x3 ;  /* 0x000000080702ac11 */ /* 0x040fe4000f8818ff */
[----:B------:R-:W-:Y:S02]  /*0340*/  CS2R R10, SRZ ;  /* 0x00000000000a7805 */ /* 0x000fe4000001ff00 */
[----:B------:R-:W-:Y:S01]  /*0350*/  @!P2 LEA R6, P5, R7, UR10, 0x3 ;  /* 0x0000000a0706ac11 */ /* 0x000fe2000f8a18ff */
[----:B------:R0:W2:Y:S01]  /*0360*/  @!P1 LDG.E.64 R18, desc[UR16][R4.64] ;  /* 0x0000001004129981 */ /* 0x0000a2000c1e1b00 */
[----:B------:R-:W-:Y:S01]  /*0370*/  @!P1 IADD3 R12, P3, PT, R14, UR8, RZ ;  /* 0x000000080e0c9c10 */ /* 0x000fe2000ff7e0ff */
[----:B------:R-:W-:Y:S01]  /*0380*/  IMAD.WIDE.U32 R30, R31, 0x8, R4 ;  /* 0x000000081f1e7825 */ /* 0x000fe200078e0004 */
[----:B------:R-:W-:Y:S02]  /*0390*/  @!P2 LEA.HI.X R3, R7, UR9, R8, 0x3, P4 ;  /* 0x000000090703ac11 */ /* 0x000fe4000a0f1c08 */
[----:B------:R-:W-:-:S02]  /*03a0*/  ISETP.GE.U32.AND P0, PT, R25, UR13, PT ;  /* 0x0000000d19007c0c */ /* 0x000fc4000bf06070 */
[----:B------:R-:W-:Y:S02]  /*03b0*/  @!P1 IADD3 R14, P4, PT, R14, UR10, RZ ;  /* 0x0000000a0e0e9c10 */ /* 0x000fe4000ff9e0ff */
[----:B------:R-:W-:Y:S02]  /*03c0*/  @!P2 LEA.HI.X R7, R7, UR11, R8, 0x3, P5 ;  /* 0x0000000b0707ac11 */ /* 0x000fe4000a8f1c08 */
[----:B------:R-:W-:Y:S02]  /*03d0*/  CS2R R8, SRZ ;  /* 0x0000000000087805 */ /* 0x000fe4000001ff00 */
[C---:B------:R-:W-:Y:S02]  /*03e0*/  @!P1 IADD3.X R13, PT, PT, R15.reuse, UR9, RZ, P3, !PT ;  /* 0x000000090f0d9c10 */ /* 0x040fe40009ffe4ff */
[----:B------:R-:W-:Y:S02]  /*03f0*/  ISETP.GE.U32.AND.EX P0, PT, R28, UR14, PT, P0 ;  /* 0x0000000e1c007c0c */ /* 0x000fe4000bf06100 */
[----:B------:R-:W-:-:S02]  /*0400*/  @!P1 IADD3.X R15, PT, PT, R15, UR11, RZ, P4, !PT ;  /* 0x0000000b0f0f9c10 */ /* 0x000fc4000a7fe4ff */
[----:B0-----:R-:W-:Y:S02]  /*0410*/  CS2R R4, SRZ ;  /* 0x0000000000047805 */ /* 0x001fe4000001ff00 */
[C---:B------:R-:W-:Y:S02]  /*0420*/  IADD3 R22, P5, PT, R25.reuse, UR12, RZ ;  /* 0x0000000c19167c10 */ /* 0x040fe4000ffbe0ff */
[----:B------:R-:W-:Y:S01]  /*0430*/  CS2R R16, SRZ ;  /* 0x0000000000107805 */ /* 0x000fe2000001ff00 */
[----:B------:R0:W2:Y:S01]  /*0440*/  @!P1 LDG.E.64 R10, desc[UR16][R12.64] ;  /* 0x000000100c0a9981 */ /* 0x0000a2000c1e1b00 */
[----:B------:R-:W-:Y:S01]  /*0450*/  ISETP.GE.U32.AND P3, PT, R22, UR13, PT ;  /* 0x0000000d16007c0c */ /* 0x000fe2000bf66070 */
[----:B------:R-:W-:Y:S02]  /*0460*/  IMAD.X R23, RZ, RZ, R28, P5 ;  /* 0x000000ffff177224 */ /* 0x000fe400028e061c */
[----:B------:R-:W3:Y:S01]  /*0470*/  @!P1 LDG.E.64 R8, desc[UR16][R14.64] ;  /* 0x000000100e089981 */ /* 0x000ee2000c1e1b00 */
[----:B------:R-:W-:-:S03]  /*0480*/  @!P0 LEA R20, P4, R25, UR8, 0x3 ;  /* 0x0000000819148c11 */ /* 0x000fc6000f8818ff */
[----:B------:R-:W4:Y:S01]  /*0490*/  @!P2 LDG.E.64 R4, desc[UR16][R6.64] ;  /* 0x000000100604a981 */ /* 0x000f22000c1e1b00 */
[C---:B------:R-:W-:Y:S02]  /*04a0*/  @!P0 LEA R24, P5, R25.reuse, UR10, 0x3 ;  /* 0x0000000a19188c11 */ /* 0x040fe4000f8a18ff */
[C-C-:B------:R-:W-:Y:S01]  /*04b0*/  @!P0 LEA.HI.X R21, R25.reuse, UR9, R28.reuse, 0x3, P4 ;  /* 0x0000000919158c11 */ /* 0x140fe2000a0f1c1c */
[----:B------:R1:W5:Y:S01]  /*04c0*/  @!P2 LDG.E.64 R16, desc[UR16][R2.64] ;  /* 0x000000100210a981 */ /* 0x000362000c1e1b00 */
[----:B------:R-:W-:Y:S02]  /*04d0*/  @!P0 LEA.HI.X R25, R25, UR11, R28, 0x3, P5 ;  /* 0x0000000b19198c11 */ /* 0x000fe4000a8f1c1c */
[----:B0-----:R-:W-:Y:S02]  /*04e0*/  CS2R R12, SRZ ;  /* 0x00000000000c7805 */ /* 0x001fe4000001ff00 */
[----:B------:R-:W-:Y:S01]  /*04f0*/  ISETP.GE.U32.AND.EX P1, PT, R23, UR14, PT, P3 ;  /* 0x0000000e17007c0c */ /* 0x000fe2000bf26130 */
[----:B------:R-:W-:-:S02]  /*0500*/  IMAD.U32 R29, RZ, RZ, UR12 ;  /* 0x0000000cff1d7e24 */ /* 0x000fc4000f8e00ff */
[----:B------:R-:W-:Y:S01]  /*0510*/  IMAD.U32 R33, RZ, RZ, UR12 ;  /* 0x0000000cff217e24 */ /* 0x000fe2000f8e00ff */
[----:B------:R-:W5:Y:S01]  /*0520*/  @!P2 LDG.E.64 R12, desc[UR16][R30.64] ;  /* 0x000000101e0ca981 */ /* 0x000f62000c1e1b00 */
[----:B-1----:R-:W-:Y:S02]  /*0530*/  CS2R R2, SRZ ;  /* 0x0000000000027805 */ /* 0x002fe4000001ff00 */
[----:B------:R-:W-:-:S04]  /*0540*/  LEA R28, P3, R29, R30, 0x3 ;  /* 0x0000001e1d1c7211 */ /* 0x000fc800078618ff */
[----:B------:R-:W5:Y:S01]  /*0550*/  @!P0 LDG.E.64 R2, desc[UR16][R24.64] ;  /* 0x0000001018028981 */ /* 0x000f62000c1e1b00 */
[----:B------:R-:W-:Y:S02]  /*0560*/  CS2R R14, SRZ ;  /* 0x00000000000e7805 */ /* 0x000fe4000001ff00 */
[----:B------:R-:W-:Y:S02]  /*0570*/  CS2R R6, SRZ ;  /* 0x0000000000067805 */ /* 0x000fe4000001ff00 */
[----:B------:R-:W-:Y:S02]  /*0580*/  LEA.HI.X R29, R33, R31, RZ, 0x3, P3 ;  /* 0x0000001f211d7211 */ /* 0x000fe400018f1cff */
[C---:B------:R-:W-:Y:S01]  /*0590*/  @!P1 LEA R32, P4, R0.reuse, UR6, 0x3 ;  /* 0x0000000600209c11 */ /* 0x040fe2000f8818ff */
[----:B------:R0:W5:Y:S04]  /*05a0*/  @!P0 LDG.E.64 R14, desc[UR16][R20.64] ;  /* 0x00000010140e8981 */ /* 0x000168000c1e1b00 */
[----:B------:R1:W5:Y:S01]  /*05b0*/  @!P0 LDG.E.64 R6, desc[UR16][R28.64] ;  /* 0x000000101c068981 */ /* 0x000362000c1e1b00 */
[----:B------:R-:W-:Y:S01]  /*05c0*/  @!P1 LEA.HI.X R33, R0, UR7, R27, 0x3, P4 ;  /* 0x0000000700219c11 */ /* 0x000fe2000a0f1c1b */
[----:B------:R-:W-:Y:S01]  /*05d0*/  IMAD.U32 R35, RZ, RZ, UR12 ;  /* 0x0000000cff237e24 */ /* 0x000fe2000f8e00ff */
[----:B------:R-:W-:-:S03]  /*05e0*/  @!P1 LEA R34, P3, R22, UR10, 0x3 ;  /* 0x0000000a16229c11 */ /* 0x000fc6000f8618ff */
[----:B------:R-:W-:Y:S01]  /*05f0*/  @!P1 IMAD.WIDE.U32 R32, R35, 0x8, R32 ;  /* 0x0000000823209825 */ /* 0x000fe200078e0020 */
[----:B0-----:R-:W-:-:S03]  /*0600*/  CS2R R20, SRZ ;  /* 0x0000000000147805 */ /* 0x001fc6000001ff00 */
[----:B------:R-:W-:Y:S01]  /*0610*/  @!P1 IMAD.WIDE.U32 R30, R35, 0x8, R32 ;  /* 0x00000008231e9825 */ /* 0x000fe200078e0020 */
[C---:B------:R-:W-:Y:S02]  /*0620*/  @!P1 LEA R32, P2, R22.reuse, UR8, 0x3 ;  /* 0x0000000816209c11 */ /* 0x040fe4000f8418ff */
[C-C-:B------:R-:W-:Y:S01]  /*0630*/  @!P1 LEA.HI.X R35, R22.reuse, UR11, R23.reuse, 0x3, P3 ;  /* 0x0000000b16239c11 */ /* 0x140fe200098f1c17 */
[----:B------:R-:W-:Y:S01]  /*0640*/  IMAD.U32 R37, RZ, RZ, UR12 ;  /* 0x0000000cff257e24 */ /* 0x000fe2000f8e00ff */
[----:B------:R-:W-:Y:S02]  /*0650*/  @!P1 LEA.HI.X R33, R22, UR9, R23, 0x3, P2 ;  /* 0x0000000916219c11 */ /* 0x000fe400090f1c17 */
[----:B------:R-:W-:Y:S02]  /*0660*/  CS2R R22, SRZ ;  /* 0x0000000000167805 */ /* 0x000fe4000001ff00 */
[----:B------:R-:W-:Y:S01]  /*0670*/  CS2R R24, SRZ ;  /* 0x0000000000187805 */ /* 0x000fe2000001ff00 */
[----:B------:R0:W5:Y:S01]  /*0680*/  @!P1 LDG.E.64 R20, desc[UR16][R34.64] ;  /* 0x0000001022149981 */ /* 0x000162000c1e1b00 */
[----:B------:R-:W-:-:S03]  /*0690*/  @!P1 IMAD.WIDE.U32 R36, R37, 0x8, R30 ;  /* 0x0000000825249825 */ /* 0x000fc600078e001e */
[----:B------:R5:W5:Y:S04]  /*06a0*/  @!P1 LDG.E.64 R22, desc[UR16][R32.64] ;  /* 0x0000001020169981 */ /* 0x000b68000c1e1b00 */
[----:B------:R-:W5:Y:S01]  /*06b0*/  @!P1 LDG.E.64 R24, desc[UR16][R36.64] ;  /* 0x0000001024189981 */ /* 0x000f62000c1e1b00 */
[----:B-1----:R-:W-:-:S04]  /*06c0*/  IADD3 R28, P5, PT, R0, UR12, RZ ;  /* 0x0000000c001c7c10 */ /* 0x002fc8000ffbe0ff */
[----:B------:R-:W-:Y:S01]  /*06d0*/  ISETP.GE.U32.AND P2, PT, R28, UR13, PT ;  /* 0x0000000d1c007c0c */ /* 0x000fe2000bf46070 */
[----:B0-----:R-:W-:-:S05]  /*06e0*/  IMAD.X R34, RZ, RZ, R27, P5 ;  /* 0x000000ffff227224 */ /* 0x001fca00028e061b */
[----:B------:R-:W-:Y:S01]  /*06f0*/  ISETP.GE.U32.AND.EX P2, PT, R34, UR14, PT, P2 ;  /* 0x0000000e22007c0c */ /* 0x000fe2000bf46120 */
[----:B------:R-:W-:Y:S01]  /*0700*/  BSSY.RECONVERGENT B0, `(.L_x_247) ;  /* 0x0000036000007945 */ /* 0x000fe20003800200 */
[----:B---3--:R-:W-:Y:S02]  /*0710*/  DSETP.GEU.AND P3, PT, |R8|, 0.5, PT ;  /* 0x3fe000000800742a */ /* 0x008fe40003f6e200 */
[----:B--2---:R-:W-:Y:S02]  /*0720*/  DADD R30, R10, -R18 ;  /* 0x000000000a1e7229 */ /* 0x004fe40000000812 */
[----:B----4-:R-:W-:-:S10]  /*0730*/  DSETP.GEU.AND P4, PT, |R4|, 0.5, PT ;  /* 0x3fe000000400742a */ /* 0x010fd40003f8e200 */
[----:B------:R-:W-:Y:S02]  /*0740*/  @!P3 DFMA R18, R30, R8, R18 ;  /* 0x000000081e12b22b */ /* 0x000fe40000000012 */
[----:B------:R-:W-:Y:S02]  /*0750*/  @P3 DADD R8, -R8, 1 ;  /* 0x3ff0000008083429 */ /* 0x000fe40000000100 */
[----:B-----5:R-:W-:Y:S02]  /*0760*/  DADD R28, R16, -R12 ;  /* 0x00000000101c7229 */ /* 0x020fe4000000080c */
[----:B------:R-:W-:Y:S02]  /*0770*/  DSETP.GEU.AND P5, PT, |R2|, 0.5, PT ;  /* 0x3fe000000200742a */ /* 0x000fe40003fae200 */
[----:B------:R-:W-:Y:S02]  /*0780*/  @P4 DADD R32, -R4, 1 ;  /* 0x3ff0000004204429 */ /* 0x000fe40000000100 */
[----:B------:R-:W-:Y:S01]  /*0790*/  @P3 DFMA R18, -R30, R8, R10 ;  /* 0x000000081e12322b */ /* 0x000fe2000000010a */
[----:B------:R-:W-:Y:S01]  /*07a0*/  ISETP.GE.U32.AND P3, PT, R0, UR13, PT ;  /* 0x0000000d00007c0c */ /* 0x000fe2000bf66070 */
[----:B------:R-:W-:-:S03]  /*07b0*/  @!P4 DFMA R12, R28, R4, R12 ;  /* 0x000000041c0cc22b */ /* 0x000fc6000000000c */
[----:B------:R-:W-:Y:S01]  /*07c0*/  ISETP.GE.U32.AND.EX P3, PT, R27, UR14, PT, P3 ;  /* 0x0000000e1b007c0c */ /* 0x000fe2000bf66130 */
[----:B------:R-:W-:Y:S01]  /*07d0*/  IMAD.U32 R11, RZ, RZ, UR12 ;  /* 0x0000000cff0b7e24 */ /* 0x000fe2000f8e00ff */
[----:B------:R-:W-:Y:S01]  /*07e0*/  DADD R4, R14, -R6 ;  /* 0x000000000e047229 */ /* 0x000fe20000000806 */
[C---:B------:R-:W-:Y:S01]  /*07f0*/  @!P2 LEA R8, P6, R0.reuse, UR6, 0x3 ;  /* 0x000000060008ac11 */ /* 0x040fe2000f8c18ff */
[----:B------:R-:W-:Y:S02]  /*0800*/  @P4 DFMA R12, -R28, R32, R16 ;  /* 0x000000201c0c422b */ /* 0x000fe40000000110 */
[----:B------:R-:W-:Y:S01]  /*0810*/  @P5 DADD R16, -R2, 1 ;  /* 0x3ff0000002105429 */ /* 0x000fe20000000100 */
[----:B------:R-:W-:Y:S01]  /*0820*/  @!P2 LEA.HI.X R9, R0, UR7, R27, 0x3, P6 ;  /* 0x000000070009ac11 */ /* 0x000fe2000b0f1c1b */
[----:B------:R-:W-:Y:S01]  /*0830*/  IMAD.U32 R10, RZ, RZ, UR12 ;  /* 0x0000000cff0a7e24 */ /* 0x000fe2000f8e00ff */
[----:B------:R-:W-:Y:S01]  /*0840*/  @!P2 LEA R8, P6, R11, R8, 0x3 ;  /* 0x000000080b08a211 */ /* 0x000fe200078c18ff */
[----:B------:R-:W-:Y:S01]  /*0850*/  IMAD.U32 R28, RZ, RZ, UR12 ;  /* 0x0000000cff1c7e24 */ /* 0x000fe2000f8e00ff */
[----:B------:R-:W-:-:S02]  /*0860*/  @!P5 DFMA R6, R4, R2, R6 ;  /* 0x000000020406d22b */ /* 0x000fc40000000006 */
[----:B------:R-:W-:Y:S01]  /*0870*/  @!P2 LEA.HI.X R9, R10, R9, RZ, 0x3, P6 ;  /* 0x000000090a09a211 */ /* 0x000fe200030f1cff */
[----:B------:R-:W-:Y:S01]  /*0880*/  @P5 DFMA R6, -R4, R16, R14 ;  /* 0x000000100406522b */ /* 0x000fe2000000010e */
[----:B------:R-:W-:Y:S01]  /*0890*/  @!P3 LEA R2, P6, R0, UR6, 0x3 ;  /* 0x000000060002bc11 */ /* 0x000fe2000f8c18ff */
[----:B------:R-:W-:Y:S01]  /*08a0*/  @!P0 IMAD.SHL.U32 R4, R28, 0x8, RZ ;  /* 0x000000081c048824 */ /* 0x000fe200078e00ff */
[C---:B------:R-:W-:Y:S01]  /*08b0*/  @!P0 LEA R5, P5, R0.reuse, UR6, 0x3 ;  /* 0x0000000600058c11 */ /* 0x040fe2000f8a18ff */
[----:B------:R-:W-:Y:S01]  /*08c0*/  IMAD.U32 R15, RZ, RZ, UR12 ;  /* 0x0000000cff0f7e24 */ /* 0x000fe2000f8e00ff */
[C-C-:B------:R-:W-:Y:S02]  /*08d0*/  @!P3 LEA.HI.X R3, R0.reuse, UR7, R27.reuse, 0x3, P6 ;  /* 0x000000070003bc11 */ /* 0x140fe4000b0f1c1b */
[----:B------:R-:W-:Y:S02]  /*08e0*/  @!P0 LEA.HI.X R14, R0, UR7, R27, 0x3, P5 ;  /* 0x00000007000e8c11 */ /* 0x000fe4000a8f1c1b */
[----:B------:R-:W-:-:S02]  /*08f0*/  @!P0 IADD3 R4, P5, P6, R4, R5, R4 ;  /* 0x0000000504048210 */ /* 0x000fc40007ebe004 */
[----:B------:R-:W-:Y:S01]  /*0900*/  @!P0 SHF.R.U32.HI R5, RZ, 0x1d, R15 ;  /* 0x0000001dff058819 */ /* 0x000fe2000001160f */
[----:B------:R-:W-:-:S03]  /*0910*/  DSETP.GEU.AND P4, PT, |R20|, 0.5, PT ;  /* 0x3fe000001400742a */ /* 0x000fc60003f8e200 */
[----:B------:R-:W-:Y:S01]  /*0920*/  @!P0 IADD3.X R5, PT, PT, R5, R14, R5, P5, P6 ;  /* 0x0000000e05058210 */ /* 0x000fe20002fec405 */
[----:B------:R0:W-:Y:S01]  /*0930*/  @!P3 STG.E.64 desc[UR16][R2.64], R18 ;  /* 0x000000120200b986 */ /* 0x0001e2000c101b10 */
[----:B------:R-:W-:-:S03]  /*0940*/  DADD R10, R22, -R24 ;  /* 0x00000000160a7229 */ /* 0x000fc60000000818 */
[----:B------:R0:W-:Y:S04]  /*0950*/  @!P2 STG.E.64 desc[UR16][R8.64], R12 ;  /* 0x0000000c0800a986 */ /* 0x0001e8000c101b10 */
[----:B------:R0:W-:Y:S02]  /*0960*/  @!P0 STG.E.64 desc[UR16][R4.64], R6 ;  /* 0x0000000604008986 */ /* 0x0001e4000c101b10 */
[----:B------:R-:W-:Y:S02]  /*0970*/  @!P4 DFMA R24, R10, R20, R24 ;  /* 0x000000140a18c22b */ /* 0x000fe40000000018 */
[----:B------:R-:W-:-:S08]  /*0980*/  @P4 DADD R20, -R20, 1 ;  /* 0x3ff0000014144429 */ /* 0x000fd00000000100 */
        /* <DEDUP_REMOVED lines=13> */
.L_x_248:
[----:B------:R-:W-:Y:S05]  /*0a60*/  BSYNC.RECONVERGENT B0 ;  /* 0x0000000000007941 */ /* 0x000fea0003800200 */
.L_x_247:
[----:B------:R-:W-:-:S04]  /*0a70*/  ULEA UR4, UP0, UR12, UR4, 0x2 ;  /* 0x000000040c047291 */ /* 0x000fc8000f8010ff */
[----:B------:R-:W-:Y:S02]  /*0a80*/  UIADD3.X UR5, UPT, UPT, URZ, UR5, URZ, UP0, !UPT ;  /* 0x00000005ff057290 */ /* 0x000fe400087fe4ff */
[----:B------:R-:W-:-:S04]  /*0a90*/  UISETP.GE.U32.AND UP0, UPT, UR4, UR13, UPT ;  /* 0x0000000d0400728c */ /* 0x000fc8000bf06070 */
[----:B------:R-:W-:-:S09]  /*0aa0*/  UISETP.GE.U32.AND.EX UP0, UPT, UR5, UR14, UPT, UP0 ;  /* 0x0000000e0500728c */ /* 0x000fd2000bf06100 */
[----:B------:R-:W-:Y:S05]  /*0ab0*/  BRA.U !UP0, `(.L_x_249) ;  /* 0xfffffff508dc7547 */ /* 0x000fea000b83ffff */
[----:B------:R-:W-:Y:S05]  /*0ac0*/  EXIT ;  /* 0x000000000000794d */ /* 0x000fea0003800000 */
.L_x_246:
[----:B------:R-:W0:Y:S02]  /*0ad0*/  S2R R29, SR_TID.X ;  /* 0x00000000001d7919 */ /* 0x000e240000002100 */
[----:B0-----:R-:W-:-:S03]  /*0ae0*/  IMAD.WIDE.U32 R2, R29, 0x4, RZ ;  /* 0x000000041d027825 */ /* 0x001fc600078e00ff */
[----:B------:R-:W-:-:S04]  /*0af0*/  ISETP.GE.U32.AND P0, PT, R2, UR15, PT ;  /* 0x0000000f02007c0c */ /* 0x000fc8000bf06070 */
[----:B------:R-:W-:-:S13]  /*0b00*/  ISETP.GE.AND.EX P0, PT, R3, UR4, PT, P0 ;  /* 0x0000000403007c0c */ /* 0x000fda000bf06300 */
[----:B------:R-:W-:Y:S05]  /*0b10*/  @P0 EXIT ;  /* 0x000000000000094d */ /* 0x000fea0003800000 */
[----:B------:R-:W-:Y:S01]  /*0b20*/  IMAD.MOV.U32 R0, RZ, RZ, RZ ;  /* 0x000000ffff007224 */ /* 0x000fe200078e00ff */
[----:B------:R-:W0:Y:S06]  /*0b30*/  LDCU UR5, c[0x0][0x360] ;  /* 0x00006c00ff0577ac */ /* 0x000e2c0008000800 */
.L_x_250:
[C---:B------:R-:W-:Y:S01]  /*0b40*/  IMAD.SHL.U32 R12, R29.reuse, 0x20, RZ ;  /* 0x000000201d0c7824 */ /* 0x040fe200078e00ff */
[----:B------:R-:W-:-:S04]  /*0b50*/  SHF.L.U64.HI R4, R29, 0x5, R0 ;  /* 0x000000051d047819 */ /* 0x000fc80000010200 */
[C---:B------:R-:W-:Y:S02]  /*0b60*/  IADD3 R6, P2, PT, R12.reuse, UR10, RZ ;  /* 0x0000000a0c067c10 */ /* 0x040fe4000ff5e0ff */
[----:B-1----:R-:W-:Y:S02]  /*0b70*/  IADD3 R2, P0, PT, R12, UR6, RZ ;  /* 0x000000060c027c10 */ /* 0x002fe4000ff1e0ff */
[----:B------:R-:W-:Y:S02]  /*0b80*/  IADD3.X R7, PT, PT, R4, UR11, RZ, P2, !PT ;  /* 0x0000000b04077c10 */ /* 0x000fe400097fe4ff */
[----:B------:R-:W-:Y:S02]  /*0b90*/  IADD3 R12, P1, PT, R12, UR8, RZ ;  /* 0x000000080c0c7c10 */ /* 0x000fe4000ff3e0ff */
[C---:B------:R-:W-:Y:S02]  /*0ba0*/  IADD3.X R3, PT, PT, R4.reuse, UR7, RZ, P0, !PT ;  /* 0x0000000704037c10 */ /* 0x040fe400087fe4ff */
[----:B------:R-:W-:-:S02]  /*0bb0*/  IADD3.X R13, PT, PT, R4, UR9, RZ, P1, !PT ;  /* 0x00000009040d7c10 */ /* 0x000fc40008ffe4ff */
[----:B------:R-:W2:Y:S04]  /*0bc0*/  LDG.E.ENL2.256 R8, R4, desc[UR16][R6.64] ;  /* 0xfe0000100604797e */ /* 0x000ea80008121908 */
[----:B------:R-:W3:Y:S04]  /*0bd0*/  LDG.E.ENL2.256 R16, R12, desc[UR16][R12.64] ;  /* 0xfe0000100c0c797e */ /* 0x000ee80008121910 */
[----:B------:R-:W3:Y:S01]  /*0be0*/  LDG.E.ENL2.256 R20, R24, desc[UR16][R2.64] ;  /* 0xfe0000100218797e */ /* 0x000ee20008121914 */
[----:B--2---:R-:W-:Y:S02]  /*0bf0*/  DSETP.GEU.AND P0, PT, |R4|, 0.5, PT ;  /* 0x3fe000000400742a */ /* 0x004fe40003f0e200 */
[----:B------:R-:W-:-:S02]  /*0c00*/  DSETP.GEU.AND P1, PT, |R6|, 0.5, PT ;  /* 0x3fe000000600742a */ /* 0x000fc40003f2e200 */
[----:B------:R-:W-:Y:S02]  /*0c10*/  DSETP.GEU.AND P2, PT, |R8|, 0.5, PT ;  /* 0x3fe000000800742a */ /* 0x000fe40003f4e200 */
[----:B---3--:R-:W-:-:S08]  /*0c20*/  DADD R30, -R24, R12 ;  /* 0x00000000181e7229 */ /* 0x008fd0000000010c */
[C---:B------:R-:W-:Y:S02]  /*0c30*/  @!P0 DFMA R24, R4.reuse, R30, R24 ;  /* 0x0000001e0418822b */ /* 0x040fe40000000018 */
[----:B------:R-:W-:-:S08]  /*0c40*/  @P0 DADD R4, -R4, 1 ;  /* 0x3ff0000004040429 */ /* 0x000fd00000000100 */
[----:B------:R-:W-:Y:S02]  /*0c50*/  @P0 DFMA R24, -R30, R4, R12 ;  /* 0x000000041e18022b */ /* 0x000fe4000000010c */
[----:B------:R-:W-:Y:S02]  /*0c60*/  DSETP.GEU.AND P0, PT, |R10|, 0.5, PT ;  /* 0x3fe000000a00742a */ /* 0x000fe40003f0e200 */
[----:B------:R-:W-:Y:S02]  /*0c70*/  DADD R12, -R22, R18 ;  /* 0x00000000160c7229 */ /* 0x000fe40000000112 */
[----:B------:R-:W-:Y:S02]  /*0c80*/  DADD R30, -R26, R14 ;  /* 0x000000001a1e7229 */ /* 0x000fe4000000010e */
[----:B------:R-:W-:-:S06]  /*0c90*/  DADD R4, -R20, R16 ;  /* 0x0000000014047229 */ /* 0x000fcc0000000110 */
[----:B------:R-:W-:Y:S02]  /*0ca0*/  @!P1 DFMA R26, R6, R30, R26 ;  /* 0x0000001e061a922b */ /* 0x000fe4000000001a */
[C---:B------:R-:W-:Y:S02]  /*0cb0*/  @!P0 DFMA R22, R10.reuse, R12, R22 ;  /* 0x0000000c0a16822b */ /* 0x040fe40000000016 */
[----:B------:R-:W-:Y:S02]  /*0cc0*/  @P0 DADD R10, -R10, 1 ;  /* 0x3ff000000a0a0429 */ /* 0x000fe40000000100 */
[----:B------:R-:W-:Y:S02]  /*0cd0*/  @!P2 DFMA R20, R8, R4, R20 ;  /* 0x000000040814a22b */ /* 0x000fe40000000014 */
[----:B------:R-:W-:Y:S02]  /*0ce0*/  @P1 DADD R6, -R6, 1 ;  /* 0x3ff0000006061429 */ /* 0x000fe40000000100 */
[----:B------:R-:W-:-:S02]  /*0cf0*/  @P2 DADD R8, -R8, 1 ;  /* 0x3ff0000008082429 */ /* 0x000fc40000000100 */
[----:B------:R-:W-:Y:S01]  /*0d00*/  @P0 DFMA R22, -R12, R10, R18 ;  /* 0x0000000a0c16022b */ /* 0x000fe20000000112 */
[----:B0-----:R-:W-:-:S03]  /*0d10*/  IADD3 R29, P0, PT, R29, UR5, RZ ;  /* 0x000000051d1d7c10 */ /* 0x001fc6000ff1e0ff */
[----:B------:R-:W-:Y:S02]  /*0d20*/  @P1 DFMA R26, -R30, R6, R14 ;  /* 0x000000061e1a122b */ /* 0x000fe4000000010e */
[----:B------:R-:W-:Y:S01]  /*0d30*/  @P2 DFMA R20, -R4, R8, R16 ;  /* 0x000000080414222b */ /* 0x000fe20000000110 */
[----:B------:R-:W-:Y:S01]  /*0d40*/  IMAD.X R0, RZ, RZ, R0, P0 ;  /* 0x000000ffff007224 */ /* 0x000fe200000e0600 */
[C---:B------:R-:W-:Y:S01]  /*0d50*/  LOP3.LUT P0, RZ, R29.reuse, 0xffffc000, RZ, 0xc0, !PT ;  /* 0xffffc0001dff7812 */ /* 0x040fe2000780c0ff */
[----:B------:R-:W-:-:S03]  /*0d60*/  IMAD.SHL.U32 R4, R29, 0x4, RZ ;  /* 0x000000041d047824 */ /* 0x000fc600078e00ff */
[----:B------:R-:W-:Y:S01]  /*0d70*/  LOP3.LUT P0, RZ, R0, 0x3fffffff, RZ, 0xc0, P0 ;  /* 0x3fffffff00ff7812 */ /* 0x000fe2000000c0ff */
[----:B------:R1:W-:Y:S01]  /*0d80*/  STG.E.ENL2.256 desc[UR16][R2.64], R24, R20 ;  /* 0xf80000180214797f */ /* 0x0003e2000f121810 */
[----:B------:R-:W-:Y:S02]  /*0d90*/  ISETP.LT.U32.AND P1, PT, R4, UR15, PT ;  /* 0x0000000f04007c0c */ /* 0x000fe4000bf21070 */
[----:B------:R-:W-:-:S04]  /*0da0*/  SHF.L.U64.HI R4, R29, 0x2, R0 ;  /* 0x000000021d047819 */ /* 0x000fc80000010200 */
[----:B------:R-:W-:-:S13]  /*0db0*/  ISETP.LT.AND.EX P1, PT, R4, UR4, PT, P1 ;  /* 0x0000000404007c0c */ /* 0x000fda000bf21310 */
[----:B------:R-:W-:Y:S05]  /*0dc0*/  @!P0 BRA P1, `(.L_x_250) ;  /* 0xfffffffc005c8947 */ /* 0x000fea000083ffff */
[----:B------:R-:W-:Y:S05]  /*0dd0*/  EXIT ;  /* 0x000000000000794d */ /* 0x000fea0003800000 */
.L_x_251:
        /* <DEDUP_REMOVED lines=10> */
.L_x_341:


//--------------------- .text._ZN2at6native52_GLOBAL__N__ff984223_19_ForeachTernaryOp_cu_5285c63625multi_tensor_apply_kernelINS1_18TensorListMetadataILi4EEENS1_20TernaryOpListFunctorIN3c108BFloat16ELi4ELi3ELi3EEEJNS0_11LerpFunctorIfEEEEEvT_T0_DpT1_ --------------------------
	.section	.text._ZN2at6native52_GLOBAL__N__ff984223_19_ForeachTernaryOp_cu_5285c63625multi_tensor_apply_kernelINS1_18TensorListMetadataILi4EEENS1_20TernaryOpListFunctorIN3c108BFloat16ELi4ELi3ELi3EEEJNS0_11LerpFunctorIfEEEEEvT_T0_DpT1_,"ax",@progbits
	.align	128
.text._ZN2at6native52_GLOBAL__N__ff984223_19_ForeachTernaryOp_cu_5285c63625multi_tensor_apply_kernelINS1_18TensorListMetadataILi4EEENS1_20TernaryOpListFunctorIN3c108BFloat16ELi4ELi3ELi3EEEJNS0_11LerpFunctorIfEEEEEvT_T0_DpT1_:
        .type           _ZN2at6native52_GLOBAL__N__ff984223_19_ForeachTernaryOp_cu_5285c63625multi_tensor_apply_kernelINS1_18TensorListMetadataILi4EEENS1_20TernaryOpListFunctorIN3c108BFloat16ELi4ELi3ELi3EEEJNS0_11LerpFunctorIfEEEEEvT_T0_DpT1_,@function
        .size           _ZN2at6native52_GLOBAL__N__ff984223_19_ForeachTernaryOp_cu_5285c63625multi_tensor_apply_kernelINS1_18TensorListMetadataILi4EEENS1_20TernaryOpListFunctorIN3c108BFloat16ELi4ELi3ELi3EEEJNS0_11LerpFunctorIfEEEEEvT_T0_DpT1_,(.L_x_342 - _ZN2at6native52_GLOBAL__N__ff984223_19_ForeachTernaryOp_cu_5285c63625multi_tensor_apply_kernelINS1_18TensorListMetadataILi4EEENS1_20TernaryOpListFunctorIN3c108BFloat16ELi4ELi3ELi3EEEJNS0_11LerpFunctorIfEEEEEvT_T0_DpT1_)
        .other          _ZN2at6native52_GLOBAL__N__ff984223_19_ForeachTernaryOp_cu_5285c63625multi_tensor_apply_kernelINS1_18TensorListMetadataILi4EEENS1_20TernaryOpListFunctorIN3c108BFloat16ELi4ELi3ELi3EEEJNS0_11LerpFunctorIfEEEEEvT_T0_DpT1_,@"STO_CUDA_ENTRY STV_DEFAULT"
_ZN2at6native52_GLOBAL__N__ff984223_19_ForeachTernaryOp_cu_5285c63625multi_tensor_apply_kernelINS1_18TensorListMetadataILi4EEENS1_20TernaryOpListFunctorIN3c108BFloat16ELi4ELi3ELi3EEEJNS0_11LerpFunctorIfEEEEEvT_T0_DpT1_:
        /* <DEDUP_REMOVED lines=8> */
[----:B------:R-:W2:Y:S01]  /*0080*/  LDCU.64 UR12, c[0x0][UR6+0x6e0] ;  /* 0x0000dc00060c77ac */ /* 0x000ea20008000a00 */
[----:B------:R-:W3:Y:S01]  /*0090*/  LDCU.64 UR10, c[0x0][UR6+0x5c0] ;  /* 0x0000b800060a77ac */ /* 0x000ee20008000a00 */
[----:B------:R-:W4:Y:S01]  /*00a0*/  LDCU.64 UR8, c[0x0][UR6+0x4a0] ;  /* 0x00009400060877ac */ /* 0x000f220008000a00 */
[----:B------:R-:W5:Y:S01]  /*00b0*/  LDCU.64 UR6, c[0x0][UR6+0x380] ;  /* 0x00007000060677ac */ /* 0x000f620008000a00 */
[----:B0-----:R-:W-:Y:S02]  /*00c0*/  ULOP3.LUT UR17, UR4, 0x3, URZ, 0xc0, !UPT ;  /* 0x0000000304117892 */ /* 0x001fe4000f8ec0ff */
[----:B--2---:R-:W-:Y:S02]  /*00d0*/  UIMAD.WIDE UR12, UR16, 0x20000, UR12 ;  /* 0x00020000100c78a5 */ /* 0x004fe4000f8e020c */
[----:B------:R-:W-:Y:S02]  /*00e0*/  UIMAD.WIDE UR14, UR16, 0x10000, URZ ;  /* 0x00010000100e78a5 */ /* 0x000fe4000f8e02ff */
[----:B---3--:R-:W-:-:S02]  /*00f0*/  UIMAD.WIDE UR10, UR16, 0x20000, UR10 ;  /* 0x00020000100a78a5 */ /* 0x008fc4000f8e020a */
[----:B------:R-:W-:Y:S02]  /*0100*/  ULOP3.LUT UR17, UR17, 0x7, UR12, 0xf8, !UPT ;  /* 0x0000000711117892 */ /* 0x000fe4000f8ef80c */
[----:B----4-:R-:W-:Y:S02]  /*0110*/  UIMAD.WIDE UR8, UR16, 0x20000, UR8 ;  /* 0x00020000100878a5 */ /* 0x010fe4000f8e0208 */
[----:B------:R-:W-:Y:S02]  /*0120*/  ULOP3.LUT UR17, UR17, 0x7, UR10, 0xf8, !UPT ;  /* 0x0000000711117892 */ /* 0x000fe4000f8ef80a */
[----:B-----5:R-:W-:Y:S02]  /*0130*/  UIMAD.WIDE UR6, UR16, 0x20000, UR6 ;  /* 0x00020000100678a5 */ /* 0x020fe4000f8e0206 */
[----:B------:R-:W-:Y:S02]  /*0140*/  ULOP3.LUT UR16, UR17, 0x7, UR8, 0xf8, !UPT ;  /* 0x0000000711107892 */ /* 0x000fe4000f8ef808 */
[----:B------:R-:W-:-:S02]  /*0150*/  UIADD3 UR17, UP1, UPT, UR4, -UR14, URZ ;  /* 0x8000000e04117290 */ /* 0x000fc4000ff3e0ff */
        /* <DEDUP_REMOVED lines=16> */
.L_x_253:
[----:B0-----:R-:W-:Y:S02]  /*0260*/  IADD3 R8, P0, PT, R0, R4, RZ ;  /* 0x0000000400087210 */ /* 0x001fe40007f1e0ff */
[----:B------:R-:W-:Y:S02]  /*0270*/  PRMT R7, RZ, 0x7610, R7 ;  /* 0x00007610ff077816 */ /* 0x000fe40000000007 */
[----:B------:R-:W-:Y:S01]  /*0280*/  ISETP.GE.U32.AND P1, PT, R8, UR5, PT ;  /* 0x0000000508007c0c */ /* 0x000fe2000bf26070 */
[----:B------:R-:W-:Y:S01]  /*0290*/  IMAD.X R5, RZ, RZ, R2, P0 ;  /* 0x000000ffff057224 */ /* 0x000fe200000e0602 */
[----:B-1----:R-:W-:-:S04]  /*02a0*/  IADD3 R14, P0, PT, R3, R8, RZ ;  /* 0x00000008030e7210 */ /* 0x002fc80007f1e0ff */
[----:B------:R-:W-:Y:S01]  /*02b0*/  ISETP.GE.U32.AND.EX P1, PT, R5, UR14, PT, P1 ;  /* 0x0000000e05007c0c */ /* 0x000fe2000bf26110 */
[----:B------:R-:W-:Y:S01]  /*02c0*/  IMAD.X R9, RZ, RZ, R5, P0 ;  /* 0x000000ffff097224 */ /* 0x000fe200000e0605 */
[----:B------:R-:W-:Y:S02]  /*02d0*/  ISETP.GE.U32.AND P2, PT, R14, UR5, PT ;  /* 0x000000050e007c0c */ /* 0x000fe4000bf46070 */
[----:B------:R-:W-:Y:S02]  /*02e0*/  IADD3 R6, P6, PT, R3, R14, RZ ;  /* 0x0000000e03067210 */ /* 0x000fe40007fde0ff */
[----:B------:R-:W-:-:S07]  /*02f0*/  ISETP.GE.U32.AND.EX P2, PT, R9, UR14, PT, P2 ;  /* 0x0000000e09007c0c */ /* 0x000fce000bf46120 */
[----:B------:R-:W-:-:S04]  /*0300*/  @!P1 LEA R10, P0, R8, UR6, 0x1 ;  /* 0x00000006080a9c11 */ /* 0x000fc8000f8008ff */
[----:B------:R-:W-:Y:S02]  /*0310*/  @!P1 LEA.HI.X R11, R8, UR7, R5, 0x1, P0 ;  /* 0x00000007080b9c11 */ /* 0x000fe400080f0c05 */
[C---:B------:R-:W-:Y:S02]  /*0320*/  @!P2 LEA R12, P0, R14.reuse, UR6, 0x1 ;  /* 0x000000060e0cac11 */ /* 0x040fe4000f8008ff */
[C---:B------:R-:W-:Y:S01]  /*0330*/  @!P2 LEA R16, P4, R14.reuse, UR8, 0x1 ;  /* 0x000000080e10ac11 */ /* 0x040fe2000f8808ff */
[----:B------:R0:W2:Y:S01]  /*0340*/  @!P1 LDG.E.U16 R7, desc[UR18][R10.64] ;  /* 0x000000120a079981 */ /* 0x0000a2000c1e1500 */
[C---:B------:R-:W-:Y:S02]  /*0350*/  @!P2 LEA R22, P5, R14.reuse, UR10, 0x1 ;  /* 0x0000000a0e16ac11 */ /* 0x040fe4000f8a08ff */
[C-C-:B------:R-:W-:Y:S02]  /*0360*/  @!P2 LEA.HI.X R13, R14.reuse, UR7, R9.reuse, 0x1, P0 ;  /* 0x000000070e0dac11 */ /* 0x140fe400080f0c09 */
[----:B------:R-:W-:-:S02]  /*0370*/  @!P2 LEA.HI.X R17, R14, UR9, R9, 0x1, P4 ;  /* 0x000000090e11ac11 */ /* 0x000fc4000a0f0c09 */
[--C-:B------:R-:W-:Y:S01]  /*0380*/  @!P2 LEA.HI.X R23, R14, UR11, R9.reuse, 0x1, P5 ;  /* 0x0000000b0e17ac11 */ /* 0x100fe2000a8f0c09 */
[----:B------:R-:W-:Y:S01]  /*0390*/  IMAD.X R9, RZ, RZ, R9, P6 ;  /* 0x000000ffff097224 */ /* 0x000fe200030e0609 */
[----:B------:R-:W-:Y:S02]  /*03a0*/  @!P1 LEA R28, P3, R8, UR8, 0x1 ;  /* 0x00000008081c9c11 */ /* 0x000fe4000f8608ff */
[----:B------:R-:W-:Y:S02]  /*03b0*/  ISETP.GE.U32.AND P0, PT, R6, UR5, PT ;  /* 0x0000000506007c0c */ /* 0x000fe4000bf06070 */
[C---:B------:R-:W-:Y:S02]  /*03c0*/  @!P1 LEA R14, P4, R8.reuse, UR10, 0x1 ;  /* 0x0000000a080e9c11 */ /* 0x040fe4000f8808ff */
[----:B0-----:R-:W-:Y:S02]  /*03d0*/  PRMT R11, RZ, 0x7610, R11 ;  /* 0x00007610ff0b7816 */ /* 0x001fe4000000000b */
[----:B------:R-:W-:-:S02]  /*03e0*/  @!P1 LEA.HI.X R29, R8, UR9, R5, 0x1, P3 ;  /* 0x00000009081d9c11 */ /* 0x000fc400098f0c05 */
[----:B------:R-:W-:Y:S02]  /*03f0*/  PRMT R10, RZ, 0x7610, R10 ;  /* 0x00007610ff0a7816 */ /* 0x000fe4000000000a */
[----:B------:R-:W-:Y:S02]  /*0400*/  ISETP.GE.U32.AND.EX P0, PT, R9, UR14, PT, P0 ;  /* 0x0000000e09007c0c */ /* 0x000fe4000bf06100 */
[----:B------:R-:W-:Y:S02]  /*0410*/  @!P1 LEA.HI.X R15, R8, UR11, R5, 0x1, P4 ;  /* 0x0000000b080f9c11 */ /* 0x000fe4000a0f0c05 */
[----:B------:R-:W-:Y:S01]  /*0420*/  IADD3 R19, P3, PT, R3, R6, RZ ;  /* 0x0000000603137210 */ /* 0x000fe20007f7e0ff */
[----:B------:R-:W3:Y:S01]  /*0430*/  @!P1 LDG.E.U16 R10, desc[UR18][R28.64] ;  /* 0x000000121c0a9981 */ /* 0x000ee2000c1e1500 */
[----:B------:R-:W-:Y:S02]  /*0440*/  PRMT R25, RZ, 0x7610, R25 ;  /* 0x00007610ff197816 */ /* 0x000fe40000000019 */
[----:B------:R-:W-:Y:S01]  /*0450*/  PRMT R18, RZ, 0x7610, R18 ;  /* 0x00007610ff127816 */ /* 0x000fe20000000012 */
[----:B------:R0:W4:Y:S01]  /*0460*/  @!P1 LDG.E.U16 R11, desc[UR18][R14.64] ;  /* 0x000000120e0b9981 */ /* 0x000122000c1e1500 */
[----:B------:R-:W-:Y:S01]  /*0470*/  IMAD.X R26, RZ, RZ, R9, P3 ;  /* 0x000000ffff1a7224 */ /* 0x000fe200018e0609 */
[----:B------:R-:W-:-:S02]  /*0480*/  ISETP.GE.U32.AND P1, PT, R19, UR5, PT ;  /* 0x0000000513007c0c */ /* 0x000fc4000bf26070 */
[----:B------:R-:W-:Y:S01]  /*0490*/  PRMT R24, RZ, 0x7610, R24 ;  /* 0x00007610ff187816 */ /* 0x000fe20000000018 */
[----:B------:R-:W5:Y:S01]  /*04a0*/  @!P2 LDG.E.U16 R25, desc[UR18][R22.64] ;  /* 0x000000121619a981 */ /* 0x000f62000c1e1500 */
[----:B------:R-:W-:Y:S02]  /*04b0*/  ISETP.GE.U32.AND.EX P1, PT, R26, UR14, PT, P1 ;  /* 0x0000000e1a007c0c */ /* 0x000fe4000bf26110 */
[C---:B------:R-:W-:Y:S01]  /*04c0*/  @!P0 LEA R20, P3, R6.reuse, UR6, 0x1 ;  /* 0x0000000606148c11 */ /* 0x040fe2000f8608ff */
[----:B------:R1:W3:Y:S03]  /*04d0*/  @!P2 LDG.E.U16 R18, desc[UR18][R12.64] ;  /* 0x000000120c12a981 */ /* 0x0002e6000c1e1500 */
[C---:B------:R-:W-:Y:S01]  /*04e0*/  @!P0 LEA.HI.X R21, R6.reuse, UR7, R9, 0x1, P3 ;  /* 0x0000000706158c11 */ /* 0x040fe200098f0c09 */
[----:B------:R1:W3:Y:S01]  /*04f0*/  @!P2 LDG.E.U16 R24, desc[UR18][R16.64] ;  /* 0x000000121018a981 */ /* 0x0002e2000c1e1500 */
[----:B0-----:R-:W-:-:S02]  /*0500*/  @!P0 LEA R14, P3, R6, UR10, 0x1 ;  /* 0x0000000a060e8c11 */ /* 0x001fc4000f8608ff */
[----:B------:R-:W-:Y:S02]  /*0510*/  PRMT R29, RZ, 0x7610, R29 ;  /* 0x00007610ff1d7816 */ /* 0x000fe4000000001d */
[----:B------:R-:W-:Y:S02]  /*0520*/  PRMT R27, RZ, 0x7610, R27 ;  /* 0x00007610ff1b7816 */ /* 0x000fe4000000001b */
[C---:B-1----:R-:W-:Y:S02]  /*0530*/  @!P0 LEA R12, P2, R6.reuse, UR8, 0x1 ;  /* 0x00000008060c8c11 */ /* 0x042fe4000f8408ff */
[----:B------:R-:W-:Y:S02]  /*0540*/  PRMT R28, RZ, 0x7610, R28 ;  /* 0x00007610ff1c7816 */ /* 0x000fe4000000001c */
[C-C-:B------:R-:W-:Y:S01]  /*0550*/  @!P0 LEA.HI.X R13, R6.reuse, UR9, R9.reuse, 0x1, P2 ;  /* 0x00000009060d8c11 */ /* 0x140fe200090f0c09 */
[----:B------:R0:W3:Y:S01]  /*0560*/  @!P0 LDG.E.U16 R27, desc[UR18][R20.64] ;  /* 0x00000012141b8981 */ /* 0x0000e2000c1e1500 */
[----:B------:R-:W-:-:S02]  /*0570*/  @!P0 LEA.HI.X R15, R6, UR11, R9, 0x1, P3 ;  /* 0x0000000b060f8c11 */ /* 0x000fc400098f0c09 */
[C---:B------:R-:W-:Y:S01]  /*0580*/  @!P1 LEA R16, P2, R19.reuse, UR10, 0x1 ;  /* 0x0000000a13109c11 */ /* 0x040fe2000f8408ff */
[----:B------:R1:W3:Y:S03]  /*0590*/  @!P0 LDG.E.U16 R29, desc[UR18][R12.64] ;  /* 0x000000120c1d8981 */ /* 0x0002e6000c1e1500 */
[C---:B------:R-:W-:Y:S01]  /*05a0*/  @!P1 LEA.HI.X R17, R19.reuse, UR11, R26, 0x1, P2 ;  /* 0x0000000b13119c11 */ /* 0x040fe200090f0c1a */
[----:B------:R1:W3:Y:S01]  /*05b0*/  @!P0 LDG.E.U16 R28, desc[UR18][R14.64] ;  /* 0x000000120e1c8981 */ /* 0x0002e2000c1e1500 */
[C---:B0-----:R-:W-:Y:S02]  /*05c0*/  @!P1 LEA R20, P2, R19.reuse, UR6, 0x1 ;  /* 0x0000000613149c11 */ /* 0x041fe4000f8408ff */
[----:B-1----:R-:W-:Y:S02]  /*05d0*/  PRMT R12, RZ, 0x7610, R12 ;  /* 0x00007610ff0c7816 */ /* 0x002fe4000000000c */
[----:B------:R-:W-:-:S02]  /*05e0*/  @!P1 LEA.HI.X R21, R19, UR7, R26, 0x1, P2 ;  /* 0x0000000713159c11 */ /* 0x000fc400090f0c1a */
[C---:B------:R-:W-:Y:S02]  /*05f0*/  @!P1 LEA R22, P2, R19.reuse, UR8, 0x1 ;  /* 0x0000000813169c11 */ /* 0x040fe4000f8408ff */
[----:B------:R0:W3:Y:S01]  /*0600*/  @!P1 LDG.E.U16 R12, desc[UR18][R16.64] ;  /* 0x00000012100c9981 */ /* 0x0000e2000c1e1500 */
[----:B------:R-:W-:Y:S02]  /*0610*/  PRMT R13, RZ, 0x7610, R13 ;  /* 0x00007610ff0d7816 */ /* 0x000fe4000000000d */
[----:B------:R-:W-:Y:S02]  /*0620*/  PRMT R14, RZ, 0x7610, R14 ;  /* 0x00007610ff0e7816 */ /* 0x000fe4000000000e */
[----:B------:R-:W-:Y:S02]  /*0630*/  @!P1 LEA.HI.X R23, R19, UR9, R26, 0x1, P2 ;  /* 0x0000000913179c11 */ /* 0x000fe400090f0c1a */
[----:B------:R4:W3:Y:S04]  /*0640*/  @!P1 LDG.E.U16 R13, desc[UR18][R20.64] ;  /* 0x00000012140d9981 */ /* 0x0008e8000c1e1500 */
[----:B------:R1:W3:Y:S01]  /*0650*/  @!P1 LDG.E.U16 R14, desc[UR18][R22.64] ;  /* 0x00000012160e9981 */ /* 0x0002e2000c1e1500 */
[----:B------:R-:W-:-:S04]  /*0660*/  IADD3 R15, P5, P6, R3, R4, R0 ;  /* 0x00000004030f7210 */ /* 0x000fc80007ebe000 */
[----:B0-----:R-:W-:Y:S02]  /*0670*/  IADD3.X R16, PT, PT, RZ, R2, RZ, P5, P6 ;  /* 0x00000002ff107210 */ /* 0x001fe40002fec4ff */
[----:B------:R-:W-:-:S04]  /*0680*/  ISETP.GE.U32.AND P2, PT, R8, UR5, PT ;  /* 0x0000000508007c0c */ /* 0x000fc8000bf46070 */
[----:B------:R-:W-:Y:S02]  /*0690*/  ISETP.GE.U32.AND.EX P2, PT, R5, UR14, PT, P2 ;  /* 0x0000000e05007c0c */ /* 0x000fe4000bf46120 */
[----:B------:R-:W-:-:S04]  /*06a0*/  ISETP.GE.U32.AND P3, PT, R15, UR5, PT ;  /* 0x000000050f007c0c */ /* 0x000fc8000bf66070 */
[----:B------:R-:W-:Y:S01]  /*06b0*/  ISETP.GE.U32.AND.EX P3, PT, R16, UR14, PT, P3 ;  /* 0x0000000e10007c0c */ /* 0x000fe2000bf66130 */
[----:B--2---:R-:W-:Y:S02]  /*06c0*/  IMAD.U32 R7, R7, 0x10000, RZ ;  /* 0x0001000007077824 */ /* 0x004fe400078e00ff */
[----:B----4-:R-:W-:-:S05]  /*06d0*/  IMAD.U32 R20, R11, 0x10000, RZ ;  /* 0x000100000b147824 */ /* 0x010fca00078e00ff */
[----:B------:R-:W-:Y:S01]  /*06e0*/  FSETP.GEU.FTZ.AND P4, PT, |R20|, 0.5, PT ;  /* 0x3f0000001400780b */ /* 0x000fe20003f9e200 */
[----:B-----5:R-:W-:Y:S02]  /*06f0*/  IMAD.U32 R25, R25, 0x10000, RZ ;  /* 0x0001000019197824 */ /* 0x020fe400078e00ff */
[----:B---3--:R-:W-:-:S03]  /*0700*/  IMAD.U32 R10, R10, 0x10000, RZ ;  /* 0x000100000a0a7824 */ /* 0x008fc600078e00ff */
[----:B------:R-:W-:Y:S01]  /*0710*/  FSETP.GEU.FTZ.AND P5, PT, |R25|, 0.5, PT ;  /* 0x3f0000001900780b */ /* 0x000fe20003fbe200 */
[----:B------:R-:W-:Y:S01]  /*0720*/  FADD.FTZ R11, -R7, R10 ;  /* 0x0000000a070b7221 */ /* 0x000fe20000010100 */
[----:B------:R-:W-:Y:S02]  /*0730*/  IMAD.U32 R18, R18, 0x10000, RZ ;  /* 0x0001000012127824 */ /* 0x000fe400078e00ff */
[----:B------:R-:W-:-:S03]  /*0740*/  IMAD.U32 R24, R24, 0x10000, RZ ;  /* 0x0001000018187824 */ /* 0x000fc600078e00ff */
[C---:B------:R-:W-:Y:S01]  /*0750*/  @P4 FADD.FTZ R17, -R20.reuse, 1 ;  /* 0x3f80000014114421 */ /* 0x040fe20000010100 */
[----:B------:R-:W-:-:S03]  /*0760*/  @!P4 FFMA.FTZ R7, R20, R11, R7 ;  /* 0x0000000b1407c223 */ /* 0x000fc60000010007 */
[----:B------:R-:W-:Y:S01]  /*0770*/  @P4 FFMA.FTZ R7, -R11, R17, R10 ;  /* 0x000000110b074223 */ /* 0x000fe2000001010a */
[----:B------:R-:W-:-:S04]  /*0780*/  FADD.FTZ R11, -R18, R24 ;  /* 0x00000018120b7221 */ /* 0x000fc80000010100 */
[C---:B------:R-:W-:Y:S01]  /*0790*/  @!P5 FFMA.FTZ R17, R25.reuse, R11, R18 ;  /* 0x0000000b1911d223 */ /* 0x040fe20000010012 */
[----:B------:R-:W-:Y:S02]  /*07a0*/  IMAD.U32 R28, R28, 0x10000, RZ ;  /* 0x000100001c1c7824 */ /* 0x000fe400078e00ff */
[----:B------:R-:W-:-:S03]  /*07b0*/  @P5 FADD.FTZ R25, -R25, 1 ;  /* 0x3f80000019195421 */ /* 0x000fc60000010100 */
[----:B------:R-:W-:Y:S01]  /*07c0*/  FSETP.GEU.FTZ.AND P4, PT, |R28|, 0.5, PT ;  /* 0x3f0000001c00780b */ /* 0x000fe20003f9e200 */
[----:B------:R-:W-:Y:S02]  /*07d0*/  IMAD.U32 R27, R27, 0x10000, RZ ;  /* 0x000100001b1b7824 */ /* 0x000fe400078e00ff */
[----:B------:R-:W-:Y:S01]  /*07e0*/  @P5 FFMA.FTZ R17, -R11, R25, R24 ;  /* 0x000000190b115223 */ /* 0x000fe20000010118 */
[----:B------:R-:W-:Y:S02]  /*07f0*/  IMAD.U32 R20, R29, 0x10000, RZ ;  /* 0x000100001d147824 */ /* 0x000fe400078e00ff */
[----:B------:R-:W-:Y:S01]  /*0800*/  IMAD.U32 R18, R12, 0x10000, RZ ;  /* 0x000100000c127824 */ /* 0x000fe200078e00ff */
[----:B------:R-:W-:Y:S01]  /*0810*/  @!P2 LEA R10, P6, R8, UR12, 0x1 ;  /* 0x0000000c080aac11 */ /* 0x000fe2000f8c08ff */
[----:B------:R-:W-:-:S03]  /*0820*/  FADD.FTZ R21, -R27, R20 ;  /* 0x000000141b157221 */ /* 0x000fc60000010100 */
[----:B------:R-:W-:Y:S02]  /*0830*/  FSETP.GEU.FTZ.AND P5, PT, |R18|, 0.5, PT ;  /* 0x3f0000001200780b */ /* 0x000fe40003fbe200 */
[----:B------:R-:W-:Y:S01]  /*0840*/  @!P2 LEA.HI.X R11, R8, UR13, R5, 0x1, P6 ;  /* 0x0000000d080bac11 */ /* 0x000fe2000b0f0c05 */
[----:B-1----:R-:W-:Y:S02]  /*0850*/  IMAD.U32 R23, R13, 0x10000, RZ ;  /* 0x000100000d177824 */ /* 0x002fe400078e00ff */
[----:B------:R-:W-:Y:S01]  /*0860*/  @!P4 FFMA.FTZ R27, R28, R21, R27 ;  /* 0x000000151c1bc223 */ /* 0x000fe2000001001b */
[----:B------:R-:W-:Y:S01]  /*0870*/  IMAD.U32 R5, R14, 0x10000, RZ ;  /* 0x000100000e057824 */ /* 0x000fe200078e00ff */
[----:B------:R-:W-:Y:S01]  /*0880*/  @!P3 LEA R12, P6, R15, UR12, 0x1 ;  /* 0x0000000c0f0cbc11 */ /* 0x000fe2000f8c08ff */
[----:B------:R-:W-:Y:S02]  /*0890*/  @P4 FADD.FTZ R28, -R28, 1 ;  /* 0x3f8000001c1c4421 */ /* 0x000fe40000010100 */
[----:B------:R-:W-:Y:S01]  /*08a0*/  FADD.FTZ R22, -R23, R5 ;  /* 0x0000000517167221 */ /* 0x000fe20000010100 */
[----:B------:R-:W-:Y:S01]  /*08b0*/  @!P3 LEA.HI.X R13, R15, UR13, R16, 0x1, P6 ;  /* 0x0000000d0f0dbc11 */ /* 0x000fe2000b0f0c10 */
[----:B------:R-:W-:Y:S01]  /*08c0*/  @P4 FFMA.FTZ R27, -R21, R28, R20 ;  /* 0x0000001c151b4223 */ /* 0x000fe20000010114 */
[----:B------:R-:W-:Y:S01]  /*08d0*/  @!P0 LEA R8, P4, R6, UR12, 0x1 ;  /* 0x0000000c06088c11 */ /* 0x000fe2000f8808ff */
[C---:B------:R-:W-:Y:S01]  /*08e0*/  @!P5 FFMA.FTZ R16, R18.reuse, R22, R23 ;  /* 0x000000161210d223 */ /* 0x040fe20000010017 */
[----:B------:R-:W-:Y:S01]  /*08f0*/  @P5 FADD.FTZ R18, -R18, 1 ;  /* 0x3f80000012125421 */ /* 0x000fe20000010100 */
[----:B------:R-:W-:-:S02]  /*0900*/  F2FP.BF16.F32.PACK_AB R7, RZ, R7 ;  /* 0x00000007ff07723e */ /* 0x000fc400000010ff */
[----:B------:R-:W-:Y:S01]  /*0910*/  F2FP.BF16.F32.PACK_AB R17, RZ, R17 ;  /* 0x00000011ff11723e */ /* 0x000fe200000010ff */
[----:B------:R-:W-:Y:S01]  /*0920*/  @P5 FFMA.FTZ R16, -R22, R18, R5 ;  /* 0x0000001216105223 */ /* 0x000fe20000010105 */
[----:B------:R-:W-:Y:S02]  /*0930*/  @!P0 LEA.HI.X R9, R6, UR13, R9, 0x1, P4 ;  /* 0x0000000d06098c11 */ /* 0x000fe4000a0f0c09 */
[----:B------:R-:W-:Y:S01]  /*0940*/  F2FP.BF16.F32.PACK_AB R27, RZ, R27 ;  /* 0x0000001bff1b723e */ /* 0x000fe200000010ff */
[----:B------:R2:W-:Y:S01]  /*0950*/  @!P2 STG.E.U16 desc[UR18][R10.64], R7 ;  /* 0x000000070a00a986 */ /* 0x0005e2000c101512 */
[----:B------:R-:W-:-:S03]  /*0960*/  @!P1 LEA R14, P6, R19, UR12, 0x1 ;  /* 0x0000000c130e9c11 */ /* 0x000fc6000f8c08ff */
[----:B------:R2:W-:Y:S01]  /*0970*/  @!P3 STG.E.U16 desc[UR18][R12.64], R17 ;  /* 0x000000110c00b986 */ /* 0x0005e2000c101512 */
[----:B------:R-:W-:Y:S02]  /*0980*/  @!P1 LEA.HI.X R15, R19, UR13, R26, 0x1, P6 ;  /* 0x0000000d130f9c11 */ /* 0x000fe4000b0f0c1a */
[----:B------:R-:W-:Y:S01]  /*0990*/  F2FP.BF16.F32.PACK_AB R16, RZ, R16 ;  /* 0x00000010ff10723e */ /* 0x000fe200000010ff */
[----:B------:R2:W-:Y:S01]  /*09a0*/  @!P0 STG.E.U16 desc[UR18][R8.64], R27 ;  /* 0x0000001b08008986 */ /* 0x0005e2000c101512 */
[----:B------:R-:W-:-:S03]  /*09b0*/  LEA R4, P0, R3, R4, 0x2 ;  /* 0x0000000403047211 */ /* 0x000fc600078010ff */
[----:B------:R2:W-:Y:S02]  /*09c0*/  @!P1 STG.E.U16 desc[UR18][R14.64], R16 ;  /* 0x000000100e009986 */ /* 0x0005e4000c101512 */
[----:B------:R-:W-:Y:S01]  /*09d0*/  IMAD.X R2, RZ, RZ, R2, P0 ;  /* 0x000000ffff027224 */ /* 0x000fe200000e0602 */
[----:B------:R-:W-:-:S04]  /*09e0*/  ISETP.GE.U32.AND P0, PT, R4, UR5, PT ;  /* 0x0000000504007c0c */ /* 0x000fc8000bf06070 */
[----:B------:R-:W-:-:S13]  /*09f0*/  ISETP.GE.U32.AND.EX P0, PT, R2, UR14, PT, P0 ;  /* 0x0000000e02007c0c */ /* 0x000fda000bf06100 */
[----:B--2---:R-:W-:Y:S05]  /*0a00*/  @!P0 BRA `(.L_x_253) ;  /* 0xfffffff800148947 */ /* 0x004fea000383ffff */
[----:B------:R-:W-:Y:S05]  /*0a10*/  EXIT ;  /* 0x000000000000794d */ /* 0x000fea0003800000 */
.L_x_252:
[----:B------:R-:W0:Y:S02]  /*0a20*/  S2R R5, SR_TID.X ;  /* 0x0000000000057919 */ /* 0x000e240000002100 */
[----:B0-----:R-:W-:-:S03]  /*0a30*/  IMAD.WIDE.U32 R2, R5, 0x4, RZ ;  /* 0x0000000405027825 */ /* 0x001fc600078e00ff */
[----:B------:R-:W-:-:S04]  /*0a40*/  ISETP.GE.U32.AND P0, PT, R2, UR17, PT ;  /* 0x0000001102007c0c */ /* 0x000fc8000bf06070 */
[----:B------:R-:W-:-:S13]  /*0a50*/  ISETP.GE.AND.EX P0, PT, R3, UR4, PT, P0 ;  /* 0x0000000403007c0c */ /* 0x000fda000bf06300 */
[----:B------:R-:W-:Y:S05]  /*0a60*/  @P0 EXIT ;  /* 0x000000000000094d */ /* 0x000fea0003800000 */
[----:B------:R-:W-:Y:S01]  /*0a70*/  IMAD.MOV.U32 R0, RZ, RZ, RZ ;  /* 0x000000ffff007224 */ /* 0x000fe200078e00ff */
[----:B------:R-:W0:Y:S06]  /*0a80*/  LDCU UR5, c[0x0][0x360] ;  /* 0x00006c00ff0577ac */ /* 0x000e2c0008000800 */
.L_x_254:
[C---:B------:R-:W-:Y:S01]  /*0a90*/  IMAD.SHL.U32 R4, R5.reuse, 0x8, RZ ;  /* 0x0000000805047824 */ /* 0x040fe200078e00ff */
[----:B------:R-:W-:-:S04]  /*0aa0*/  SHF.L.U64.HI R18, R5, 0x3, R0 ;  /* 0x0000000305127819 */ /* 0x000fc80000010200 */
[C---:B------:R-:W-:Y:S02]  /*0ab0*/  IADD3 R12, P0, PT, R4.reuse, UR6, RZ ;  /* 0x00000006040c7c10 */ /* 0x040fe4000ff1e0ff */
[----:B------:R-:W-:Y:S02]  /*0ac0*/  IADD3 R14, P1, PT, R4, UR8, RZ ;  /* 0x00000008040e7c10 */ /* 0x000fe4000ff3e0ff */
[----:B------:R-:W-:Y:S02]  /*0ad0*/  IADD3.X R13, PT, PT, R18, UR7, RZ, P0, !PT ;  /* 0x00000007120d7c10 */ /* 0x000fe400087fe4ff */
[----:B------:R-:W-:Y:S02]  /*0ae0*/  IADD3 R2, P0, PT, R4, UR10, RZ ;  /* 0x0000000a04027c10 */ /* 0x000fe4000ff1e0ff */
[C---:B------:R-:W-:Y:S02]  /*0af0*/  IADD3.X R15, PT, PT, R18.reuse, UR9, RZ, P1, !PT ;  /* 0x00000009120f7c10 */ /* 0x040fe40008ffe4ff */
[----:B------:R-:W-:Y:S01]  /*0b00*/  IADD3.X R3, PT, PT, R18, UR11, RZ, P0, !PT ;  /* 0x0000000b12037c10 */ /* 0x000fe200087fe4ff */
[----:B------:R-:W2:Y:S04]  /*0b10*/  LDG.E.64 R12, desc[UR18][R12.64] ;  /* 0x000000120c0c7981 */ /* 0x000ea8000c1e1b00 */
[----:B------:R-:W3:Y:S04]  /*0b20*/  LDG.E.64 R8, desc[UR18][R14.64] ;  /* 0x000000120e087981 */ /* 0x000ee8000c1e1b00 */
[----:B------:R-:W4:Y:S01]  /*0b30*/  LDG.E.64 R2, desc[UR18][R2.64] ;  /* 0x0000001202027981 */ /* 0x000f22000c1e1b00 */
[C---:B--2---:R-:W-:Y:S01]  /*0b40*/  IMAD.U32 R7, R12.reuse, 0x10000, RZ ;  /* 0x000100000c077824 */ /* 0x044fe200078e00ff */
[----:B------:R-:W-:Y:S01]  /*0b50*/  PRMT R11, R12, 0x7632, R11 ;  /* 0x000076320c0b7816 */ /* 0x000fe2000000000b */
[C---:B------:R-:W-:Y:S01]  /*0b60*/  IMAD.U32 R10, R13.reuse, 0x10000, RZ ;  /* 0x000100000d0a7824 */ /* 0x040fe200078e00ff */
[----:B------:R-:W-:Y:S01]  /*0b70*/  PRMT R16, R13, 0x7632, R16 ;  /* 0x000076320d107816 */ /* 0x000fe20000000010 */
[C---:B---3--:R-:W-:Y:S01]  /*0b80*/  IMAD.U32 R6, R8.reuse, 0x10000, RZ ;  /* 0x0001000008067824 */ /* 0x048fe200078e00ff */
[C---:B------:R-:W-:Y:S01]  /*0b90*/  PRMT R17, R9.reuse, 0x7632, R17 ;  /* 0x0000763209117816 */ /* 0x040fe20000000011 */
[----:B------:R-:W-:Y:S01]  /*0ba0*/  IMAD.U32 R9, R9, 0x10000, RZ ;  /* 0x0001000009097824 */ /* 0x000fe200078e00ff */
[----:B------:R-:W-:Y:S01]  /*0bb0*/  PRMT R8, R8, 0x7632, R8 ;  /* 0x0000763208087816 */ /* 0x000fe20000000008 */
[C---:B----4-:R-:W-:Y:S01]  /*0bc0*/  IMAD.U32 R20, R2.reuse, 0x10000, RZ ;  /* 0x0001000002147824 */ /* 0x050fe200078e00ff */
[----:B------:R-:W-:Y:S01]  /*0bd0*/  PRMT R12, R2, 0x7632, R12 ;  /* 0x00007632020c7816 */ /* 0x000fe2000000000c */
[C---:B------:R-:W-:Y:S01]  /*0be0*/  IMAD.U32 R15, R3.reuse, 0x10000, RZ ;  /* 0x00010000030f7824 */ /* 0x040fe200078e00ff */
[----:B------:R-:W-:Y:S01]  /*0bf0*/  PRMT R2, R3, 0x7632, R2 ;  /* 0x0000763203027816 */ /* 0x000fe20000000002 */
[----:B------:R-:W-:Y:S01]  /*0c00*/  IMAD.U32 R21, R16, 0x10000, RZ ;  /* 0x0001000010157824 */ /* 0x000fe200078e00ff */
[----:B------:R-:W-:Y:S01]  /*0c10*/  FSETP.GEU.FTZ.AND P0, PT, |R20|, 0.5, PT ;  /* 0x3f0000001400780b */ /* 0x000fe20003f1e200 */
[----:B------:R-:W-:Y:S01]  /*0c20*/  IMAD.U32 R19, R12, 0x10000, RZ ;  /* 0x000100000c137824 */ /* 0x000fe200078e00ff */
[----:B------:R-:W-:Y:S01]  /*0c30*/  FSETP.GEU.FTZ.AND P2, PT, |R15|, 0.5, PT ;  /* 0x3f0000000f00780b */ /* 0x000fe20003f5e200 */
[----:B------:R-:W-:-:S02]  /*0c40*/  IMAD.U32 R2, R2, 0x10000, RZ ;  /* 0x0001000002027824 */ /* 0x000fc400078e00ff */
[----:B------:R-:W-:Y:S01]  /*0c50*/  FADD.FTZ R3, -R7, R6 ;  /* 0x0000000607037221 */ /* 0x000fe20000010100 */
[----:B------:R-:W-:Y:S01]  /*0c60*/  IMAD.U32 R26, R17, 0x10000, RZ ;  /* 0x00010000111a7824 */ /* 0x000fe200078e00ff */
[----:B------:R-:W-:Y:S01]  /*0c70*/  FSETP.GEU.FTZ.AND P1, PT, |R19|, 0.5, PT ;  /* 0x3f0000001300780b */ /* 0x000fe20003f3e200 */
[----:B------:R-:W-:Y:S01]  /*0c80*/  IMAD.U32 R24, R8, 0x10000, RZ ;  /* 0x0001000008187824 */ /* 0x000fe200078e00ff */
[----:B------:R-:W-:Y:S01]  /*0c90*/  FSETP.GEU.FTZ.AND P3, PT, |R2|, 0.5, PT ;  /* 0x3f0000000200780b */ /* 0x000fe20003f7e200 */
[----:B------:R-:W-:Y:S01]  /*0ca0*/  FADD.FTZ R17, -R21, R26 ;  /* 0x0000001a15117221 */ /* 0x000fe20000010100 */
[----:B------:R-:W-:Y:S02]  /*0cb0*/  IMAD.U32 R22, R11, 0x10000, RZ ;  /* 0x000100000b167824 */ /* 0x000fe400078e00ff */
[----:B------:R-:W-:Y:S01]  /*0cc0*/  FADD.FTZ R14, -R10, R9 ;  /* 0x000000090a0e7221 */ /* 0x000fe20000010100 */
[C---:B------:R-:W-:Y:S01]  /*0cd0*/  @P0 FADD.FTZ R8, -R20.reuse, 1 ;  /* 0x3f80000014080421 */ /* 0x040fe20000010100 */
[----:B------:R-:W-:Y:S01]  /*0ce0*/  @!P0 FFMA.FTZ R7, R20, R3, R7 ;  /* 0x0000000314078223 */ /* 0x000fe20000010007 */
[----:B------:R-:W-:Y:S01]  /*0cf0*/  FADD.FTZ R11, -R22, R24 ;  /* 0x00000018160b7221 */ /* 0x000fe20000010100 */
[----:B------:R-:W-:Y:S01]  /*0d00*/  @!P2 FFMA.FTZ R13, R15, R14, R10 ;  /* 0x0000000e0f0da223 */ /* 0x000fe2000001000a */
[----:B------:R-:W-:Y:S01]  /*0d10*/  @P0 FFMA.FTZ R7, -R3, R8, R6 ;  /* 0x0000000803070223 */ /* 0x000fe20000010106 */
[----:B------:R-:W-:Y:S01]  /*0d20*/  @P2 FADD.FTZ R15, -R15, 1 ;  /* 0x3f8000000f0f2421 */ /* 0x000fe20000010100 */
[C---:B------:R-:W-:Y:S01]  /*0d30*/  @P1 FADD.FTZ R12, -R19.reuse, 1 ;  /* 0x3f800000130c1421 */ /* 0x040fe20000010100 */
[----:B------:R-:W-:Y:S01]  /*0d40*/  @!P1 FFMA.FTZ R10, R19, R11, R22 ;  /* 0x0000000b130a9223 */ /* 0x000fe20000010016 */
[C---:B------:R-:W-:Y:S01]  /*0d50*/  @!P3 FFMA.FTZ R16, R2.reuse, R17, R21 ;  /* 0x000000110210b223 */ /* 0x040fe20000010015 */
[----:B------:R-:W-:Y:S01]  /*0d60*/  @P3 FADD.FTZ R2, -R2, 1 ;  /* 0x3f80000002023421 */ /* 0x000fe20000010100 */
[----:B------:R-:W-:Y:S01]  /*0d70*/  @P2 FFMA.FTZ R13, -R14, R15, R9 ;  /* 0x0000000f0e0d2223 */ /* 0x000fe20000010109 */
[----:B------:R-:W-:-:S02]  /*0d80*/  @P1 FFMA.FTZ R10, -R11, R12, R24 ;  /* 0x0000000c0b0a1223 */ /* 0x000fc40000010118 */
[----:B------:R-:W-:Y:S01]  /*0d90*/  @P3 FFMA.FTZ R16, -R17, R2, R26 ;  /* 0x0000000211103223 */ /* 0x000fe2000001011a */
[----:B------:R-:W-:Y:S02]  /*0da0*/  IADD3 R2, P0, PT, R4, UR12, RZ ;  /* 0x0000000c04027c10 */ /* 0x000fe4000ff1e0ff */
[----:B------:R-:W-:Y:S02]  /*0db0*/  F2FP.BF16.F32.PACK_AB R10, R10, R7 ;  /* 0x000000070a0a723e */ /* 0x000fe400000010ff */
[----:B------:R-:W-:Y:S02]  /*0dc0*/  IADD3.X R3, PT, PT, R18, UR13, RZ, P0, !PT ;  /* 0x0000000d12037c10 */ /* 0x000fe400087fe4ff */
[----:B0-----:R-:W-:Y:S02]  /*0dd0*/  IADD3 R5, P0, PT, R5, UR5, RZ ;  /* 0x0000000505057c10 */ /* 0x001fe4000ff1e0ff */
[----:B------:R-:W-:-:S03]  /*0de0*/  F2FP.BF16.F32.PACK_AB R11, R16, R13 ;  /* 0x0000000d100b723e */ /* 0x000fc600000010ff */
        /* <DEDUP_REMOVED lines=8> */
[----:B-1----:R-:W-:Y:S05]  /*0e70*/  @!P0 BRA P1, `(.L_x_254) ;  /* 0xfffffffc00048947 */ /* 0x002fea000083ffff */
[----:B------:R-:W-:Y:S05]  /*0e80*/  EXIT ;  /* 0x000000000000794d */ /* 0x000fea0003800000 */
.L_x_255:
        /* <DEDUP_REMOVED lines=15> */
.L_x_342:


//--------------------- .text._ZN2at6native52_GLOBAL__N__ff984223_19_ForeachTernaryOp_cu_5285c63625multi_tensor_apply_kernelINS1_18TensorListMetadataILi4EEENS1_20TernaryOpListFunctorIN3c104HalfELi4ELi3ELi3EEEJNS0_11LerpFunctorIfEEEEEvT_T0_DpT1_ --------------------------
	.section	.text._ZN2at6native52_GLOBAL__N__ff984223_19_ForeachTernaryOp_cu_5285c63625multi_tensor_apply_kernelINS1_18TensorListMetadataILi4EEENS1_20TernaryOpListFunctorIN3c104HalfELi4ELi3ELi3EEEJNS0_11LerpFunctorIfEEEEEvT_T0_DpT1_,"ax",@progbits
	.align	128
.text._ZN2at6native52_GLOBAL__N__ff984223_19_ForeachTernaryOp_cu_5285c63625multi_tensor_apply_kernelINS1_18TensorListMetadataILi4EEENS1_20TernaryOpListFunctorIN3c104HalfELi4ELi3ELi3EEEJNS0_11LerpFunctorIfEEEEEvT_T0_DpT1_:
        .type           _ZN2at6native52_GLOBAL__N__ff984223_19_ForeachTernaryOp_cu_5285c63625multi_tensor_apply_kernelINS1_18TensorListMetadataILi4EEENS1_20TernaryOpListFunctorIN3c104HalfELi4ELi3ELi3EEEJNS0_11LerpFunctorIfEEEEEvT_T0_DpT1_,@function
        .size           _ZN2at6native52_GLOBAL__N__ff984223_19_ForeachTernaryOp_cu_5285c63625multi_tensor_apply_kernelINS1_18TensorListMetadataILi4EEENS1_20TernaryOpListFunctorIN3c104HalfELi4ELi3ELi3EEEJNS0_11LerpFunctorIfEEEEEvT_T0_DpT1_,(.L_x_343 - _ZN2at6native52_GLOBAL__N__ff984223_19_ForeachTernaryOp_cu_5285c63625multi_tensor_apply_kernelINS1_18TensorListMetadataILi4EEENS1_20TernaryOpListFunctorIN3c104HalfELi4ELi3ELi3EEEJNS0_11LerpFunctorIfEEEEEvT_T0_DpT1_)
        .other          _ZN2at6native52_GLOBAL__N__ff984223_19_ForeachTernaryOp_cu_5285c63625multi_tensor_apply_kernelINS1_18TensorListMetadataILi4EEENS1_20TernaryOpListFunctorIN3c104HalfELi4ELi3ELi3EEEJNS0_11LerpFunctorIfEEEEEvT_T0_DpT1_,@"STO_CUDA_ENTRY STV_DEFAULT"
_ZN2at6native52_GLOBAL__N__ff984223_19_ForeachTernaryOp_cu_5285c63625multi_tensor_apply_kernelINS1_18TensorListMetadataILi4EEENS1_20TernaryOpListFunctorIN3c104HalfELi4ELi3ELi3EEEJNS0_11LerpFunctorIfEEEEEvT_T0_DpT1_:
        /* <DEDUP_REMOVED lines=38> */
.L_x_257:
        /* <DEDUP_REMOVED lines=20> */
[----:B------:R-:W-:Y:S02]  /*03a0*/  ISETP.GE.U32.AND P0, PT, R8, UR5, PT ;  /* 0x0000000508007c0c */ /* 0x000fe4000bf06070 */
[C---:B------:R-:W-:Y:S02]  /*03b0*/  @!P1 LEA R28, P3, R6.reuse, UR8, 0x1 ;  /* 0x00000008061c9c11 */ /* 0x040fe4000f8608ff */
[----:B------:R-:W-:Y:S02]  /*03c0*/  @!P1 LEA R14, P4, R6, UR10, 0x1 ;  /* 0x0000000a060e9c11 */ /* 0x000fe4000f8808ff */
[----:B------:R-:W-:Y:S02]  /*03d0*/  ISETP.GE.U32.AND.EX P0, PT, R9, UR14, PT, P0 ;  /* 0x0000000e09007c0c */ /* 0x000fe4000bf06100 */
[----:B0-----:R-:W-:-:S02]  /*03e0*/  PRMT R11, RZ, 0x7610, R11 ;  /* 0x00007610ff0b7816 */ /* 0x001fc4000000000b */
[C-C-:B------:R-:W-:Y:S02]  /*03f0*/  @!P1 LEA.HI.X R29, R6.reuse, UR9, R5.reuse, 0x1, P3 ;  /* 0x00000009061d9c11 */ /* 0x140fe400098f0c05 */
[----:B------:R-:W-:Y:S02]  /*0400*/  PRMT R10, RZ, 0x7610, R10 ;  /* 0x00007610ff0a7816 */ /* 0x000fe4000000000a */
[----:B------:R-:W-:Y:S02]  /*0410*/  @!P1 LEA.HI.X R15, R6, UR11, R5, 0x1, P4 ;  /* 0x0000000b060f9c11 */ /* 0x000fe4000a0f0c05 */
[----:B------:R-:W-:Y:S02]  /*0420*/  IADD3 R19, P3, PT, R3, R8, RZ ;  /* 0x0000000803137210 */ /* 0x000fe40007f7e0ff */
[----:B------:R-:W3:Y:S01]  /*0430*/  @!P1 LDG.E.U16 R10, desc[UR18][R28.64] ;  /* 0x000000121c0a9981 */ /* 0x000ee2000c1e1500 */
[----:B------:R-:W-:Y:S02]  /*0440*/  PRMT R18, RZ, 0x7610, R18 ;  /* 0x00007610ff127816 */ /* 0x000fe40000000012 */
[----:B------:R-:W-:Y:S01]  /*0450*/  IMAD.X R26, RZ, RZ, R9, P3 ;  /* 0x000000ffff1a7224 */ /* 0x000fe200018e0609 */
[----:B------:R0:W4:Y:S01]  /*0460*/  @!P1 LDG.E.U16 R11, desc[UR18][R14.64] ;  /* 0x000000120e0b9981 */ /* 0x000122000c1e1500 */
[----:B------:R-:W-:-:S02]  /*0470*/  ISETP.GE.U32.AND P1, PT, R19, UR5, PT ;  /* 0x0000000513007c0c */ /* 0x000fc4000bf26070 */
[----:B------:R-:W-:Y:S01]  /*0480*/  PRMT R25, RZ, 0x7610, R25 ;  /* 0x00007610ff197816 */ /* 0x000fe20000000019 */
[----:B------:R1:W5:Y:S01]  /*0490*/  @!P2 LDG.E.U16 R18, desc[UR18][R12.64] ;  /* 0x000000120c12a981 */ /* 0x000362000c1e1500 */
[----:B------:R-:W-:Y:S02]  /*04a0*/  PRMT R24, RZ, 0x7610, R24 ;  /* 0x00007610ff187816 */ /* 0x000fe40000000018 */
[----:B------:R-:W-:Y:S02]  /*04b0*/  @!P0 LEA R20, P3, R8, UR6, 0x1 ;  /* 0x0000000608148c11 */ /* 0x000fe4000f8608ff */
[----:B------:R-:W-:Y:S01]  /*04c0*/  ISETP.GE.U32.AND.EX P1, PT, R26, UR14, PT, P1 ;  /* 0x0000000e1a007c0c */ /* 0x000fe2000bf26110 */
[----:B------:R-:W5:Y:S01]  /*04d0*/  @!P2 LDG.E.U16 R25, desc[UR18][R22.64] ;  /* 0x000000121619a981 */ /* 0x000f62000c1e1500 */
[C---:B------:R-:W-:Y:S02]  /*04e0*/  @!P0 LEA.HI.X R21, R8.reuse, UR7, R9, 0x1, P3 ;  /* 0x0000000708158c11 */ /* 0x040fe400098f0c09 */
[C---:B0-----:R-:W-:Y:S01]  /*04f0*/  @!P0 LEA R14, P3, R8.reuse, UR10, 0x1 ;  /* 0x0000000a080e8c11 */ /* 0x041fe2000f8608ff */
[----:B------:R0:W5:Y:S01]  /*0500*/  @!P2 LDG.E.U16 R24, desc[UR18][R16.64] ;  /* 0x000000121018a981 */ /* 0x000162000c1e1500 */
[----:B-1----:R-:W-:-:S02]  /*0510*/  @!P0 LEA R12, P2, R8, UR8, 0x1 ;  /* 0x00000008080c8c11 */ /* 0x002fc4000f8408ff */
[----:B------:R-:W-:Y:S02]  /*0520*/  PRMT R29, RZ, 0x7610, R29 ;  /* 0x00007610ff1d7816 */ /* 0x000fe4000000001d */
[----:B------:R-:W-:Y:S02]  /*0530*/  PRMT R28, RZ, 0x7610, R28 ;  /* 0x00007610ff1c7816 */ /* 0x000fe4000000001c */
[C-C-:B------:R-:W-:Y:S02]  /*0540*/  @!P0 LEA.HI.X R15, R8.reuse, UR11, R9.reuse, 0x1, P3 ;  /* 0x0000000b080f8c11 */ /* 0x140fe400098f0c09 */
[----:B------:R-:W-:Y:S02]  /*0550*/  @!P0 LEA.HI.X R13, R8, UR9, R9, 0x1, P2 ;  /* 0x00000009080d8c11 */ /* 0x000fe400090f0c09 */
[----:B------:R-:W-:Y:S01]  /*0560*/  PRMT R27, RZ, 0x7610, R27 ;  /* 0x00007610ff1b7816 */ /* 0x000fe2000000001b */
[----:B------:R-:W5:Y:S01]  /*0570*/  @!P0 LDG.E.U16 R29, desc[UR18][R14.64] ;  /* 0x000000120e1d8981 */ /* 0x000f62000c1e1500 */
[----:B0-----:R-:W-:-:S03]  /*0580*/  @!P1 LEA R16, P2, R19, UR10, 0x1 ;  /* 0x0000000a13109c11 */ /* 0x001fc6000f8408ff */
[----:B------:R0:W5:Y:S01]  /*0590*/  @!P0 LDG.E.U16 R28, desc[UR18][R12.64] ;  /* 0x000000120c1c8981 */ /* 0x000162000c1e1500 */
[----:B------:R-:W-:-:S03]  /*05a0*/  @!P1 LEA.HI.X R17, R19, UR11, R26, 0x1, P2 ;  /* 0x0000000b13119c11 */ /* 0x000fc600090f0c1a */
[----:B------:R1:W5:Y:S01]  /*05b0*/  @!P0 LDG.E.U16 R27, desc[UR18][R20.64] ;  /* 0x00000012141b8981 */ /* 0x000362000c1e1500 */
[----:B0-----:R-:W-:Y:S02]  /*05c0*/  PRMT R12, RZ, 0x7610, R12 ;  /* 0x00007610ff0c7816 */ /* 0x001fe4000000000c */
[----:B-1----:R-:W-:-:S04]  /*05d0*/  @!P1 LEA R20, P2, R19, UR6, 0x1 ;  /* 0x0000000613149c11 */ /* 0x002fc8000f8408ff */
[----:B------:R3:W5:Y:S01]  /*05e0*/  @!P1 LDG.E.U16 R12, desc[UR18][R16.64] ;  /* 0x00000012100c9981 */ /* 0x000762000c1e1500 */
[C---:B------:R-:W-:Y:S02]  /*05f0*/  @!P1 LEA.HI.X R21, R19.reuse, UR7, R26, 0x1, P2 ;  /* 0x0000000713159c11 */ /* 0x040fe400090f0c1a */
[C---:B------:R-:W-:Y:S02]  /*0600*/  @!P1 LEA R22, P2, R19.reuse, UR8, 0x1 ;  /* 0x0000000813169c11 */ /* 0x040fe4000f8408ff */
[----:B------:R-:W-:Y:S02]  /*0610*/  PRMT R13, RZ, 0x7610, R13 ;  /* 0x00007610ff0d7816 */ /* 0x000fe4000000000d */
[----:B------:R-:W-:Y:S02]  /*0620*/  PRMT R14, RZ, 0x7610, R14 ;  /* 0x00007610ff0e7816 */ /* 0x000fe4000000000e */
[----:B------:R-:W-:Y:S02]  /*0630*/  @!P1 LEA.HI.X R23, R19, UR9, R26, 0x1, P2 ;  /* 0x0000000913179c11 */ /* 0x000fe400090f0c1a */
[----:B------:R0:W5:Y:S04]  /*0640*/  @!P1 LDG.E.U16 R13, desc[UR18][R20.64] ;  /* 0x00000012140d9981 */ /* 0x000168000c1e1500 */
[----:B------:R-:W5:Y:S01]  /*0650*/  @!P1 LDG.E.U16 R14, desc[UR18][R22.64] ;  /* 0x00000012160e9981 */ /* 0x000f62000c1e1500 */
[----:B------:R-:W-:-:S04]  /*0660*/  ISETP.GE.U32.AND P2, PT, R6, UR5, PT ;  /* 0x0000000506007c0c */ /* 0x000fc8000bf46070 */
[----:B------:R-:W-:Y:S01]  /*0670*/  ISETP.GE.U32.AND.EX P2, PT, R5, UR14, PT, P2 ;  /* 0x0000000e05007c0c */ /* 0x000fe2000bf46120 */
[----:B--2---:R-:W-:Y:S01]  /*0680*/  HADD2.F32 R15, -RZ, R7.H0_H0 ;  /* 0x20000007ff0f7230 */ /* 0x004fe20000004100 */
[----:B------:R-:W-:Y:S01]  /*0690*/  IADD3 R7, P5, P6, R3, R4, R0 ;  /* 0x0000000403077210 */ /* 0x000fe20007ebe000 */
[----:B----4-:R-:W-:-:S05]  /*06a0*/  HADD2.F32 R11, -RZ, R11.H0_H0 ;  /* 0x2000000bff0b7230 */ /* 0x010fca0000004100 */
[----:B------:R-:W-:Y:S01]  /*06b0*/  FSETP.GEU.FTZ.AND P3, PT, |R11|, 0.5, PT ;  /* 0x3f0000000b00780b */ /* 0x000fe20003f7e200 */
[----:B---3--:R-:W-:Y:S02]  /*06c0*/  HADD2.F32 R17, -RZ, R10.H0_H0 ;  /* 0x2000000aff117230 */ /* 0x008fe40000004100 */
[----:B-----5:R-:W-:-:S03]  /*06d0*/  HADD2.F32 R25, -RZ, R25.H0_H0 ;  /* 0x20000019ff197230 */ /* 0x020fc60000004100 */
[----:B------:R-:W-:Y:S02]  /*06e0*/  FADD.FTZ R10, -R15, R17 ;  /* 0x000000110f0a7221 */ /* 0x000fe40000010100 */
[----:B------:R-:W-:Y:S01]  /*06f0*/  FSETP.GEU.FTZ.AND P4, PT, |R25|, 0.5, PT ;  /* 0x3f0000001900780b */ /* 0x000fe20003f9e200 */
[----:B------:R-:W-:-:S04]  /*0700*/  HADD2.F32 R16, -RZ, R18.H0_H0 ;  /* 0x20000012ff107230 */ /* 0x000fc80000004100 */
[C---:B------:R-:W-:Y:S01]  /*0710*/  @!P3 FFMA.FTZ R15, R11.reuse, R10, R15 ;  /* 0x0000000a0b0fb223 */ /* 0x040fe2000001000f */
[----:B------:R-:W-:Y:S01]  /*0720*/  @P3 FADD.FTZ R11, -R11, 1 ;  /* 0x3f8000000b0b3421 */ /* 0x000fe20000010100 */
[----:B------:R-:W-:Y:S01]  /*0730*/  HADD2.F32 R24, -RZ, R24.H0_H0 ;  /* 0x20000018ff187230 */ /* 0x000fe20000004100 */
[----:B------:R-:W-:Y:S02]  /*0740*/  IADD3.X R18, PT, PT, RZ, R2, RZ, P5, P6 ;  /* 0x00000002ff127210 */ /* 0x000fe40002fec4ff */
[----:B------:R-:W-:Y:S01]  /*0750*/  @P3 FFMA.FTZ R15, -R10, R11, R17 ;  /* 0x0000000b0a0f3223 */ /* 0x000fe20000010111 */
[----:B------:R-:W-:Y:S02]  /*0760*/  HADD2.F32 R29, -RZ, R29.H0_H0 ;  /* 0x2000001dff1d7230 */ /* 0x000fe40000004100 */
[----:B------:R-:W-:Y:S01]  /*0770*/  FADD.FTZ R11, -R16, R24 ;  /* 0x00000018100b7221 */ /* 0x000fe20000010100 */
[----:B------:R-:W-:Y:S02]  /*0780*/  ISETP.GE.U32.AND P3, PT, R7, UR5, PT ;  /* 0x0000000507007c0c */ /* 0x000fe4000bf66070 */
[----:B------:R-:W-:Y:S01]  /*0790*/  FSETP.GEU.FTZ.AND P5, PT, |R29|, 0.5, PT ;  /* 0x3f0000001d00780b */ /* 0x000fe20003fbe200 */
[C---:B------:R-:W-:Y:S01]  /*07a0*/  @!P4 FFMA.FTZ R16, R25.reuse, R11, R16 ;  /* 0x0000000b1910c223 */ /* 0x040fe20000010010 */
[----:B------:R-:W-:Y:S01]  /*07b0*/  ISETP.GE.U32.AND.EX P3, PT, R18, UR14, PT, P3 ;  /* 0x0000000e12007c0c */ /* 0x000fe2000bf66130 */
[----:B------:R-:W-:Y:S01]  /*07c0*/  @P4 FADD.FTZ R25, -R25, 1 ;  /* 0x3f80000019194421 */ /* 0x000fe20000010100 */
[----:B------:R-:W-:Y:S01]  /*07d0*/  HADD2.F32 R28, -RZ, R28.H0_H0 ;  /* 0x2000001cff1c7230 */ /* 0x000fe20000004100 */
[----:B------:R-:W-:-:S02]  /*07e0*/  @!P2 LEA R10, P6, R6, UR12, 0x1 ;  /* 0x0000000c060aac11 */ /* 0x000fc4000f8c08ff */
[----:B------:R-:W-:Y:S01]  /*07f0*/  @P4 FFMA.FTZ R16, -R11, R25, R24 ;  /* 0x000000190b104223 */ /* 0x000fe20000010118 */
[----:B------:R-:W-:Y:S02]  /*0800*/  HADD2.F32 R17, -RZ, R12.H0_H0 ;  /* 0x2000000cff117230 */ /* 0x000fe40000004100 */
[----:B------:R-:W-:-:S03]  /*0810*/  HADD2.F32 R12, -RZ, R27.H0_H0 ;  /* 0x2000001bff0c7230 */ /* 0x000fc60000004100 */
[----:B------:R-:W-:Y:S02]  /*0820*/  FSETP.GEU.FTZ.AND P4, PT, |R17|, 0.5, PT ;  /* 0x3f0000001100780b */ /* 0x000fe40003f9e200 */
[----:B0-----:R-:W-:Y:S01]  /*0830*/  FADD.FTZ R21, -R12, R28 ;  /* 0x0000001c0c157221 */ /* 0x001fe20000010100 */
[----:B------:R-:W-:-:S03]  /*0840*/  @!P2 LEA.HI.X R11, R6, UR13, R5, 0x1, P6 ;  /* 0x0000000d060bac11 */ /* 0x000fc6000b0f0c05 */
[C---:B------:R-:W-:Y:S01]  /*0850*/  @!P5 FFMA.FTZ R20, R29.reuse, R21, R12 ;  /* 0x000000151d14d223 */ /* 0x040fe2000001000c */
[----:B------:R-:W-:Y:S02]  /*0860*/  HADD2.F32 R24, -RZ, R13.H0_H0 ;  /* 0x2000000dff187230 */ /* 0x000fe40000004100 */
[----:B------:R-:W-:Y:S01]  /*0870*/  @P5 FADD.FTZ R29, -R29, 1 ;  /* 0x3f8000001d1d5421 */ /* 0x000fe20000010100 */
[----:B------:R-:W-:Y:S01]  /*0880*/  HADD2.F32 R5, -RZ, R14.H0_H0 ;  /* 0x2000000eff057230 */ /* 0x000fe20000004100 */
[----:B------:R-:W-:Y:S02]  /*0890*/  @!P3 LEA R6, P6, R7, UR12, 0x1 ;  /* 0x0000000c0706bc11 */ /* 0x000fe4000f8c08ff */
[----:B------:R-:W-:Y:S01]  /*08a0*/  @P5 FFMA.FTZ R20, -R21, R29, R28 ;  /* 0x0000001d15145223 */ /* 0x000fe2000001011c */
[----:B------:R-:W-:Y:S01]  /*08b0*/  @!P0 LEA R12, P5, R8, UR12, 0x1 ;  /* 0x0000000c080c8c11 */ /* 0x000fe2000f8a08ff */
[----:B------:R-:W-:Y:S01]  /*08c0*/  FADD.FTZ R22, -R24, R5 ;  /* 0x0000000518167221 */ /* 0x000fe20000010100 */
[----:B------:R-:W-:-:S02]  /*08d0*/  @!P3 LEA.HI.X R7, R7, UR13, R18, 0x1, P6 ;  /* 0x0000000d0707bc11 */ /* 0x000fc4000b0f0c12 */
[----:B------:R-:W-:Y:S01]  /*08e0*/  @!P0 LEA.HI.X R13, R8, UR13, R9, 0x1, P5 ;  /* 0x0000000d080d8c11 */ /* 0x000fe2000a8f0c09 */
[C---:B------:R-:W-:Y:S01]  /*08f0*/  @!P4 FFMA.FTZ R18, R17.reuse, R22, R24 ;  /* 0x000000161112c223 */ /* 0x040fe20000010018 */
[----:B------:R-:W-:Y:S01]  /*0900*/  @P4 FADD.FTZ R17, -R17, 1 ;  /* 0x3f80000011114421 */ /* 0x000fe20000010100 */
[----:B------:R-:W-:Y:S02]  /*0910*/  F2FP.F16.F32.PACK_AB R8, RZ, R15 ;  /* 0x0000000fff08723e */ /* 0x000fe400000000ff */
[----:B------:R-:W-:Y:S01]  /*0920*/  F2FP.F16.F32.PACK_AB R16, RZ, R16 ;  /* 0x00000010ff10723e */ /* 0x000fe200000000ff */
[----:B------:R-:W-:Y:S01]  /*0930*/  @P4 FFMA.FTZ R18, -R22, R17, R5 ;  /* 0x0000001116124223 */ /* 0x000fe20000010105 */
[----:B------:R-:W-:Y:S01]  /*0940*/  F2FP.F16.F32.PACK_AB R20, RZ, R20 ;  /* 0x00000014ff14723e */ /* 0x000fe200000000ff */
[----:B------:R2:W-:Y:S01]  /*0950*/  @!P2 STG.E.U16 desc[UR18][R10.64], R8 ;  /* 0x000000080a00a986 */ /* 0x0005e2000c101512 */
[----:B------:R-:W-:-:S03]  /*0960*/  @!P1 LEA R14, P6, R19, UR12, 0x1 ;  /* 0x0000000c130e9c11 */ /* 0x000fc6000f8c08ff */
[----:B------:R2:W-:Y:S01]  /*0970*/  @!P3 STG.E.U16 desc[UR18][R6.64], R16 ;  /* 0x000000100600b986 */ /* 0x0005e2000c101512 */
[----:B------:R-:W-:Y:S02]  /*0980*/  @!P1 LEA.HI.X R15, R19, UR13, R26, 0x1, P6 ;  /* 0x0000000d130f9c11 */ /* 0x000fe4000b0f0c1a */
[----:B------:R-:W-:Y:S01]  /*0990*/  F2FP.F16.F32.PACK_AB R18, RZ, R18 ;  /* 0x00000012ff12723e */ /* 0x000fe200000000ff */
        /* <DEDUP_REMOVED lines=8> */
.L_x_256:
[----:B------:R-:W0:Y:S02]  /*0a20*/  S2R R3, SR_TID.X ;  /* 0x0000000000037919 */ /* 0x000e240000002100 */
[----:B0-----:R-:W-:-:S03]  /*0a30*/  IMAD.WIDE.U32 R4, R3, 0x4, RZ ;  /* 0x0000000403047825 */ /* 0x001fc600078e00ff */
[----:B------:R-:W-:-:S04]  /*0a40*/  ISETP.GE.U32.AND P0, PT, R4, UR17, PT ;  /* 0x0000001104007c0c */ /* 0x000fc8000bf06070 */
[----:B------:R-:W-:-:S13]  /*0a50*/  ISETP.GE.AND.EX P0, PT, R5, UR4, PT, P0 ;  /* 0x0000000405007c0c */ /* 0x000fda000bf06300 */
[----:B------:R-:W-:Y:S05]  /*0a60*/  @P0 EXIT ;  /* 0x000000000000094d */ /* 0x000fea0003800000 */
[----:B------:R-:W-:Y:S01]  /*0a70*/  IMAD.MOV.U32 R0, RZ, RZ, RZ ;  /* 0x000000ffff007224 */ /* 0x000fe200078e00ff */
[----:B------:R-:W0:Y:S06]  /*0a80*/  LDCU UR5, c[0x0][0x360] ;  /* 0x00006c00ff0577ac */ /* 0x000e2c0008000800 */
.L_x_258:
[C---:B------:R-:W-:Y:S01]  /*0a90*/  IMAD.SHL.U32 R2, R3.reuse, 0x8, RZ ;  /* 0x0000000803027824 */ /* 0x040fe200078e00ff */
[----:B------:R-:W-:-:S04]  /*0aa0*/  SHF.L.U64.HI R16, R3, 0x3, R0 ;  /* 0x0000000303107819 */ /* 0x000fc80000010200 */
[C---:B------:R-:W-:Y:S02]  /*0ab0*/  IADD3 R6, P1, PT, R2.reuse, UR10, RZ ;  /* 0x0000000a02067c10 */ /* 0x040fe4000ff3e0ff */
[----:B------:R-:W-:Y:S02]  /*0ac0*/  IADD3 R10, P0, PT, R2, UR6, RZ ;  /* 0x00000006020a7c10 */ /* 0x000fe4000ff1e0ff */
[C---:B------:R-:W-:Y:S02]  /*0ad0*/  IADD3.X R7, PT, PT, R16.reuse, UR11, RZ, P1, !PT ;  /* 0x0000000b10077c10 */ /* 0x040fe40008ffe4ff */
[----:B------:R-:W-:Y:S02]  /*0ae0*/  IADD3.X R11, PT, PT, R16, UR7, RZ, P0, !PT ;  /* 0x00000007100b7c10 */ /* 0x000fe400087fe4ff */
[----:B------:R-:W-:Y:S02]  /*0af0*/  IADD3 R4, P0, PT, R2, UR8, RZ ;  /* 0x0000000802047c10 */ /* 0x000fe4000ff1e0ff */
[----:B------:R-:W2:Y:S02]  /*0b00*/  LDG.E.64 R6, desc[UR18][R6.64] ;  /* 0x0000001206067981 */ /* 0x000ea4000c1e1b00 */
[----:B------:R-:W-:-:S02]  /*0b10*/  IADD3.X R5, PT, PT, R16, UR9, RZ, P0, !PT ;  /* 0x0000000910057c10 */ /* 0x000fc400087fe4ff */
[----:B------:R-:W3:Y:S04]  /*0b20*/  LDG.E.64 R10, desc[UR18][R10.64] ;  /* 0x000000120a0a7981 */ /* 0x000ee8000c1e1b00 */
[----:B------:R-:W4:Y:S01]  /*0b30*/  LDG.E.64 R4, desc[UR18][R4.64] ;  /* 0x0000001204047981 */ /* 0x000f22000c1e1b00 */
[--C-:B--2---:R-:W-:Y:S02]  /*0b40*/  HADD2.F32 R13, -RZ, R6.reuse.H0_H0 ;  /* 0x20000006ff0d7230 */ /* 0x104fe40000004100 */
[----:B------:R-:W-:Y:S02]  /*0b50*/  HADD2.F32 R17, -RZ, R6.H1_H1 ;  /* 0x30000006ff117230 */ /* 0x000fe40000004100 */
[--C-:B------:R-:W-:Y:S01]  /*0b60*/  HADD2.F32 R19, -RZ, R7.reuse.H0_H0 ;  /* 0x20000007ff137230 */ /* 0x100fe20000004100 */
[----:B------:R-:W-:Y:S01]  /*0b70*/  FSETP.GEU.FTZ.AND P0, PT, |R13|, 0.5, PT ;  /* 0x3f0000000d00780b */ /* 0x000fe20003f1e200 */
[----:B------:R-:W-:Y:S01]  /*0b80*/  HADD2.F32 R21, -RZ, R7.H1_H1 ;  /* 0x30000007ff157230 */ /* 0x000fe20000004100 */
[----:B------:R-:W-:-:S02]  /*0b90*/  FSETP.GEU.FTZ.AND P1, PT, |R17|, 0.5, PT ;  /* 0x3f0000001100780b */ /* 0x000fc40003f3e200 */
[----:B------:R-:W-:Y:S01]  /*0ba0*/  FSETP.GEU.FTZ.AND P2, PT, |R19|, 0.5, PT ;  /* 0x3f0000001300780b */ /* 0x000fe20003f5e200 */
[----:B---3--:R-:W-:Y:S01]  /*0bb0*/  HADD2.F32 R12, -RZ, R10.H0_H0 ;  /* 0x2000000aff0c7230 */ /* 0x008fe20000004100 */
[----:B------:R-:W-:Y:S01]  /*0bc0*/  FSETP.GEU.FTZ.AND P3, PT, |R21|, 0.5, PT ;  /* 0x3f0000001500780b */ /* 0x000fe20003f7e200 */
[----:B----4-:R-:W-:Y:S02]  /*0bd0*/  HADD2.F32 R6, -RZ, R4.H0_H0 ;  /* 0x20000004ff067230 */ /* 0x010fe40000004100 */
[----:B------:R-:W-:Y:S02]  /*0be0*/  HADD2.F32 R14, -RZ, R10.H1_H1 ;  /* 0x3000000aff0e7230 */ /* 0x000fe40000004100 */
[----:B------:R-:W-:Y:S02]  /*0bf0*/  HADD2.F32 R18, -RZ, R11.H0_H0 ;  /* 0x2000000bff127230 */ /* 0x000fe40000004100 */
[----:B------:R-:W-:Y:S02]  /*0c00*/  HADD2.F32 R20, -RZ, R4.H1_H1 ;  /* 0x30000004ff147230 */ /* 0x000fe40000004100 */
[----:B------:R-:W-:-:S02]  /*0c10*/  HADD2.F32 R22, -RZ, R5.H0_H0 ;  /* 0x20000005ff167230 */ /* 0x000fc40000004100 */
[----:B------:R-:W-:Y:S02]  /*0c20*/  HADD2.F32 R24, -RZ, R5.H1_H1 ;  /* 0x30000005ff187230 */ /* 0x000fe40000004100 */
[----:B------:R-:W-:Y:S01]  /*0c30*/  FADD.FTZ R5, -R12, R6 ;  /* 0x000000060c057221 */ /* 0x000fe20000010100 */
[----:B------:R-:W-:Y:S02]  /*0c40*/  HADD2.F32 R8, -RZ, R11.H1_H1 ;  /* 0x3000000bff087230 */ /* 0x000fe40000004100 */
[C---:B------:R-:W-:Y:S01]  /*0c50*/  @P0 FADD.FTZ R4, -R13.reuse, 1 ;  /* 0x3f8000000d040421 */ /* 0x040fe20000010100 */
[----:B------:R-:W-:Y:S01]  /*0c60*/  FADD.FTZ R9, -R14, R20 ;  /* 0x000000140e097221 */ /* 0x000fe20000010100 */
[----:B------:R-:W-:Y:S01]  /*0c70*/  FADD.FTZ R11, -R18, R22 ;  /* 0x00000016120b7221 */ /* 0x000fe20000010100 */
[----:B------:R-:W-:Y:S01]  /*0c80*/  @!P0 FFMA.FTZ R7, R13, R5, R12 ;  /* 0x000000050d078223 */ /* 0x000fe2000001000c */
[----:B------:R-:W-:Y:S01]  /*0c90*/  @P0 FFMA.FTZ R7, -R5, R4, R6 ;  /* 0x0000000405070223 */ /* 0x000fe20000010106 */
[----:B------:R-:W-:Y:S01]  /*0ca0*/  FADD.FTZ R15, -R8, R24 ;  /* 0x00000018080f7221 */ /* 0x000fe20000010100 */
[----:B------:R-:W-:Y:S01]  /*0cb0*/  @!P1 FFMA.FTZ R10, R17, R9, R14 ;  /* 0x00000009110a9223 */ /* 0x000fe2000001000e */
[----:B------:R-:W-:Y:S01]  /*0cc0*/  @!P2 FFMA.FTZ R13, R19, R11, R18 ;  /* 0x0000000b130da223 */ /* 0x000fe20000010012 */
[----:B------:R-:W-:Y:S01]  /*0cd0*/  IADD3 R4, P0, PT, R2, UR12, RZ ;  /* 0x0000000c02047c10 */ /* 0x000fe2000ff1e0ff */
[----:B------:R-:W-:Y:S01]  /*0ce0*/  @P1 FADD.FTZ R12, -R17, 1 ;  /* 0x3f800000110c1421 */ /* 0x000fe20000010100 */
[----:B------:R-:W-:Y:S01]  /*0cf0*/  @P2 FADD.FTZ R14, -R19, 1 ;  /* 0x3f800000130e2421 */ /* 0x000fe20000010100 */
[C---:B------:R-:W-:Y:S01]  /*0d00*/  @P3 FADD.FTZ R18, -R21.reuse, 1 ;  /* 0x3f80000015123421 */ /* 0x040fe20000010100 */
[----:B------:R-:W-:Y:S01]  /*0d10*/  @!P3 FFMA.FTZ R8, R21, R15, R8 ;  /* 0x0000000f1508b223 */ /* 0x000fe20000010008 */
[----:B------:R-:W-:Y:S01]  /*0d20*/  IADD3.X R5, PT, PT, R16, UR13, RZ, P0, !PT ;  /* 0x0000000d10057c10 */ /* 0x000fe200087fe4ff */
        /* <DEDUP_REMOVED lines=16> */
.L_x_259:
        /* <DEDUP_REMOVED lines=13> */
.L_x_343:


//--------------------- .text._ZN2at6native52_GLOBAL__N__ff984223_19_ForeachTernaryOp_cu_5285c63625multi_tensor_apply_kernelINS1_18TensorListMetadataILi4EEENS1_20TernaryOpListFunctorIN3c107complexIfEELi4ELi3ELi3EEEJNS0_11LerpFunctorIS8_EEEEEvT_T0_DpT1_ --------------------------
	.section	.text._ZN2at6native52_GLOBAL__N__ff984223_19_ForeachTernaryOp_cu_5285c63625multi_tensor_apply_kernelINS1_18TensorListMetadataILi4EEENS1_20TernaryOpListFunctorIN3c107complexIfEELi4ELi3ELi3EEEJNS0_11LerpFunctorIS8_EEEEEvT_T0_DpT1_,"ax",@progbits
	.align	128
.text._ZN2at6native52_GLOBAL__N__ff984223_19_ForeachTernaryOp_cu_5285c63625multi_tensor_apply_kernelINS1_18TensorListMetadataILi4EEENS1_20TernaryOpListFunctorIN3c107complexIfEELi4ELi3ELi3EEEJNS0_11LerpFunctorIS8_EEEEEvT_T0_DpT1_:
        .type           _ZN2at6native52_GLOBAL__N__ff984223_19_ForeachTernaryOp_cu_5285c63625multi_tensor_apply_kernelINS1_18TensorListMetadataILi4EEENS1_20TernaryOpListFunctorIN3c107complexIfEELi4ELi3ELi3EEEJNS0_11LerpFunctorIS8_EEEEEvT_T0_DpT1_,@function
        .size           _ZN2at6native52_GLOBAL__N__ff984223_19_ForeachTernaryOp_cu_5285c63625multi_tensor_apply_kernelINS1_18TensorListMetadataILi4EEENS1_20TernaryOpListFunctorIN3c107complexIfEELi4ELi3ELi3EEEJNS0_11LerpFunctorIS8_EEEEEvT_T0_DpT1_,(.L_x_344 - _ZN2at6native52_GLOBAL__N__ff984223_19_ForeachTernaryOp_cu_5285c63625multi_tensor_apply_kernelINS1_18TensorListMetadataILi4EEENS1_20TernaryOpListFunctorIN3c107complexIfEELi4ELi3ELi3EEEJNS0_11LerpFunctorIS8_EEEEEvT_T0_DpT1_)
        .other          _ZN2at6native52_GLOBAL__N__ff984223_19_ForeachTernaryOp_cu_5285c63625multi_tensor_apply_kernelINS1_18TensorListMetadataILi4EEENS1_20TernaryOpListFunctorIN3c107complexIfEELi4ELi3ELi3EEEJNS0_11LerpFunctorIS8_EEEEEvT_T0_DpT1_,@"STO_CUDA_ENTRY STV_DEFAULT"
_ZN2at6native52_GLOBAL__N__ff984223_19_ForeachTernaryOp_cu_5285c63625multi_tensor_apply_kernelINS1_18TensorListMetadataILi4EEENS1_20TernaryOpListFunctorIN3c107complexIfEELi4ELi3ELi3EEEJNS0_11LerpFunctorIS8_EEEEEvT_T0_DpT1_:
        /* <DEDUP_REMOVED lines=38> */
.L_x_270:
[----:B0-2---:R-:W-:Y:S02]  /*0260*/  IADD3 R2, P1, PT, R0, UR4, RZ ;  /* 0x0000000400027c10 */ /* 0x005fe4000ff3e0ff */
[----:B------:R-:W-:Y:S02]  /*0270*/  CS2R R4, SRZ ;  /* 0x0000000000047805 */ /* 0x000fe4000001ff00 */
[----:B------:R-:W-:Y:S02]  /*0280*/  ISETP.GE.U32.AND P0, PT, R2, UR15, PT ;  /* 0x0000000f02007c0c */ /* 0x000fe4000bf06070 */
[----:B------:R-:W-:-:S04]  /*0290*/  IADD3.X R3, PT, PT, RZ, UR5, RZ, P1, !PT ;  /* 0x00000005ff037c10 */ /* 0x000fc80008ffe4ff */
[----:B------:R-:W-:-:S13]  /*02a0*/  ISETP.GE.U32.AND.EX P0, PT, R3, UR16, PT, P0 ;  /* 0x0000001003007c0c */ /* 0x000fda000bf06100 */
[----:B------:R-:W-:-:S04]  /*02b0*/  @!P0 LEA R6, P1, R2, UR10, 0x3 ;  /* 0x0000000a02068c11 */ /* 0x000fc8000f8218ff */
[----:B------:R-:W-:-:S05]  /*02c0*/  @!P0 LEA.HI.X R7, R2, UR11, R3, 0x3, P1 ;  /* 0x0000000b02078c11 */ /* 0x000fca00088f1c03 */
[----:B------:R1:W2:Y:S01]  /*02d0*/  @!P0 LDG.E.64 R4, desc[UR18][R6.64] ;  /* 0x0000001206048981 */ /* 0x0002a2000c1e1b00 */
[C---:B------:R-:W-:Y:S02]  /*02e0*/  @!P0 LEA R8, P1, R2.reuse, UR6, 0x3 ;  /* 0x0000000602088c11 */ /* 0x040fe4000f8218ff */
[----:B------:R-:W-:Y:S02]  /*02f0*/  CS2R R24, SRZ ;  /* 0x0000000000187805 */ /* 0x000fe4000001ff00 */
[C---:B------:R-:W-:Y:S02]  /*0300*/  @!P0 LEA R10, P2, R2.reuse, UR8, 0x3 ;  /* 0x00000008020a8c11 */ /* 0x040fe4000f8418ff */
[----:B------:R-:W-:Y:S02]  /*0310*/  CS2R R22, SRZ ;  /* 0x0000000000167805 */ /* 0x000fe4000001ff00 */
[C-C-:B------:R-:W-:Y:S02]  /*0320*/  @!P0 LEA.HI.X R9, R2.reuse, UR7, R3.reuse, 0x3, P1 ;  /* 0x0000000702098c11 */ /* 0x140fe400088f1c03 */
[----:B------:R-:W-:-:S03]  /*0330*/  @!P0 LEA.HI.X R11, R2, UR9, R3, 0x3, P2 ;  /* 0x00000009020b8c11 */ /* 0x000fc600090f1c03 */
[----:B------:R-:W3:Y:S04]  /*0340*/  @!P0 LDG.E.64 R24, desc[UR18][R8.64] ;  /* 0x0000001208188981 */ /* 0x000ee8000c1e1b00 */
[----:B------:R-:W3:Y:S01]  /*0350*/  @!P0 LDG.E.64 R22, desc[UR18][R10.64] ;  /* 0x000000120a168981 */ /* 0x000ee2000c1e1b00 */
[----:B-1----:R-:W-:Y:S02]  /*0360*/  IADD3 R6, P0, PT, R2, UR14, RZ ;  /* 0x0000000e02067c10 */ /* 0x002fe4000ff1e0ff */
[----:B------:R-:W-:Y:S02]  /*0370*/  CS2R R18, SRZ ;  /* 0x0000000000127805 */ /* 0x000fe4000001ff00 */
[----:B------:R-:W-:Y:S02]  /*0380*/  CS2R R20, SRZ ;  /* 0x0000000000147805 */ /* 0x000fe4000001ff00 */
[----:B------:R-:W-:-:S02]  /*0390*/  ISETP.GE.U32.AND P1, PT, R6, UR15, PT ;  /* 0x0000000f06007c0c */ /* 0x000fc4000bf26070 */
[----:B------:R-:W-:-:S04]  /*03a0*/  IADD3.X R17, PT, PT, RZ, R3, RZ, P0, !PT ;  /* 0x00000003ff117210 */ /* 0x000fc800007fe4ff */
[----:B------:R-:W-:Y:S02]  /*03b0*/  ISETP.GE.U32.AND.EX P1, PT, R17, UR16, PT, P1 ;  /* 0x0000001011007c0c */ /* 0x000fe4000bf26110 */
[----:B------:R-:W-:Y:S01]  /*03c0*/  MOV R27, UR14 ;  /* 0x0000000e001b7c02 */ /* 0x000fe20008000f00 */
[----:B--2---:R-:W-:-:S04]  /*03d0*/  FMUL.FTZ R7, R5, R5 ;  /* 0x0000000505077220 */ /* 0x004fc80000410000 */
[----:B------:R-:W-:-:S05]  /*03e0*/  FFMA.FTZ R7, R4, R4, R7 ;  /* 0x0000000404077223 */ /* 0x000fca0000010007 */
[----:B------:R-:W-:Y:S02]  /*03f0*/  FSETP.GEU.FTZ.AND P2, PT, R7, 0.25, PT ;  /* 0x3e8000000700780b */ /* 0x000fe40003f5e000 */
[----:B------:R-:W-:Y:S01]  /*0400*/  IADD3 R7, P3, PT, R6, UR14, RZ ;  /* 0x0000000e06077c10 */ /* 0x000fe2000ff7e0ff */
[----:B---3--:R-:W-:Y:S01]  /*0410*/  FADD.FTZ R12, R22, -R24 ;  /* 0x80000018160c7221 */ /* 0x008fe20000010000 */
[----:B------:R-:W-:Y:S02]  /*0420*/  FADD.FTZ R26, R23, -R25 ;  /* 0x80000019171a7221 */ /* 0x000fe40000010000 */
[----:B------:R-:W-:Y:S02]  /*0430*/  ISETP.GE.U32.AND P0, PT, R7, UR15, PT ;  /* 0x0000000f07007c0c */ /* 0x000fe4000bf06070 */
[----:B------:R-:W-:Y:S02]  /*0440*/  IADD3.X R8, PT, PT, RZ, R17, RZ, P3, !PT ;  /* 0x00000011ff087210 */ /* 0x000fe40001ffe4ff */
[----:B------:R-:W-:-:S03]  /*0450*/  @!P1 LEA R14, P3, R6, UR6, 0x3 ;  /* 0x00000006060e9c11 */ /* 0x000fc6000f8618ff */
[-C--:B------:R-:W-:Y:S01]  /*0460*/  @!P2 FMUL.FTZ R11, R12, R5.reuse ;  /* 0x000000050c0ba220 */ /* 0x080fe20000410000 */
[----:B------:R-:W-:Y:S01]  /*0470*/  @P2 FADD.FTZ R13, RZ, -R5 ;  /* 0x80000005ff0d2221 */ /* 0x000fe20000010000 */
[----:B------:R-:W-:Y:S01]  /*0480*/  @!P2 FMUL.FTZ R9, R26, R5 ;  /* 0x000000051a09a220 */ /* 0x000fe20000410000 */
[----:B------:R-:W-:Y:S01]  /*0490*/  @P2 FADD.FTZ R5, -R4, 1 ;  /* 0x3f80000004052421 */ /* 0x000fe20000010100 */
[CC--:B------:R-:W-:Y:S01]  /*04a0*/  @!P2 FFMA.FTZ R28, R26.reuse, R4.reuse, R11 ;  /* 0x000000041a1ca223 */ /* 0x0c0fe2000001000b */
[-C--:B------:R-:W-:Y:S01]  /*04b0*/  @P2 FMUL.FTZ R11, R26, R13.reuse ;  /* 0x0000000d1a0b2220 */ /* 0x080fe20000410000 */
[----:B------:R-:W-:Y:S01]  /*04c0*/  ISETP.GE.U32.AND.EX P0, PT, R8, UR16, PT, P0 ;  /* 0x0000001008007c0c */ /* 0x000fe2000bf06100 */
[C---:B------:R-:W-:Y:S01]  /*04d0*/  @!P2 FFMA.FTZ R9, R12.reuse, R4, -R9 ;  /* 0x000000040c09a223 */ /* 0x040fe20000010809 */
[C---:B------:R-:W-:Y:S01]  /*04e0*/  @P2 FMUL.FTZ R13, R12.reuse, R13 ;  /* 0x0000000d0c0d2220 */ /* 0x040fe20000410000 */
[----:B------:R-:W-:Y:S01]  /*04f0*/  @P2 FFMA.FTZ R11, R12, R5, -R11 ;  /* 0x000000050c0b2223 */ /* 0x000fe2000001080b */
[----:B------:R-:W-:-:S02]  /*0500*/  @!P1 LEA R12, P4, R6, UR8, 0x3 ;  /* 0x00000008060c9c11 */ /* 0x000fc4000f8818ff */
[----:B------:R-:W-:Y:S01]  /*0510*/  @P2 FFMA.FTZ R26, R26, R5, R13 ;  /* 0x000000051a1a2223 */ /* 0x000fe2000001000d */
[C---:B------:R-:W-:Y:S02]  /*0520*/  @!P1 LEA R4, P5, R6.reuse, UR10, 0x3 ;  /* 0x0000000a06049c11 */ /* 0x040fe4000f8a18ff */
[C-C-:B------:R-:W-:Y:S02]  /*0530*/  @!P1 LEA.HI.X R13, R6.reuse, UR9, R17.reuse, 0x3, P4 ;  /* 0x00000009060d9c11 */ /* 0x140fe4000a0f1c11 */
[C-C-:B------:R-:W-:Y:S02]  /*0540*/  @!P1 LEA.HI.X R15, R6.reuse, UR7, R17.reuse, 0x3, P3 ;  /* 0x00000007060f9c11 */ /* 0x140fe400098f1c11 */
[----:B------:R-:W-:Y:S01]  /*0550*/  @!P1 LEA.HI.X R5, R6, UR11, R17, 0x3, P5 ;  /* 0x0000000b06059c11 */ /* 0x000fe2000a8f1c11 */
[----:B------:R0:W5:Y:S01]  /*0560*/  @!P1 LDG.E.64 R18, desc[UR18][R12.64] ;  /* 0x000000120c129981 */ /* 0x000162000c1e1b00 */
[----:B------:R-:W-:-:S03]  /*0570*/  CS2R R16, SRZ ;  /* 0x0000000000107805 */ /* 0x000fc6000001ff00 */
[----:B------:R1:W5:Y:S04]  /*0580*/  @!P1 LDG.E.64 R20, desc[UR18][R14.64] ;  /* 0x000000120e149981 */ /* 0x000368000c1e1b00 */
[----:B------:R2:W3:Y:S01]  /*0590*/  @!P1 LDG.E.64 R16, desc[UR18][R4.64] ;  /* 0x0000001204109981 */ /* 0x0004e2000c1e1b00 */
[C---:B0-----:R-:W-:Y:S02]  /*05a0*/  @!P0 LEA R12, P3, R7.reuse, UR6, 0x3 ;  /* 0x00000006070c8c11 */ /* 0x041fe4000f8618ff */
[----:B-1----:R-:W-:Y:S02]  /*05b0*/  CS2R R14, SRZ ;  /* 0x00000000000e7805 */ /* 0x002fe4000001ff00 */
[C---:B------:R-:W-:Y:S02]  /*05c0*/  @!P0 LEA.HI.X R13, R7.reuse, UR7, R8, 0x3, P3 ;  /* 0x00000007070d8c11 */ /* 0x040fe400098f1c08 */
[----:B--2---:R-:W-:-:S03]  /*05d0*/  @!P0 LEA R4, P1, R7, UR8, 0x3 ;  /* 0x0000000807048c11 */ /* 0x004fc6000f8218ff */
[----:B------:R0:W5:Y:S01]  /*05e0*/  @!P0 LDG.E.64 R14, desc[UR18][R12.64] ;  /* 0x000000120c0e8981 */ /* 0x000162000c1e1b00 */
[----:B------:R-:W-:Y:S02]  /*05f0*/  @!P0 LEA.HI.X R5, R7, UR9, R8, 0x3, P1 ;  /* 0x0000000907058c11 */ /* 0x000fe400088f1c08 */
[----:B0-----:R-:W-:-:S06]  /*0600*/  CS2R R12, SRZ ;  /* 0x00000000000c7805 */ /* 0x001fcc000001ff00 */
[----:B------:R0:W5:Y:S02]  /*0610*/  @!P0 LDG.E.64 R12, desc[UR18][R4.64] ;  /* 0x00000012040c8981 */ /* 0x000164000c1e1b00 */
[----:B0-----:R-:W-:-:S04]  /*0620*/  IADD3 R5, P3, PT, R7, UR14, RZ ;  /* 0x0000000e07057c10 */ /* 0x001fc8000ff7e0ff */
[----:B------:R-:W-:Y:S02]  /*0630*/  ISETP.GE.U32.AND P1, PT, R5, UR15, PT ;  /* 0x0000000f05007c0c */ /* 0x000fe4000bf26070 */
[----:B------:R-:W-:Y:S02]  /*0640*/  IADD3.X R4, PT, PT, RZ, R8, RZ, P3, !PT ;  /* 0x00000008ff047210 */ /* 0x000fe40001ffe4ff */
[----:B------:R-:W-:Y:S02]  /*0650*/  @!P0 LEA R6, P3, R7, UR10, 0x3 ;  /* 0x0000000a07068c11 */ /* 0x000fe4000f8618ff */
[----:B------:R-:W-:Y:S01]  /*0660*/  ISETP.GE.U32.AND.EX P1, PT, R4, UR16, PT, P1 ;  /* 0x0000001004007c0c */ /* 0x000fe2000bf26110 */
[----:B------:R-:W-:Y:S01]  /*0670*/  @!P2 FADD.FTZ R24, R9, R24 ;  /* 0x000000180918a221 */ /* 0x000fe20000010000 */
[----:B------:R-:W-:Y:S02]  /*0680*/  @!P0 LEA.HI.X R7, R7, UR11, R8, 0x3, P3 ;  /* 0x0000000b07078c11 */ /* 0x000fe400098f1c08 */
[----:B------:R-:W-:Y:S01]  /*0690*/  CS2R R8, SRZ ;  /* 0x0000000000087805 */ /* 0x000fe2000001ff00 */
[----:B------:R-:W-:-:S05]  /*06a0*/  @P2 FADD.FTZ R24, -R11, R22 ;  /* 0x000000160b182221 */ /* 0x000fca0000010100 */
[----:B------:R0:W5:Y:S03]  /*06b0*/  @!P0 LDG.E.64 R8, desc[UR18][R6.64] ;  /* 0x0000001206088981 */ /* 0x000166000c1e1b00 */
[----:B------:R-:W-:-:S04]  /*06c0*/  @!P1 LEA R10, P0, R5, UR6, 0x3 ;  /* 0x00000006050a9c11 */ /* 0x000fc8000f8018ff */
[----:B------:R-:W-:Y:S02]  /*06d0*/  @!P1 LEA.HI.X R11, R5, UR7, R4, 0x3, P0 ;  /* 0x00000007050b9c11 */ /* 0x000fe400080f1c04 */
[----:B0-----:R-:W-:-:S06]  /*06e0*/  CS2R R6, SRZ ;  /* 0x0000000000067805 */ /* 0x001fcc000001ff00 */
[----:B------:R0:W5:Y:S01]  /*06f0*/  @!P1 LDG.E.64 R6, desc[UR18][R10.64] ;  /* 0x000000120a069981 */ /* 0x000162000c1e1b00 */
[----:B------:R-:W-:Y:S02]  /*0700*/  MOV R22, UR14 ;  /* 0x0000000e00167c02 */ /* 0x000fe40008000f00 */
[----:B0-----:R-:W-:-:S04]  /*0710*/  @!P1 LEA R10, P0, R5, UR8, 0x3 ;  /* 0x00000008050a9c11 */ /* 0x001fc8000f8018ff */
[----:B------:R-:W-:Y:S02]  /*0720*/  @!P1 LEA.HI.X R11, R5, UR9, R4, 0x3, P0 ;  /* 0x00000009050b9c11 */ /* 0x000fe400080f1c04 */
[----:B------:R-:W-:Y:S02]  /*0730*/  @!P1 IADD3 R27, P0, P3, R27, UR4, R0 ;  /* 0x000000041b1b9c10 */ /* 0x000fe4000fb1e000 */
[----:B------:R-:W-:Y:S02]  /*0740*/  CS2R R4, SRZ ;  /* 0x0000000000047805 */ /* 0x000fe4000001ff00 */
[----:B------:R-:W-:Y:S02]  /*0750*/  @!P1 IADD3 R27, P4, P5, R22, UR14, R27 ;  /* 0x0000000e161b9c10 */ /* 0x000fe4000fd9e01b */
[----:B------:R-:W-:Y:S01]  /*0760*/  @!P1 IADD3.X R22, PT, PT, RZ, UR5, RZ, P0, P3 ;  /* 0x00000005ff169c10 */ /* 0x000fe200087e64ff */
[----:B------:R-:W-:Y:S01]  /*0770*/  @!P2 FADD.FTZ R25, R28, R25 ;  /* 0x000000191c19a221 */ /* 0x000fe20000010000 */
[----:B------:R-:W-:Y:S01]  /*0780*/  @P2 FADD.FTZ R25, -R26, R23 ;  /* 0x000000171a192221 */ /* 0x000fe20000010100 */
[----:B------:R0:W5:Y:S01]  /*0790*/  @!P1 LDG.E.64 R4, desc[UR18][R10.64] ;  /* 0x000000120a049981 */ /* 0x000162000c1e1b00 */
[----:B------:R-:W-:-:S02]  /*07a0*/  @!P1 IADD3.X R26, PT, PT, RZ, R22, RZ, P4, P5 ;  /* 0x00000016ff1a9210 */ /* 0x000fc400027ea4ff */
[----:B------:R-:W-:-:S04]  /*07b0*/  @!P1 LEA R22, P0, R27, UR10, 0x3 ;  /* 0x0000000a1b169c11 */ /* 0x000fc8000f8018ff */
[----:B------:R-:W-:Y:S02]  /*07c0*/  @!P1 LEA.HI.X R23, R27, UR11, R26, 0x3, P0 ;  /* 0x0000000b1b179c11 */ /* 0x000fe400080f1c1a */
[----:B0-----:R-:W-:-:S06]  /*07d0*/  CS2R R10, SRZ ;  /* 0x00000000000a7805 */ /* 0x001fcc000001ff00 */
[----:B------:R0:W5:Y:S01]  /*07e0*/  @!P1 LDG.E.64 R10, desc[UR18][R22.64] ;  /* 0x00000012160a9981 */ /* 0x000162000c1e1b00 */
[----:B------:R-:W-:Y:S01]  /*07f0*/  BSSY.RECONVERGENT B0, `(.L_x_261) ;  /* 0x0000018000007945 */ /* 0x000fe20003800200 */
[----:B---3--:R-:W-:-:S04]  /*0800*/  FMUL.FTZ R27, R17, R17 ;  /* 0x00000011111b7220 */ /* 0x008fc80000410000 */
[----:B------:R-:W-:-:S05]  /*0810*/  FFMA.FTZ R27, R16, R16, R27 ;  /* 0x00000010101b7223 */ /* 0x000fca000001001b */
[----:B------:R-:W-:-:S13]  /*0820*/  FSETP.GEU.FTZ.AND P0, PT, R27, 0.25, PT ;  /* 0x3e8000001b00780b */ /* 0x000fda0003f1e000 */
[----:B0-----:R-:W-:Y:S05]  /*0830*/  @P0 BRA `(.L_x_262) ;  /* 0x0000000000240947 */ /* 0x001fea0003800000 */
        /* <DEDUP_REMOVED lines=9> */
.L_x_262:
        /* <DEDUP_REMOVED lines=10> */
.L_x_263:
[----:B------:R-:W-:Y:S05]  /*0970*/  BSYNC.RECONVERGENT B0 ;  /* 0x0000000000007941 */ /* 0x000fea0003800200 */
.L_x_261:
        /* <DEDUP_REMOVED lines=14> */
.L_x_265:
        /* <DEDUP_REMOVED lines=10> */
.L_x_266:
[----:B------:R-:W-:Y:S05]  /*0b00*/  BSYNC.RECONVERGENT B0 ;  /* 0x0000000000007941 */ /* 0x000fea0003800200 */
.L_x_264:
        /* <DEDUP_REMOVED lines=14> */
.L_x_268:
        /* <DEDUP_REMOVED lines=10> */
.L_x_269:
[----:B------:R-:W-:Y:S05]  /*0c90*/  BSYNC.RECONVERGENT B0 ;  /* 0x0000000000007941 */ /* 0x000fea0003800200 */
.L_x_267:
[C---:B------:R-:W-:Y:S01]  /*0ca0*/  IADD3 R9, P1, PT, R2.reuse, UR14, RZ ;  /* 0x0000000e02097c10 */ /* 0x040fe2000ff3e0ff */
[----:B------:R-:W-:Y:S01]  /*0cb0*/  ULEA UR4, UP0, UR14, UR4, 0x2 ;  /* 0x000000040e047291 */ /* 0x000fe2000f8010ff */
[----:B------:R-:W-:Y:S02]  /*0cc0*/  ISETP.GE.U32.AND P0, PT, R2, UR15, PT ;  /* 0x0000000f02007c0c */ /* 0x000fe4000bf06070 */
[C---:B------:R-:W-:Y:S01]  /*0cd0*/  IADD3 R11, P2, PT, R9.reuse, UR14, RZ ;  /* 0x0000000e090b7c10 */ /* 0x040fe2000ff5e0ff */
[----:B------:R-:W-:Y:S01]  /*0ce0*/  UIADD3.X UR5, UPT, UPT, URZ, UR5, URZ, UP0, !UPT ;  /* 0x00000005ff057290 */ /* 0x000fe200087fe4ff */
[----:B------:R-:W-:Y:S01]  /*0cf0*/  IADD3.X R10, PT, PT, RZ, R3, RZ, P1, !PT ;  /* 0x00000003ff0a7210 */ /* 0x000fe20000ffe4ff */
[----:B------:R-:W-:Y:S02]  /*0d00*/  UISETP.GE.U32.AND UP0, UPT, UR4, UR15, UPT ;  /* 0x0000000f0400728c */ /* 0x000fe4000bf06070 */
[----:B------:R-:W-:Y:S02]  /*0d10*/  ISETP.GE.U32.AND P1, PT, R9, UR15, PT ;  /* 0x0000000f09007c0c */ /* 0x000fe4000bf26070 */
[----:B------:R-:W-:Y:S01]  /*0d20*/  IADD3 R15, P4, PT, R11, UR14, RZ ;  /* 0x0000000e0b0f7c10 */ /* 0x000fe2000ff9e0ff */
[----:B------:R-:W-:Y:S01]  /*0d30*/  UISETP.GE.U32.AND.EX UP0, UPT, UR5, UR16, UPT, UP0 ;  /* 0x000000100500728c */ /* 0x000fe2000bf06100 */
[----:B------:R-:W-:-:S02]  /*0d40*/  IADD3.X R14, PT, PT, RZ, R10, RZ, P2, !PT ;  /* 0x0000000aff0e7210 */ /* 0x000fc400017fe4ff */
[----:B------:R-:W-:Y:S02]  /*0d50*/  ISETP.GE.U32.AND.EX P0, PT, R3, UR16, PT, P0 ;  /* 0x0000001003007c0c */ /* 0x000fe4000bf06100 */
[----:B------:R-:W-:Y:S02]  /*0d60*/  ISETP.GE.U32.AND P2, PT, R11, UR15, PT ;  /* 0x0000000f0b007c0c */ /* 0x000fe4000bf46070 */
[----:B------:R-:W-:Y:S02]  /*0d70*/  ISETP.GE.U32.AND.EX P1, PT, R10, UR16, PT, P1 ;  /* 0x000000100a007c0c */ /* 0x000fe4000bf26110 */
[----:B------:R-:W-:Y:S02]  /*0d80*/  ISETP.GE.U32.AND P3, PT, R15, UR15, PT ;  /* 0x0000000f0f007c0c */ /* 0x000fe4000bf66070 */
[----:B------:R-:W-:Y:S02]  /*0d90*/  IADD3.X R16, PT, PT, RZ, R14, RZ, P4, !PT ;  /* 0x0000000eff107210 */ /* 0x000fe400027fe4ff */
[----:B------:R-:W-:-:S02]  /*0da0*/  ISETP.GE.U32.AND.EX P2, PT, R14, UR16, PT, P2 ;  /* 0x000000100e007c0c */ /* 0x000fc4000bf46120 */
[----:B------:R-:W-:Y:S02]  /*0db0*/  ISETP.GE.U32.AND.EX P3, PT, R16, UR16, PT, P3 ;  /* 0x0000001010007c0c */ /* 0x000fe4000bf66130 */
[----:B------:R-:W-:-:S03]  /*0dc0*/  @!P0 LEA R6, P5, R2, UR12, 0x3 ;  /* 0x0000000c02068c11 */ /* 0x000fc6000f8a18ff */
[C---:B------:R-:W-:Y:S02]  /*0dd0*/  @!P1 LEA R8, P4, R9.reuse, UR12, 0x3 ;  /* 0x0000000c09089c11 */ /* 0x040fe4000f8818ff */
[----:B------:R-:W-:Y:S02]  /*0de0*/  @!P0 LEA.HI.X R7, R2, UR13, R3, 0x3, P5 ;  /* 0x0000000d02078c11 */ /* 0x000fe4000a8f1c03 */
[----:B------:R-:W-:Y:S02]  /*0df0*/  @!P1 LEA.HI.X R9, R9, UR13, R10, 0x3, P4 ;  /* 0x0000000d09099c11 */ /* 0x000fe4000a0f1c0a */
[----:B------:R-:W-:Y:S01]  /*0e00*/  @!P2 LEA R2, P5, R11, UR12, 0x3 ;  /* 0x0000000c0b02ac11 */ /* 0x000fe2000f8a18ff */
[----:B------:R2:W-:Y:S01]  /*0e10*/  @!P0 STG.E.64 desc[UR18][R6.64], R24 ;  /* 0x0000001806008986 */ /* 0x0005e2000c101b12 */
[----:B------:R-:W-:Y:S02]  /*0e20*/  @!P3 LEA R10, P4, R15, UR12, 0x3 ;  /* 0x0000000c0f0abc11 */ /* 0x000fe4000f8818ff */
[----:B------:R-:W-:Y:S01]  /*0e30*/  @!P2 LEA.HI.X R3, R11, UR13, R14, 0x3, P5 ;  /* 0x0000000d0b03ac11 */ /* 0x000fe2000a8f1c0e */
[----:B------:R2:W-:Y:S01]  /*0e40*/  @!P1 STG.E.64 desc[UR18][R8.64], R18 ;  /* 0x0000001208009986 */ /* 0x0005e2000c101b12 */
[----:B------:R-:W-:-:S03]  /*0e50*/  @!P3 LEA.HI.X R11, R15, UR13, R16, 0x3, P4 ;  /* 0x0000000d0f0bbc11 */ /* 0x000fc6000a0f1c10 */
[----:B------:R2:W-:Y:S04]  /*0e60*/  @!P2 STG.E.64 desc[UR18][R2.64], R12 ;  /* 0x0000000c0200a986 */ /* 0x0005e8000c101b12 */
[----:B------:R2:W-:Y:S01]  /*0e70*/  @!P3 STG.E.64 desc[UR18][R10.64], R4 ;  /* 0x000000040a00b986 */ /* 0x0005e2000c101b12 */
[----:B------:R-:W-:Y:S05]  /*0e80*/  BRA.U !UP0, `(.L_x_270) ;  /* 0xfffffff108f47547 */ /* 0x000fea000b83ffff */
[----:B------:R-:W-:Y:S05]  /*0e90*/  EXIT ;  /* 0x000000000000794d */ /* 0x000fea0003800000 */
.L_x_260:
[----:B------:R-:W0:Y:S02]  /*0ea0*/  S2R R3, SR_TID.X ;  /* 0x0000000000037919 */ /* 0x000e240000002100 */
[----:B0-----:R-:W-:-:S03]  /*0eb0*/  IMAD.WIDE.U32 R4, R3, 0x4, RZ ;  /* 0x0000000403047825 */ /* 0x001fc600078e00ff */
[----:B------:R-:W-:-:S04]  /*0ec0*/  ISETP.GE.U32.AND P0, PT, R4, UR17, PT ;  /* 0x0000001104007c0c */ /* 0x000fc8000bf06070 */
[----:B------:R-:W-:-:S13]  /*0ed0*/  ISETP.GE.AND.EX P0, PT, R5, UR4, PT, P0 ;  /* 0x0000000405007c0c */ /* 0x000fda000bf06300 */
[----:B------:R-:W-:Y:S05]  /*0ee0*/  @P0 EXIT ;  /* 0x000000000000094d */ /* 0x000fea0003800000 */
[----:B------:R-:W-:Y:S01]  /*0ef0*/  HFMA2 R0, -RZ, RZ, 0, 0 ;  /* 0x00000000ff007431 */ /* 0x000fe200000001ff */
[----:B------:R-:W0:Y:S06]  /*0f00*/  LDCU UR5, c[0x0][0x360] ;  /* 0x00006c00ff0577ac */ /* 0x000e2c0008000800 */
.L_x_280:
        /* <DEDUP_REMOVED lines=15> */
[----:B---3--:R-:W-:Y:S01]  /*1000*/  FADD.FTZ R2, -R25, R21 ;  /* 0x0000001519027221 */ /* 0x008fe20000010100 */
[----:B------:R-:W-:-:S11]  /*1010*/  FADD.FTZ R28, -R24, R20 ;  /* 0x00000014181c7221 */ /* 0x000fd60000010100 */
[----:B------:R-:W-:-:S04]  /*1020*/  @!P0 FMUL.FTZ R29, R17, R2 ;  /* 0x00000002111d8220 */ /* 0x000fc80000410000 */
[----:B------:R-:W-:-:S04]  /*1030*/  @!P0 FFMA.FTZ R29, R16, R28, -R29 ;  /* 0x0000001c101d8223 */ /* 0x000fc8000001081d */
[----:B------:R-:W-:Y:S01]  /*1040*/  @!P0 FADD.FTZ R24, R24, R29 ;  /* 0x0000001d18188221 */ /* 0x000fe20000010000 */
[----:B------:R-:W-:Y:S01]  /*1050*/  @!P0 FMUL.FTZ R29, R17, R28 ;  /* 0x0000001c111d8220 */ /* 0x000fe20000410000 */
[----:B------:R-:W-:-:S03]  /*1060*/  @P0 FADD.FTZ R17, RZ, -R17 ;  /* 0x80000011ff110221 */ /* 0x000fc60000010000 */
[----:B------:R-:W-:-:S04]  /*1070*/  @!P0 FFMA.FTZ R29, R16, R2, R29 ;  /* 0x00000002101d8223 */ /* 0x000fc8000001001d */
[----:B------:R-:W-:Y:S01]  /*1080*/  @!P0 FADD.FTZ R25, R25, R29 ;  /* 0x0000001d19198221 */ /* 0x000fe20000010000 */
[----:B------:R-:W-:Y:S01]  /*1090*/  @P0 FADD.FTZ R29, -R16, 1 ;  /* 0x3f800000101d0421 */ /* 0x000fe20000010100 */
[-C--:B------:R-:W-:Y:S01]  /*10a0*/  @P0 FMUL.FTZ R16, R2, R17.reuse ;  /* 0x0000001102100220 */ /* 0x080fe20000410000 */
[----:B------:R-:W-:-:S03]  /*10b0*/  @P0 FMUL.FTZ R17, R28, R17 ;  /* 0x000000111c110220 */ /* 0x000fc60000410000 */
[-C--:B------:R-:W-:Y:S01]  /*10c0*/  @P0 FFMA.FTZ R16, R28, R29.reuse, -R16 ;  /* 0x0000001d1c100223 */ /* 0x080fe20000010810 */
[----:B------:R-:W-:Y:S01]  /*10d0*/  @P0 FFMA.FTZ R2, R2, R29, R17 ;  /* 0x0000001d02020223 */ /* 0x000fe20000010011 */
[----:B------:R-:W-:Y:S02]  /*10e0*/  FMUL.FTZ R17, R19, R19 ;  /* 0x0000001313117220 */ /* 0x000fe40000410000 */
[----:B------:R-:W-:Y:S01]  /*10f0*/  @P0 FADD.FTZ R24, R20, -R16 ;  /* 0x8000001014180221 */ /* 0x000fe20000010000 */
[----:B------:R-:W-:Y:S01]  /*1100*/  @P0 FADD.FTZ R25, R21, -R2 ;  /* 0x8000000215190221 */ /* 0x000fe20000010000 */
        /* <DEDUP_REMOVED lines=12> */
.L_x_272:
        /* <DEDUP_REMOVED lines=10> */
.L_x_273:
[----:B0-----:R-:W-:Y:S05]  /*1270*/  BSYNC.RECONVERGENT B0 ;  /* 0x0000000000007941 */ /* 0x001fea0003800200 */
.L_x_271:
        /* <DEDUP_REMOVED lines=14> */
.L_x_275:
        /* <DEDUP_REMOVED lines=10> */
.L_x_276:
[----:B------:R-:W-:Y:S05]  /*1400*/  BSYNC.RECONVERGENT B0 ;  /* 0x0000000000007941 */ /* 0x000fea0003800200 */
.L_x_274:
        /* <DEDUP_REMOVED lines=14> */
.L_x_278:
        /* <DEDUP_REMOVED lines=10> */
.L_x_279:
[----:B------:R-:W-:Y:S05]  /*1590*/  BSYNC.RECONVERGENT B0 ;  /* 0x0000000000007941 */ /* 0x000fea0003800200 */
.L_x_277:
[----:B------:R-:W-:-:S04]  /*15a0*/  LEA R8, P0, R3, UR12, 0x5 ;  /* 0x0000000c03087c11 */ /* 0x000fc8000f8028ff */
[C---:B------:R-:W-:Y:S02]  /*15b0*/  LEA.HI.X R9, R3.reuse, UR13, R0, 0x5, P0 ;  /* 0x0000000d03097c11 */ /* 0x040fe400080f2c00 */
        /* <DEDUP_REMOVED lines=11> */
.L_x_281:
        /* <DEDUP_REMOVED lines=9> */
.L_x_344:


//--------------------- .text._ZN2at6native52_GLOBAL__N__ff984223_19_ForeachTernaryOp_cu_5285c63625multi_tensor_apply_kernelINS1_18TensorListMetadataILi4EEENS1_20TernaryOpListFunctorIN3c107complexIdEELi4ELi3ELi3EEEJNS0_11LerpFunctorIS8_EEEEEvT_T0_DpT1_ --------------------------
	.section	.text._ZN2at6native52_GLOBAL__N__ff984223_19_ForeachTernaryOp_cu_5285c63625multi_tensor_apply_kernelINS1_18TensorListMetadataILi4EEENS1_20TernaryOpListFunctorIN3c107complexIdEELi4ELi3ELi3EEEJNS0_11LerpFunctorIS8_EEEEEvT_T0_DpT1_,"ax",@progbits
	.align	128
.text._ZN2at6native52_GLOBAL__N__ff984223_19_ForeachTernaryOp_cu_5285c63625multi_tensor_apply_kernelINS1_18TensorListMetadataILi4EEENS1_20TernaryOpListFunctorIN3c107complexIdEELi4ELi3ELi3EEEJNS0_11LerpFunctorIS8_EEEEEvT_T0_DpT1_:
        .type           _ZN2at6native52_GLOBAL__N__ff984223_19_ForeachTernaryOp_cu_5285c63625multi_tensor_apply_kernelINS1_18TensorListMetadataILi4EEENS1_20TernaryOpListFunctorIN3c107complexIdEELi4ELi3ELi3EEEJNS0_11LerpFunctorIS8_EEEEEvT_T0_DpT1_,@function
        .size           _ZN2at6native52_GLOBAL__N__ff984223_19_ForeachTernaryOp_cu_5285c63625multi_tensor_apply_kernelINS1_18TensorListMetadataILi4EEENS1_20TernaryOpListFunctorIN3c107complexIdEELi4ELi3ELi3EEEJNS0_11LerpFunctorIS8_EEEEEvT_T0_DpT1_,(.L_x_345 - _ZN2at6native52_GLOBAL__N__ff984223_19_ForeachTernaryOp_cu_5285c63625multi_tensor_apply_kernelINS1_18TensorListMetadataILi4EEENS1_20TernaryOpListFunctorIN3c107complexIdEELi4ELi3ELi3EEEJNS0_11LerpFunctorIS8_EEEEEvT_T0_DpT1_)
        .other          _ZN2at6native52_GLOBAL__N__ff984223_19_ForeachTernaryOp_cu_5285c63625multi_tensor_apply_kernelINS1_18TensorListMetadataILi4EEENS1_20TernaryOpListFunctorIN3c107complexIdEELi4ELi3ELi3EEEJNS0_11LerpFunctorIS8_EEEEEvT_T0_DpT1_,@"STO_CUDA_ENTRY STV_DEFAULT"
_ZN2at6native52_GLOBAL__N__ff984223_19_ForeachTernaryOp_cu_5285c63625multi_tensor_apply_kernelINS1_18TensorListMetadataILi4EEENS1_20TernaryOpListFunctorIN3c107complexIdEELi4ELi3ELi3EEEJNS0_11LerpFunctorIS8_EEEEEvT_T0_DpT1_:
        /* <DEDUP_REMOVED lines=38> */
.L_x_292:
[----:B0-----:R-:W-:Y:S02]  /*0260*/  IADD3 R3, P1, PT, R2, UR4, RZ ;  /* 0x0000000402037c10 */ /* 0x001fe4000ff3e0ff */
[----:B--2---:R-:W-:Y:S02]  /*0270*/  CS2R R6, SRZ ;  /* 0x0000000000067805 */ /* 0x004fe4000001ff00 */
[----:B------:R-:W-:Y:S02]  /*0280*/  CS2R R4, SRZ ;  /* 0x0000000000047805 */ /* 0x000fe4000001ff00 */
[----:B------:R-:W-:Y:S01]  /*0290*/  ISETP.GE.U32.AND P0, PT, R3, UR15, PT ;  /* 0x0000000f03007c0c */ /* 0x000fe2000bf06070 */
[----:B------:R-:W-:-:S05]  /*02a0*/  IMAD.X R0, RZ, RZ, UR5, P1 ;  /* 0x00000005ff007e24 */ /* 0x000fca00088e06ff */
[----:B------:R-:W-:-:S13]  /*02b0*/  ISETP.GE.U32.AND.EX P0, PT, R0, UR16, PT, P0 ;  /* 0x0000001000007c0c */ /* 0x000fda000bf06100 */
[----:B------:R-:W-:-:S04]  /*02c0*/  @!P0 LEA R8, P1, R3, UR10, 0x4 ;  /* 0x0000000a03088c11 */ /* 0x000fc8000f8220ff */
[----:B------:R-:W-:-:S05]  /*02d0*/  @!P0 LEA.HI.X R9, R3, UR11, R0, 0x4, P1 ;  /* 0x0000000b03098c11 */ /* 0x000fca00088f2400 */
[----:B------:R-:W2:Y:S01]  /*02e0*/  @!P0 LDG.E.128 R4, desc[UR18][R8.64] ;  /* 0x0000001208048981 */ /* 0x000ea2000c1e1d00 */
[C---:B------:R-:W-:Y:S02]  /*02f0*/  @!P0 LEA R10, P1, R3.reuse, UR6, 0x4 ;  /* 0x00000006030a8c11 */ /* 0x040fe4000f8220ff */
[----:B------:R-:W-:Y:S02]  /*0300*/  CS2R R30, SRZ ;  /* 0x00000000001e7805 */ /* 0x000fe4000001ff00 */
[----:B------:R-:W-:Y:S02]  /*0310*/  @!P0 LEA R12, P2, R3, UR8, 0x4 ;  /* 0x00000008030c8c11 */ /* 0x000fe4000f8420ff */
[----:B------:R-:W-:Y:S02]  /*0320*/  CS2R R28, SRZ ;  /* 0x00000000001c7805 */ /* 0x000fe4000001ff00 */
[----:B------:R-:W-:Y:S02]  /*0330*/  CS2R R34, SRZ ;  /* 0x0000000000227805 */ /* 0x000fe4000001ff00 */
[----:B------:R-:W-:-:S02]  /*0340*/  CS2R R32, SRZ ;  /* 0x0000000000207805 */ /* 0x000fc4000001ff00 */
[C-C-:B------:R-:W-:Y:S02]  /*0350*/  @!P0 LEA.HI.X R11, R3.reuse, UR7, R0.reuse, 0x4, P1 ;  /* 0x00000007030b8c11 */ /* 0x140fe400088f2400 */
[----:B------:R-:W-:-:S03]  /*0360*/  @!P0 LEA.HI.X R13, R3, UR9, R0, 0x4, P2 ;  /* 0x00000009030d8c11 */ /* 0x000fc600090f2400 */
[----:B------:R-:W3:Y:S04]  /*0370*/  @!P0 LDG.E.128 R28, desc[UR18][R10.64] ;  /* 0x000000120a1c8981 */ /* 0x000ee8000c1e1d00 */
[----:B------:R-:W3:Y:S01]  /*0380*/  @!P0 LDG.E.128 R32, desc[UR18][R12.64] ;  /* 0x000000120c208981 */ /* 0x000ee2000c1e1d00 */
[----:B-1----:R-:W-:Y:S02]  /*0390*/  IADD3 R18, P0, PT, R3, UR14, RZ ;  /* 0x0000000e03127c10 */ /* 0x002fe4000ff1e0ff */
[----:B------:R-:W-:Y:S02]  /*03a0*/  CS2R R26, SRZ ;  /* 0x00000000001a7805 */ /* 0x000fe4000001ff00 */
[----:B------:R-:W-:Y:S02]  /*03b0*/  CS2R R24, SRZ ;  /* 0x0000000000187805 */ /* 0x000fe4000001ff00 */
[----:B------:R-:W-:-:S02]  /*03c0*/  CS2R R22, SRZ ;  /* 0x0000000000167805 */ /* 0x000fc4000001ff00 */
[C---:B------:R-:W-:Y:S01]  /*03d0*/  ISETP.GE.U32.AND P1, PT, R18.reuse, UR15, PT ;  /* 0x0000000f12007c0c */ /* 0x040fe2000bf26070 */
[----:B------:R-:W-:Y:S01]  /*03e0*/  IMAD.X R19, RZ, RZ, R0, P0 ;  /* 0x000000ffff137224 */ /* 0x000fe200000e0600 */
[----:B------:R-:W-:Y:S02]  /*03f0*/  IADD3 R38, P3, PT, R18, UR14, RZ ;  /* 0x0000000e12267c10 */ /* 0x000fe4000ff7e0ff */
[----:B------:R-:W-:Y:S02]  /*0400*/  CS2R R20, SRZ ;  /* 0x0000000000147805 */ /* 0x000fe4000001ff00 */
[----:B------:R-:W-:Y:S02]  /*0410*/  ISETP.GE.U32.AND.EX P1, PT, R19, UR16, PT, P1 ;  /* 0x0000001013007c0c */ /* 0x000fe4000bf26110 */
[----:B------:R-:W-:-:S11]  /*0420*/  ISETP.GE.U32.AND P0, PT, R38, UR15, PT ;  /* 0x0000000f26007c0c */ /* 0x000fd6000bf06070 */
[----:B------:R-:W-:-:S04]  /*0430*/  @!P1 LEA R44, P4, R18, UR8, 0x4 ;  /* 0x00000008122c9c11 */ /* 0x000fc8000f8820ff */
[----:B------:R-:W-:Y:S01]  /*0440*/  @!P1 LEA.HI.X R45, R18, UR9, R19, 0x4, P4 ;  /* 0x00000009122d9c11 */ /* 0x000fe2000a0f2413 */
[----:B--2---:R-:W-:-:S04]  /*0450*/  DMUL R8, R6, R6 ;  /* 0x0000000606087228 */ /* 0x004fc80000000000 */
[----:B------:R-:W5:Y:S04]  /*0460*/  @!P1 LDG.E.128 R20, desc[UR18][R44.64] ;  /* 0x000000122c149981 */ /* 0x000f68000c1e1d00 */
[----:B------:R-:W-:-:S08]  /*0470*/  DFMA R8, R4, R4, R8 ;  /* 0x000000040408722b */ /* 0x000fd00000000008 */
[----:B------:R-:W-:Y:S02]  /*0480*/  DSETP.GEU.AND P2, PT, R8, 0.25, PT ;  /* 0x3fd000000800742a */ /* 0x000fe40003f4e000 */
[----:B---3--:R-:W-:Y:S02]  /*0490*/  DADD R40, R34, -R30 ;  /* 0x0000000022287229 */ /* 0x008fe4000000081e */
[----:B------:R-:W-:-:S10]  /*04a0*/  DADD R8, R32, -R28 ;  /* 0x0000000020087229 */ /* 0x000fd4000000081c */
[----:B------:R-:W-:Y:S02]  /*04b0*/  @P2 DADD R14, RZ, -R6 ;  /* 0x00000000ff0e2229 */ /* 0x000fe40000000806 */
[-C--:B------:R-:W-:Y:S02]  /*04c0*/  @!P2 DMUL R10, R40, R6.reuse ;  /* 0x00000006280aa228 */ /* 0x080fe40000000000 */
[----:B------:R-:W-:Y:S02]  /*04d0*/  @!P2 DMUL R36, R8, R6 ;  /* 0x000000060824a228 */ /* 0x000fe40000000000 */
[----:B------:R-:W-:Y:S01]  /*04e0*/  @P2 DADD R12, -R4, 1 ;  /* 0x3ff00000040c2429 */ /* 0x000fe20000000100 */
[----:B------:R-:W-:Y:S01]  /*04f0*/  IMAD.X R7, RZ, RZ, R19, P3 ;  /* 0x000000ffff077224 */ /* 0x000fe200018e0613 */
[----:B------:R-:W-:Y:S01]  /*0500*/  @P2 DMUL R16, R40, R14 ;  /* 0x0000000e28102228 */ /* 0x000fe20000000000 */
[----:B------:R-:W-:Y:S01]  /*0510*/  @!P1 LEA R42, P3, R18, UR6, 0x4 ;  /* 0x00000006122a9c11 */ /* 0x000fe2000f8620ff */
[----:B------:R-:W-:-:S02]  /*0520*/  @!P2 DFMA R10, R8, R4, -R10 ;  /* 0x00000004080aa22b */ /* 0x000fc4000000080a */
[----:B------:R-:W-:Y:S01]  /*0530*/  @!P2 DFMA R36, R40, R4, R36 ;  /* 0x000000042824a22b */ /* 0x000fe20000000024 */
[C-C-:B------:R-:W-:Y:S01]  /*0540*/  @!P1 LEA.HI.X R43, R18.reuse, UR7, R19.reuse, 0x4, P3 ;  /* 0x00000007122b9c11 */ /* 0x140fe200098f2413 */
[C---:B------:R-:W-:Y:S01]  /*0550*/  @P2 DMUL R14, R8.reuse, R14 ;  /* 0x0000000e080e2228 */ /* 0x040fe20000000000 */
[C---:B------:R-:W-:Y:S01]  /*0560*/  @!P1 LEA R4, P5, R18.reuse, UR10, 0x4 ;  /* 0x0000000a12049c11 */ /* 0x040fe2000f8a20ff */
[-C--:B------:R-:W-:Y:S01]  /*0570*/  @P2 DFMA R8, R8, R12.reuse, -R16 ;  /* 0x0000000c0808222b */ /* 0x080fe20000000810 */
[----:B------:R-:W-:Y:S02]  /*0580*/  ISETP.GE.U32.AND.EX P0, PT, R7, UR16, PT, P0 ;  /* 0x0000001007007c0c */ /* 0x000fe4000bf06100 */
[----:B------:R-:W-:Y:S02]  /*0590*/  CS2R R16, SRZ ;  /* 0x0000000000107805 */ /* 0x000fe4000001ff00 */
[----:B------:R-:W-:Y:S02]  /*05a0*/  @!P1 LEA.HI.X R5, R18, UR11, R19, 0x4, P5 ;  /* 0x0000000b12059c11 */ /* 0x000fe4000a8f2413 */
[----:B------:R-:W-:Y:S01]  /*05b0*/  CS2R R18, SRZ ;  /* 0x0000000000127805 */ /* 0x000fe2000001ff00 */
[----:B------:R-:W-:Y:S01]  /*05c0*/  @!P2 DADD R28, R10, R28 ;  /* 0x000000000a1ca229 */ /* 0x000fe2000000001c */
[----:B------:R0:W5:Y:S01]  /*05d0*/  @!P1 LDG.E.128 R24, desc[UR18][R42.64] ;  /* 0x000000122a189981 */ /* 0x000162000c1e1d00 */
[----:B------:R-:W-:Y:S01]  /*05e0*/  IADD3 R39, P4, PT, R38, UR14, RZ ;  /* 0x0000000e26277c10 */ /* 0x000fe2000ff9e0ff */
[----:B------:R-:W-:-:S02]  /*05f0*/  @P2 DFMA R40, R40, R12, R14 ;  /* 0x0000000c2828222b */ /* 0x000fc4000000000e */
[----:B------:R1:W2:Y:S01]  /*0600*/  @!P1 LDG.E.128 R16, desc[UR18][R4.64] ;  /* 0x0000001204109981 */ /* 0x0002a2000c1e1d00 */
[----:B------:R-:W-:Y:S01]  /*0610*/  @P2 DADD R28, -R8, R32 ;  /* 0x00000000081c2229 */ /* 0x000fe20000000120 */
[C---:B------:R-:W-:Y:S01]  /*0620*/  @!P0 LEA R32, P1, R38.reuse, UR8, 0x4 ;  /* 0x0000000826208c11 */ /* 0x040fe2000f8220ff */
[--C-:B0-----:R-:W-:Y:S01]  /*0630*/  IMAD.X R42, RZ, RZ, R7.reuse, P4 ;  /* 0x000000ffff2a7224 */ /* 0x101fe200020e0607 */
[C---:B------:R-:W-:Y:S02]  /*0640*/  @!P0 LEA R46, P3, R38.reuse, UR6, 0x4 ;  /* 0x00000006262e8c11 */ /* 0x040fe4000f8620ff */
[C-C-:B------:R-:W-:Y:S02]  /*0650*/  @!P0 LEA.HI.X R33, R38.reuse, UR9, R7.reuse, 0x4, P1 ;  /* 0x0000000926218c11 */ /* 0x140fe400088f2407 */
[----:B------:R-:W-:Y:S02]  /*0660*/  ISETP.GE.U32.AND P1, PT, R39, UR15, PT ;  /* 0x0000000f27007c0c */ /* 0x000fe4000bf26070 */
[----:B------:R-:W-:-:S02]  /*0670*/  @!P0 LEA.HI.X R47, R38, UR7, R7, 0x4, P3 ;  /* 0x00000007262f8c11 */ /* 0x000fc400098f2407 */
[----:B------:R-:W-:Y:S02]  /*0680*/  ISETP.GE.U32.AND.EX P1, PT, R42, UR16, PT, P1 ;  /* 0x000000102a007c0c */ /* 0x000fe4000bf26110 */
[C---:B------:R-:W-:Y:S01]  /*0690*/  @!P0 LEA R44, P3, R38.reuse, UR10, 0x4 ;  /* 0x0000000a262c8c11 */ /* 0x040fe2000f8620ff */
[----:B------:R-:W-:Y:S01]  /*06a0*/  IMAD.U32 R51, RZ, RZ, UR14 ;  /* 0x0000000eff337e24 */ /* 0x000fe2000f8e00ff */
[----:B------:R-:W-:Y:S02]  /*06b0*/  CS2R R14, SRZ ;  /* 0x00000000000e7805 */ /* 0x000fe4000001ff00 */
[----:B------:R-:W-:Y:S02]  /*06c0*/  CS2R R12, SRZ ;  /* 0x00000000000c7805 */ /* 0x000fe4000001ff00 */
[----:B------:R-:W-:Y:S02]  /*06d0*/  @!P0 LEA.HI.X R45, R38, UR11, R7, 0x4, P3 ;  /* 0x0000000b262d8c11 */ /* 0x000fe400098f2407 */
[----:B------:R-:W-:-:S02]  /*06e0*/  CS2R R10, SRZ ;  /* 0x00000000000a7805 */ /* 0x000fc4000001ff00 */
[----:B------:R-:W-:Y:S02]  /*06f0*/  CS2R R8, SRZ ;  /* 0x0000000000087805 */ /* 0x000fe4000001ff00 */
[----:B------:R-:W-:Y:S02]  /*0700*/  CS2R R6, SRZ ;  /* 0x0000000000067805 */ /* 0x000fe4000001ff00 */
[----:B-1----:R-:W-:Y:S01]  /*0710*/  CS2R R4, SRZ ;  /* 0x0000000000047805 */ /* 0x002fe2000001ff00 */
[----:B------:R-:W-:Y:S01]  /*0720*/  @!P2 DADD R30, R36, R30 ;  /* 0x00000000241ea229 */ /* 0x000fe2000000001e */
[----:B------:R-:W-:Y:S01]  /*0730*/  IADD3 R51, P3, P4, R51, UR4, R2 ;  /* 0x0000000433337c10 */ /* 0x000fe2000fc7e002 */
[----:B------:R-:W-:Y:S01]  /*0740*/  IMAD.U32 R36, RZ, RZ, UR14 ;  /* 0x0000000eff247e24 */ /* 0x000fe2000f8e00ff */
[----:B------:R0:W5:Y:S04]  /*0750*/  @!P0 LDG.E.128 R12, desc[UR18][R46.64] ;  /* 0x000000122e0c8981 */ /* 0x000168000c1e1d00 */
[----:B------:R1:W5:Y:S01]  /*0760*/  @!P0 LDG.E.128 R8, desc[UR18][R32.64] ;  /* 0x0000001220088981 */ /* 0x000362000c1e1d00 */
[----:B------:R-:W-:-:S03]  /*0770*/  IADD3 R51, P5, P6, R36, UR14, R51 ;  /* 0x0000000e24337c10 */ /* 0x000fc6000febe033 */
[----:B------:R2:W5:Y:S01]  /*0780*/  @!P0 LDG.E.128 R4, desc[UR18][R44.64] ;  /* 0x000000122c048981 */ /* 0x000562000c1e1d00 */
[C---:B0-----:R-:W-:Y:S02]  /*0790*/  @!P1 LEA R46, P0, R39.reuse, UR6, 0x4 ;  /* 0x00000006272e9c11 */ /* 0x041fe4000f8020ff */
[----:B-1----:R-:W-:Y:S02]  /*07a0*/  IADD3.X R32, PT, PT, RZ, UR5, RZ, P3, P4 ;  /* 0x00000005ff207c10 */ /* 0x002fe40009fe84ff */
[----:B------:R-:W-:Y:S02]  /*07b0*/  @!P1 LEA.HI.X R47, R39, UR7, R42, 0x4, P0 ;  /* 0x00000007272f9c11 */ /* 0x000fe400080f242a */
[----:B------:R-:W-:Y:S02]  /*07c0*/  IADD3.X R32, PT, PT, RZ, R32, RZ, P5, P6 ;  /* 0x00000020ff207210 */ /* 0x000fe40002fec4ff */
[----:B------:R-:W-:-:S04]  /*07d0*/  @!P1 LEA R48, P0, R51, UR8, 0x4 ;  /* 0x0000000833309c11 */ /* 0x000fc8000f8020ff */
[C---:B------:R-:W-:Y:S02]  /*07e0*/  @!P1 LEA.HI.X R49, R51.reuse, UR9, R32, 0x4, P0 ;  /* 0x0000000933319c11 */ /* 0x040fe400080f2420 */
[----:B------:R-:W-:-:S04]  /*07f0*/  ISETP.GE.U32.AND P0, PT, R51, UR15, PT ;  /* 0x0000000f33007c0c */ /* 0x000fc8000bf06070 */
[----:B------:R-:W-:Y:S01]  /*0800*/  ISETP.GE.U32.AND.EX P0, PT, R32, UR16, PT, P0 ;  /* 0x0000001020007c0c */ /* 0x000fe2000bf06100 */
[----:B------:R-:W-:Y:S01]  /*0810*/  @P2 DADD R30, -R40, R34 ;  /* 0x00000000281e2229 */ /* 0x000fe20000000122 */
[----:B------:R-:W-:Y:S02]  /*0820*/  CS2R R42, SRZ ;  /* 0x00000000002a7805 */ /* 0x000fe4000001ff00 */
[----:B------:R-:W-:Y:S02]  /*0830*/  CS2R R40, SRZ ;  /* 0x0000000000287805 */ /* 0x000fe4000001ff00 */
[----:B------:R-:W-:Y:S02]  /*0840*/  CS2R R38, SRZ ;  /* 0x0000000000267805 */ /* 0x000fe4000001ff00 */
[----:B------:R-:W-:Y:S02]  /*0850*/  CS2R R36, SRZ ;  /* 0x0000000000247805 */ /* 0x000fe4000001ff00 */
[----:B------:R0:W5:Y:S04]  /*0860*/  @!P1 LDG.E.128 R40, desc[UR18][R46.64] ;  /* 0x000000122e289981 */ /* 0x000168000c1e1d00 */
[----:B------:R0:W5:Y:S01]  /*0870*/  @!P1 LDG.E.128 R36, desc[UR18][R48.64] ;  /* 0x0000001230249981 */ /* 0x000162000c1e1d00 */
[----:B------:R-:W-:-:S02]  /*0880*/  @!P0 LEA R50, P1, R51, UR10, 0x4 ;  /* 0x0000000a33328c11 */ /* 0x000fc4000f8220ff */
[----:B------:R-:W-:Y:S02]  /*0890*/  CS2R R34, SRZ ;  /* 0x0000000000227805 */ /* 0x000fe4000001ff00 */
[----:B------:R-:W-:Y:S02]  /*08a0*/  @!P0 LEA.HI.X R51, R51, UR11, R32, 0x4, P1 ;  /* 0x0000000b33338c11 */ /* 0x000fe400088f2420 */
[----:B------:R-:W-:-:S06]  /*08b0*/  CS2R R32, SRZ ;  /* 0x0000000000207805 */ /* 0x000fcc000001ff00 */
        /* <DEDUP_REMOVED lines=15> */
.L_x_284:
        /* <DEDUP_REMOVED lines=10> */
.L_x_285:
[----:B------:R-:W-:Y:S05]  /*0a50*/  BSYNC.RECONVERGENT B0 ;  /* 0x0000000000007941 */ /* 0x000fea0003800200 */
.L_x_283:
        /* <DEDUP_REMOVED lines=14> */
.L_x_287:
        /* <DEDUP_REMOVED lines=10> */
.L_x_288:
[----:B------:R-:W-:Y:S05]  /*0be0*/  BSYNC.RECONVERGENT B0 ;  /* 0x0000000000007941 */ /* 0x000fea0003800200 */
.L_x_286:
        /* <DEDUP_REMOVED lines=14> */
.L_x_290:
        /* <DEDUP_REMOVED lines=10> */
.L_x_291:
[----:B------:R-:W-:Y:S05]  /*0d70*/  BSYNC.RECONVERGENT B0 ;  /* 0x0000000000007941 */ /* 0x000fea0003800200 */
.L_x_289:
[C---:B------:R-:W-:Y:S01]  /*0d80*/  IADD3 R7, P1, PT, R3.reuse, UR14, RZ ;  /* 0x0000000e03077c10 */ /* 0x040fe2000ff3e0ff */
[----:B------:R-:W-:Y:S01]  /*0d90*/  ULEA UR4, UP0, UR14, UR4, 0x2 ;  /* 0x000000040e047291 */ /* 0x000fe2000f8010ff */
[----:B------:R-:W-:Y:S02]  /*0da0*/  ISETP.GE.U32.AND P0, PT, R3, UR15, PT ;  /* 0x0000000f03007c0c */ /* 0x000fe4000bf06070 */
[C---:B------:R-:W-:Y:S01]  /*0db0*/  IADD3 R13, P2, PT, R7.reuse, UR14, RZ ;  /* 0x0000000e070d7c10 */ /* 0x040fe2000ff5e0ff */
[----:B------:R-:W-:Y:S01]  /*0dc0*/  IMAD.X R14, RZ, RZ, R0, P1 ;  /* 0x000000ffff0e7224 */ /* 0x000fe200008e0600 */
[----:B------:R-:W-:Y:S01]  /*0dd0*/  ISETP.GE.U32.AND P1, PT, R7, UR15, PT ;  /* 0x0000000f07007c0c */ /* 0x000fe2000bf26070 */
[----:B------:R-:W-:Y:S01]  /*0de0*/  UIADD3.X UR5, UPT, UPT, URZ, UR5, URZ, UP0, !UPT ;  /* 0x00000005ff057290 */ /* 0x000fe200087fe4ff */
[----:B------:R-:W-:Y:S01]  /*0df0*/  IADD3 R15, P4, PT, R13, UR14, RZ ;  /* 0x0000000e0d0f7c10 */ /* 0x000fe2000ff9e0ff */
[----:B------:R-:W-:Y:S01]  /*0e00*/  IMAD.X R16, RZ, RZ, R14, P2 ;  /* 0x000000ffff107224 */ /* 0x000fe200010e060e */
[----:B------:R-:W-:Y:S01]  /*0e10*/  ISETP.GE.U32.AND.EX P0, PT, R0, UR16, PT, P0 ;  /* 0x0000001000007c0c */ /* 0x000fe2000bf06100 */
[----:B------:R-:W-:-:S02]  /*0e20*/  UISETP.GE.U32.AND UP0, UPT, UR4, UR15, UPT ;  /* 0x0000000f0400728c */ /* 0x000fc4000bf06070 */
[----:B------:R-:W-:Y:S01]  /*0e30*/  ISETP.GE.U32.AND P2, PT, R13, UR15, PT ;  /* 0x0000000f0d007c0c */ /* 0x000fe2000bf46070 */
[----:B------:R-:W-:Y:S01]  /*0e40*/  IMAD.X R18, RZ, RZ, R16, P4 ;  /* 0x000000ffff127224 */ /* 0x000fe200020e0610 */
[----:B------:R-:W-:Y:S01]  /*0e50*/  ISETP.GE.U32.AND.EX P1, PT, R14, UR16, PT, P1 ;  /* 0x000000100e007c0c */ /* 0x000fe2000bf26110 */
[----:B------:R-:W-:Y:S01]  /*0e60*/  UISETP.GE.U32.AND.EX UP0, UPT, UR5, UR16, UPT, UP0 ;  /* 0x000000100500728c */ /* 0x000fe2000bf06100 */
[----:B------:R-:W-:Y:S02]  /*0e70*/  ISETP.GE.U32.AND P3, PT, R15, UR15, PT ;  /* 0x0000000f0f007c0c */ /* 0x000fe4000bf66070 */
[----:B------:R-:W-:Y:S02]  /*0e80*/  ISETP.GE.U32.AND.EX P2, PT, R16, UR16, PT, P2 ;  /* 0x0000001010007c0c */ /* 0x000fe4000bf46120 */
[----:B------:R-:W-:Y:S02]  /*0e90*/  ISETP.GE.U32.AND.EX P3, PT, R18, UR16, PT, P3 ;  /* 0x0000001012007c0c */ /* 0x000fe4000bf66130 */
[----:B------:R-:W-:-:S05]  /*0ea0*/  @!P0 LEA R4, P4, R3, UR12, 0x4 ;  /* 0x0000000c03048c11 */ /* 0x000fca000f8820ff */
[----:B------:R-:W-:Y:S02]  /*0eb0*/  @!P1 LEA R6, P5, R7, UR12, 0x4 ;  /* 0x0000000c07069c11 */ /* 0x000fe4000f8a20ff */
[----:B------:R-:W-:Y:S02]  /*0ec0*/  @!P0 LEA.HI.X R5, R3, UR13, R0, 0x4, P4 ;  /* 0x0000000d03058c11 */ /* 0x000fe4000a0f2400 */
[----:B------:R-:W-:Y:S02]  /*0ed0*/  @!P2 LEA R12, P4, R13, UR12, 0x4 ;  /* 0x0000000c0d0cac11 */ /* 0x000fe4000f8820ff */
[----:B------:R-:W-:Y:S01]  /*0ee0*/  @!P1 LEA.HI.X R7, R7, UR13, R14, 0x4, P5 ;  /* 0x0000000d07079c11 */ /* 0x000fe2000a8f240e */
[----:B------:R2:W-:Y:S01]  /*0ef0*/  @!P0 STG.E.128 desc[UR18][R4.64], R28 ;  /* 0x0000001c04008986 */ /* 0x0005e2000c101d12 */
[----:B------:R-:W-:Y:S02]  /*0f00*/  @!P3 LEA R14, P5, R15, UR12, 0x4 ;  /* 0x0000000c0f0ebc11 */ /* 0x000fe4000f8a20ff */
[----:B------:R-:W-:Y:S01]  /*0f10*/  @!P2 LEA.HI.X R13, R13, UR13, R16, 0x4, P4 ;  /* 0x0000000d0d0dac11 */ /* 0x000fe2000a0f2410 */
[----:B------:R2:W-:Y:S01]  /*0f20*/  @!P1 STG.E.128 desc[UR18][R6.64], R20 ;  /* 0x0000001406009986 */ /* 0x0005e2000c101d12 */
[----:B------:R-:W-:-:S03]  /*0f30*/  @!P3 LEA.HI.X R15, R15, UR13, R18, 0x4, P5 ;  /* 0x0000000d0f0fbc11 */ /* 0x000fc6000a8f2412 */
[----:B------:R2:W-:Y:S04]  /*0f40*/  @!P2 STG.E.128 desc[UR18][R12.64], R8 ;  /* 0x000000080c00a986 */ /* 0x0005e8000c101d12 */
[----:B------:R2:W-:Y:S01]  /*0f50*/  @!P3 STG.E.128 desc[UR18][R14.64], R36 ;  /* 0x000000240e00b986 */ /* 0x0005e2000c101d12 */
[----:B------:R-:W-:Y:S05]  /*0f60*/  BRA.U !UP0, `(.L_x_292) ;  /* 0xfffffff108bc7547 */ /* 0x000fea000b83ffff */
[----:B------:R-:W-:Y:S05]  /*0f70*/  EXIT ;  /* 0x000000000000794d */ /* 0x000fea0003800000 */
.L_x_282:
[----:B------:R-:W0:Y:S02]  /*0f80*/  S2R R3, SR_TID.X ;  /* 0x0000000000037919 */ /* 0x000e240000002100 */
[----:B0-----:R-:W-:-:S03]  /*0f90*/  IMAD.WIDE.U32 R4, R3, 0x4, RZ ;  /* 0x0000000403047825 */ /* 0x001fc600078e00ff */
[----:B------:R-:W-:-:S04]  /*0fa0*/  ISETP.GE.U32.AND P0, PT, R4, UR17, PT ;  /* 0x0000001104007c0c */ /* 0x000fc8000bf06070 */
[----:B------:R-:W-:-:S13]  /*0fb0*/  ISETP.GE.AND.EX P0, PT, R5, UR4, PT, P0 ;  /* 0x0000000405007c0c */ /* 0x000fda000bf06300 */
[----:B------:R-:W-:Y:S05]  /*0fc0*/  @P0 EXIT ;  /* 0x000000000000094d */ /* 0x000fea0003800000 */
[----:B------:R-:W-:Y:S01]  /*0fd0*/  IMAD.MOV.U32 R0, RZ, RZ, RZ ;  /* 0x000000ffff007224 */ /* 0x000fe200078e00ff */
[----:B------:R-:W0:Y:S06]  /*0fe0*/  LDCU UR5, c[0x0][0x360] ;  /* 0x00006c00ff0577ac */ /* 0x000e2c0008000800 */
.L_x_302:
        /* <DEDUP_REMOVED lines=47> */
.L_x_294:
        /* <DEDUP_REMOVED lines=10> */
.L_x_295:
[----:B0-----:R-:W-:Y:S05]  /*1380*/  BSYNC.RECONVERGENT B0 ;  /* 0x0000000000007941 */ /* 0x001fea0003800200 */
.L_x_293:
        /* <DEDUP_REMOVED lines=14> */
.L_x_297:
        /* <DEDUP_REMOVED lines=10> */
.L_x_298:
[----:B------:R-:W-:Y:S05]  /*1510*/  BSYNC.RECONVERGENT B0 ;  /* 0x0000000000007941 */ /* 0x000fea0003800200 */
.L_x_296:
        /* <DEDUP_REMOVED lines=14> */
.L_x_300:
        /* <DEDUP_REMOVED lines=10> */
.L_x_301:
[----:B------:R-:W-:Y:S05]  /*16a0*/  BSYNC.RECONVERGENT B0 ;  /* 0x0000000000007941 */ /* 0x000fea0003800200 */
.L_x_299:
        /* <DEDUP_REMOVED lines=14> */
.L_x_303:
        /* <DEDUP_REMOVED lines=15> */
.L_x_345:


//--------------------- .text._ZN2at6native52_GLOBAL__N__ff984223_19_ForeachTernaryOp_cu_5285c63625multi_tensor_apply_kernelINS1_18TensorListMetadataILi4EEENS1_20TernaryOpListFunctorIfLi4ELi3ELi3EEEJNS0_11LerpFunctorIfEEEEEvT_T0_DpT1_ --------------------------
	.section	.text._ZN2at6native52_GLOBAL__N__ff984223_19_ForeachTernaryOp_cu_5285c63625multi_tensor_apply_kernelINS1_18TensorListMetadataILi4EEENS1_20TernaryOpListFunctorIfLi4ELi3ELi3EEEJNS0_11LerpFunctorIfEEEEEvT_T0_DpT1_,"ax",@progbits
	.align	128
.text._ZN2at6native52_GLOBAL__N__ff984223_19_ForeachTernaryOp_cu_5285c63625multi_tensor_apply_kernelINS1_18TensorListMetadataILi4EEENS1_20TernaryOpListFunctorIfLi4ELi3ELi3EEEJNS0_11LerpFunctorIfEEEEEvT_T0_DpT1_:
        .type           _ZN2at6native52_GLOBAL__N__ff984223_19_ForeachTernaryOp_cu_5285c63625multi_tensor_apply_kernelINS1_18TensorListMetadataILi4EEENS1_20TernaryOpListFunctorIfLi4ELi3ELi3EEEJNS0_11LerpFunctorIfEEEEEvT_T0_DpT1_,@function
        .size           _ZN2at6native52_GLOBAL__N__ff984223_19_ForeachTernaryOp_cu_5285c63625multi_tensor_apply_kernelINS1_18TensorListMetadataILi4EEENS1_20TernaryOpListFunctorIfLi4ELi3ELi3EEEJNS0_11LerpFunctorIfEEEEEvT_T0_DpT1_,(.L_x_346 - _ZN2at6native52_GLOBAL__N__ff984223_19_ForeachTernaryOp_cu_5285c63625multi_tensor_apply_kernelINS1_18TensorListMetadataILi4EEENS1_20TernaryOpListFunctorIfLi4ELi3ELi3EEEJNS0_11LerpFunctorIfEEEEEvT_T0_DpT1_)
        .other          _ZN2at6native52_GLOBAL__N__ff984223_19_ForeachTernaryOp_cu_5285c63625multi_tensor_apply_kernelINS1_18TensorListMetadataILi4EEENS1_20TernaryOpListFunctorIfLi4ELi3ELi3EEEJNS0_11LerpFunctorIfEEEEEvT_T0_DpT1_,@"STO_CUDA_ENTRY STV_DEFAULT"
_ZN2at6native52_GLOBAL__N__ff984223_19_ForeachTernaryOp_cu_5285c63625multi_tensor_apply_kernelINS1_18TensorListMetadataILi4EEENS1_20TernaryOpListFunctorIfLi4ELi3ELi3EEEJNS0_11LerpFunctorIfEEEEEvT_T0_DpT1_:
        /* <DEDUP_REMOVED lines=38> */
.L_x_305:
[----:B0-----:R-:W-:Y:S01]  /*0260*/  IADD3 R0, P0, PT, R27, UR4, RZ ;  /* 0x000000041b007c10 */ /* 0x001fe2000ff1e0ff */
[----:B------:R-:W-:Y:S01]  /*0270*/  IMAD.MOV.U32 R26, RZ, RZ, RZ ;  /* 0x000000ffff1a7224 */ /* 0x000fe200078e00ff */
[----:B------:R-:W-:Y:S02]  /*0280*/  CS2R R24, SRZ ;  /* 0x0000000000187805 */ /* 0x000fe4000001ff00 */
[C---:B------:R-:W-:Y:S01]  /*0290*/  ISETP.GE.U32.AND P1, PT, R0.reuse, UR15, PT ;  /* 0x0000000f00007c0c */ /* 0x040fe2000bf26070 */
[----:B--2---:R-:W-:Y:S01]  /*02a0*/  IMAD.X R7, RZ, RZ, UR5, P0 ;  /* 0x00000005ff077e24 */ /* 0x004fe200080e06ff */
        /* <DEDUP_REMOVED lines=8> */
[C---:B------:R-:W-:Y:S02]  /*0330*/  @!P1 LEA R6, P4, R0.reuse, UR10, 0x2 ;  /* 0x0000000a00069c11 */ /* 0x040fe4000f8810ff */
[----:B------:R-:W-:Y:S01]  /*0340*/  IADD3 R15, P3, PT, R13, UR14, RZ ;  /* 0x0000000e0d0f7c10 */ /* 0x000fe2000ff7e0ff */
[----:B------:R0:W2:Y:S01]  /*0350*/  @!P1 LDG.E R25, desc[UR18][R4.64] ;  /* 0x0000001204199981 */ /* 0x0000a2000c1e1900 */
[----:B------:R-:W-:-:S02]  /*0360*/  @!P1 LEA.HI.X R3, R0, UR7, R7, 0x2, P2 ;  /* 0x0000000700039c11 */ /* 0x000fc400090f1407 */
[----:B------:R-:W-:Y:S01]  /*0370*/  @!P1 LEA.HI.X R7, R0, UR11, R7, 0x2, P4 ;  /* 0x0000000b00079c11 */ /* 0x000fe2000a0f1407 */
[----:B------:R-:W-:Y:S01]  /*0380*/  IMAD.X R16, RZ, RZ, R18, P3 ;  /* 0x000000ffff107224 */ /* 0x000fe200018e0612 */
[C---:B------:R-:W-:Y:S01]  /*0390*/  IADD3 R0, P5, PT, R15.reuse, UR14, RZ ;  /* 0x0000000e0f007c10 */ /* 0x040fe2000ffbe0ff */
[----:B------:R-:W2:Y:S01]  /*03a0*/  @!P1 LDG.E R26, desc[UR18][R2.64] ;  /* 0x00000012021a9981 */ /* 0x000ea2000c1e1900 */
[----:B------:R-:W-:Y:S02]  /*03b0*/  ISETP.GE.U32.AND P2, PT, R15, UR15, PT ;  /* 0x0000000f0f007c0c */ /* 0x000fe4000bf46070 */
[----:B------:R-:W-:Y:S01]  /*03c0*/  @!P0 LEA R8, P3, R13, UR10, 0x2 ;  /* 0x0000000a0d088c11 */ /* 0x000fe2000f8610ff */
[----:B------:R1:W3:Y:S01]  /*03d0*/  @!P1 LDG.E R24, desc[UR18][R6.64] ;  /* 0x0000001206189981 */ /* 0x0002e2000c1e1900 */
[----:B------:R-:W-:Y:S01]  /*03e0*/  ISETP.GE.U32.AND.EX P1, PT, R16, UR16, PT, P2 ;  /* 0x0000001010007c0c */ /* 0x000fe2000bf26120 */
[----:B------:R-:W-:Y:S01]  /*03f0*/  IMAD.X R19, RZ, RZ, R16, P5 ;  /* 0x000000ffff137224 */ /* 0x000fe200028e0610 */
[----:B------:R-:W-:-:S02]  /*0400*/  ISETP.GE.U32.AND P2, PT, R0, UR15, PT ;  /* 0x0000000f00007c0c */ /* 0x000fc4000bf46070 */
[----:B------:R-:W-:Y:S02]  /*0410*/  CS2R R22, SRZ ;  /* 0x0000000000167805 */ /* 0x000fe4000001ff00 */
[C---:B------:R-:W-:Y:S02]  /*0420*/  @!P0 LEA R10, P4, R13.reuse, UR6, 0x2 ;  /* 0x000000060d0a8c11 */ /* 0x040fe4000f8810ff */
[--C-:B------:R-:W-:Y:S02]  /*0430*/  @!P0 LEA.HI.X R9, R13, UR11, R18.reuse, 0x2, P3 ;  /* 0x0000000b0d098c11 */ /* 0x100fe400098f1412 */
[----:B------:R-:W-:Y:S02]  /*0440*/  ISETP.GE.U32.AND.EX P2, PT, R19, UR16, PT, P2 ;  /* 0x0000001013007c0c */ /* 0x000fe4000bf46120 */
[C---:B------:R-:W-:Y:S01]  /*0450*/  @!P0 LEA.HI.X R11, R13.reuse, UR7, R18, 0x2, P4 ;  /* 0x000000070d0b8c11 */ /* 0x040fe2000a0f1412 */
[----:B------:R4:W5:Y:S01]  /*0460*/  @!P0 LDG.E R22, desc[UR18][R8.64] ;  /* 0x0000001208168981 */ /* 0x000962000c1e1900 */
[----:B0-----:R-:W-:-:S02]  /*0470*/  @!P0 LEA R4, P4, R13, UR8, 0x2 ;  /* 0x000000080d048c11 */ /* 0x001fc4000f8810ff */
[----:B------:R-:W-:Y:S02]  /*0480*/  CS2R R20, SRZ ;  /* 0x0000000000147805 */ /* 0x000fe4000001ff00 */
[----:B------:R-:W-:Y:S01]  /*0490*/  @!P1 LEA R12, P3, R15, UR6, 0x2 ;  /* 0x000000060f0c9c11 */ /* 0x000fe2000f8610ff */
[----:B------:R-:W5:Y:S01]  /*04a0*/  @!P0 LDG.E R23, desc[UR18][R10.64] ;  /* 0x000000120a178981 */ /* 0x000f62000c1e1900 */
[----:B------:R-:W-:Y:S02]  /*04b0*/  @!P0 LEA.HI.X R5, R13, UR9, R18, 0x2, P4 ;  /* 0x000000090d058c11 */ /* 0x000fe4000a0f1412 */
[C-C-:B------:R-:W-:Y:S02]  /*04c0*/  @!P1 LEA.HI.X R13, R15.reuse, UR7, R16.reuse, 0x2, P3 ;  /* 0x000000070f0d9c11 */ /* 0x140fe400098f1410 */
[C---:B-1----:R-:W-:Y:S01]  /*04d0*/  @!P1 LEA R6, P4, R15.reuse, UR10, 0x2 ;  /* 0x0000000a0f069c11 */ /* 0x042fe2000f8810ff */
[----:B------:R0:W5:Y:S01]  /*04e0*/  @!P0 LDG.E R21, desc[UR18][R4.64] ;  /* 0x0000001204158981 */ /* 0x000162000c1e1900 */
[----:B------:R-:W-:Y:S01]  /*04f0*/  @!P2 LEA R2, P3, R0, UR10, 0x2 ;  /* 0x0000000a0002ac11 */ /* 0x000fe2000f8610ff */
[----:B------:R-:W-:Y:S01]  /*0500*/  IMAD.MOV.U32 R14, RZ, RZ, RZ ;  /* 0x000000ffff0e7224 */ /* 0x000fe200078e00ff */
[----:B------:R-:W-:-:S02]  /*0510*/  @!P1 LEA.HI.X R7, R15, UR11, R16, 0x2, P4 ;  /* 0x0000000b0f079c11 */ /* 0x000fc4000a0f1410 */
[C---:B------:R-:W-:Y:S01]  /*0520*/  @!P2 LEA.HI.X R3, R0.reuse, UR11, R19, 0x2, P3 ;  /* 0x0000000b0003ac11 */ /* 0x040fe200098f1413 */
[----:B------:R-:W-:Y:S01]  /*0530*/  IMAD.MOV.U32 R17, RZ, RZ, RZ ;  /* 0x000000ffff117224 */ /* 0x000fe200078e00ff */
[----:B----4-:R-:W-:Y:S01]  /*0540*/  @!P2 LEA R8, P4, R0, UR6, 0x2 ;  /* 0x000000060008ac11 */ /* 0x010fe2000f8810ff */
[----:B------:R-:W4:Y:S01]  /*0550*/  @!P1 LDG.E R14, desc[UR18][R6.64] ;  /* 0x00000012060e9981 */ /* 0x000f22000c1e1900 */
[----:B0-----:R-:W-:-:S03]  /*0560*/  @!P1 LEA R4, P3, R15, UR8, 0x2 ;  /* 0x000000080f049c11 */ /* 0x001fc6000f8610ff */
[----:B------:R-:W4:Y:S01]  /*0570*/  @!P2 LDG.E R20, desc[UR18][R2.64] ;  /* 0x000000120214a981 */ /* 0x000f22000c1e1900 */
[----:B------:R-:W-:Y:S02]  /*0580*/  @!P1 LEA.HI.X R5, R15, UR9, R16, 0x2, P3 ;  /* 0x000000090f059c11 */ /* 0x000fe400098f1410 */
[C---:B------:R-:W-:Y:S01]  /*0590*/  @!P2 LEA R10, P3, R0.reuse, UR8, 0x2 ;  /* 0x00000008000aac11 */ /* 0x040fe2000f8610ff */
[----:B------:R0:W4:Y:S01]  /*05a0*/  @!P1 LDG.E R17, desc[UR18][R12.64] ;  /* 0x000000120c119981 */ /* 0x000122000c1e1900 */
[----:B------:R-:W-:Y:S02]  /*05b0*/  CS2R R28, SRZ ;  /* 0x00000000001c7805 */ /* 0x000fe4000001ff00 */
[C-C-:B------:R-:W-:Y:S02]  /*05c0*/  @!P2 LEA.HI.X R9, R0.reuse, UR7, R19.reuse, 0x2, P4 ;  /* 0x000000070009ac11 */ /* 0x140fe4000a0f1413 */
[----:B------:R-:W-:Y:S02]  /*05d0*/  @!P2 LEA.HI.X R11, R0, UR9, R19, 0x2, P3 ;  /* 0x00000009000bac11 */ /* 0x000fe400098f1413 */
[----:B------:R1:W4:Y:S01]  /*05e0*/  @!P1 LDG.E R28, desc[UR18][R4.64] ;  /* 0x00000012041c9981 */ /* 0x000322000c1e1900 */
[----:B0-----:R-:W-:-:S03]  /*05f0*/  IMAD.MOV.U32 R12, RZ, RZ, RZ ;  /* 0x000000ffff0c7224 */ /* 0x001fc600078e00ff */
[----:B------:R-:W4:Y:S04]  /*0600*/  @!P2 LDG.E R29, desc[UR18][R8.64] ;  /* 0x00000012081da981 */ /* 0x000f28000c1e1900 */
[----:B------:R0:W4:Y:S01]  /*0610*/  @!P2 LDG.E R12, desc[UR18][R10.64] ;  /* 0x000000120a0ca981 */ /* 0x000122000c1e1900 */
[----:B------:R-:W-:-:S04]  /*0620*/  IADD3 R6, P5, PT, R27, UR4, RZ ;  /* 0x000000041b067c10 */ /* 0x000fc8000ffbe0ff */
[----:B------:R-:W-:Y:S01]  /*0630*/  ISETP.GE.U32.AND P3, PT, R6, UR15, PT ;  /* 0x0000000f06007c0c */ /* 0x000fe2000bf66070 */
[----:B------:R-:W-:-:S05]  /*0640*/  IMAD.X R3, RZ, RZ, UR5, P5 ;  /* 0x00000005ff037e24 */ /* 0x000fca000a8e06ff */
[----:B------:R-:W-:Y:S01]  /*0650*/  ISETP.GE.U32.AND.EX P3, PT, R3, UR16, PT, P3 ;  /* 0x0000001003007c0c */ /* 0x000fe2000bf66130 */
[----:B-1----:R-:W-:Y:S01]  /*0660*/  VIADD R5, R6, UR14 ;  /* 0x0000000e06057c36 */ /* 0x002fe20008000000 */
[----:B------:R-:W-:-:S04]  /*0670*/  ULEA UR4, UP0, UR14, UR4, 0x2 ;  /* 0x000000040e047291 */ /* 0x000fc8000f8010ff */
[----:B------:R-:W-:Y:S02]  /*0680*/  UIADD3.X UR5, UPT, UPT, URZ, UR5, URZ, UP0, !UPT ;  /* 0x00000005ff057290 */ /* 0x000fe400087fe4ff */
[----:B------:R-:W-:-:S04]  /*0690*/  UISETP.GE.U32.AND UP0, UPT, UR4, UR15, UPT ;  /* 0x0000000f0400728c */ /* 0x000fc8000bf06070 */
[----:B------:R-:W-:Y:S01]  /*06a0*/  UISETP.GE.U32.AND.EX UP0, UPT, UR5, UR16, UPT, UP0 ;  /* 0x000000100500728c */ /* 0x000fe2000bf06100 */
[----:B---3--:R-:W-:Y:S01]  /*06b0*/  FSETP.GEU.FTZ.AND P4, PT, |R24|, 0.5, PT ;  /* 0x3f0000001800780b */ /* 0x008fe20003f9e200 */
[----:B--2---:R-:W-:Y:S01]  /*06c0*/  FADD.FTZ R7, R25, -R26 ;  /* 0x8000001a19077221 */ /* 0x004fe20000010000 */
[----:B-----5:R-:W-:-:S11]  /*06d0*/  FSETP.GEU.FTZ.AND P5, PT, |R22|, 0.5, PT ;  /* 0x3f0000001600780b */ /* 0x020fd60003fbe200 */
[----:B------:R-:W-:Y:S01]  /*06e0*/  @!P4 FFMA.FTZ R13, R7, R24, R26 ;  /* 0x00000018070dc223 */ /* 0x000fe2000001001a */
[----:B------:R-:W-:Y:S01]  /*06f0*/  @P4 FADD.FTZ R24, -R24, 1 ;  /* 0x3f80000018184421 */ /* 0x000fe20000010100 */
[----:B------:R-:W-:-:S03]  /*0700*/  FADD.FTZ R4, R21, -R23 ;  /* 0x8000001715047221 */ /* 0x000fc60000010000 */
[----:B------:R-:W-:Y:S01]  /*0710*/  @P4 FFMA.FTZ R13, -R7, R24, R25 ;  /* 0x00000018070d4223 */ /* 0x000fe20000010119 */
[----:B------:R-:W-:Y:S01]  /*0720*/  @!P3 LEA R2, P4, R6, UR12, 0x2 ;  /* 0x0000000c0602bc11 */ /* 0x000fe2000f8810ff */
[----:B------:R-:W-:Y:S01]  /*0730*/  @!P5 FFMA.FTZ R23, R4, R22, R23 ;  /* 0x000000160417d223 */ /* 0x000fe20000010017 */
[----:B------:R-:W-:Y:S02]  /*0740*/  @P5 FADD.FTZ R22, -R22, 1 ;  /* 0x3f80000016165421 */ /* 0x000fe40000010100 */
[----:B------:R-:W-:Y:S02]  /*0750*/  @!P3 LEA.HI.X R3, R6, UR13, R3, 0x2, P4 ;  /* 0x0000000d0603bc11 */ /* 0x000fe4000a0f1403 */
[----:B------:R-:W-:Y:S01]  /*0760*/  @P5 FFMA.FTZ R23, -R4, R22, R21 ;  /* 0x0000001604175223 */ /* 0x000fe20000010115 */
[----:B----4-:R-:W-:Y:S02]  /*0770*/  FSETP.GEU.FTZ.AND P5, PT, |R14|, 0.5, PT ;  /* 0x3f0000000e00780b */ /* 0x010fe40003fbe200 */
[----:B------:R-:W-:-:S02]  /*0780*/  @!P0 LEA R4, P6, R5, UR12, 0x2 ;  /* 0x0000000c05048c11 */ /* 0x000fc4000f8c10ff */
[----:B------:R-:W-:Y:S02]  /*0790*/  FSETP.GEU.FTZ.AND P4, PT, |R20|, 0.5, PT ;  /* 0x3f0000001400780b */ /* 0x000fe40003f9e200 */
[----:B------:R-:W-:Y:S02]  /*07a0*/  @!P0 LEA.HI.X R5, R5, UR13, R18, 0x2, P6 ;  /* 0x0000000d05058c11 */ /* 0x000fe4000b0f1412 */
[----:B------:R-:W-:-:S04]  /*07b0*/  @!P1 LEA R6, P6, R15, UR12, 0x2 ;  /* 0x0000000c0f069c11 */ /* 0x000fc8000f8c10ff */
[----:B------:R-:W-:Y:S01]  /*07c0*/  @!P1 LEA.HI.X R7, R15, UR13, R16, 0x2, P6 ;  /* 0x0000000d0f079c11 */ /* 0x000fe2000b0f1410 */
[----:B0-----:R-:W-:Y:S01]  /*07d0*/  FADD.FTZ R11, R28, -R17 ;  /* 0x800000111c0b7221 */ /* 0x001fe20000010000 */
[----:B------:R-:W-:-:S03]  /*07e0*/  @!P2 LEA R8, P6, R0, UR12, 0x2 ;  /* 0x0000000c0008ac11 */ /* 0x000fc6000f8c10ff */
[----:B------:R-:W-:Y:S01]  /*07f0*/  @!P5 FFMA.FTZ R17, R11, R14, R17 ;  /* 0x0000000e0b11d223 */ /* 0x000fe20000010011 */
[----:B------:R-:W-:Y:S01]  /*0800*/  @P5 FADD.FTZ R14, -R14, 1 ;  /* 0x3f8000000e0e5421 */ /* 0x000fe20000010100 */
[----:B------:R-:W-:-:S04]  /*0810*/  FADD.FTZ R15, R12, -R29 ;  /* 0x8000001d0c0f7221 */ /* 0x000fc80000010000 */
[----:B------:R-:W-:Y:S01]  /*0820*/  @!P4 FFMA.FTZ R29, R15, R20, R29 ;  /* 0x000000140f1dc223 */ /* 0x000fe2000001001d */
[----:B------:R-:W-:Y:S01]  /*0830*/  @P4 FADD.FTZ R20, -R20, 1 ;  /* 0x3f80000014144421 */ /* 0x000fe20000010100 */
[----:B------:R-:W-:Y:S01]  /*0840*/  @P5 FFMA.FTZ R17, -R11, R14, R28 ;  /* 0x0000000e0b115223 */ /* 0x000fe2000001011c */
[----:B------:R-:W-:Y:S02]  /*0850*/  @!P2 LEA.HI.X R9, R0, UR13, R19, 0x2, P6 ;  /* 0x0000000d0009ac11 */ /* 0x000fe4000b0f1413 */
[----:B------:R-:W-:Y:S01]  /*0860*/  @P4 FFMA.FTZ R29, -R15, R20, R12 ;  /* 0x000000140f1d4223 */ /* 0x000fe2000001010c */
[----:B------:R2:W-:Y:S04]  /*0870*/  @!P3 STG.E desc[UR18][R2.64], R13 ;  /* 0x0000000d0200b986 */ /* 0x0005e8000c101912 */
[----:B------:R2:W-:Y:S04]  /*0880*/  @!P0 STG.E desc[UR18][R4.64], R23 ;  /* 0x0000001704008986 */ /* 0x0005e8000c101912 */
[----:B------:R2:W-:Y:S04]  /*0890*/  @!P1 STG.E desc[UR18][R6.64], R17 ;  /* 0x0000001106009986 */ /* 0x0005e8000c101912 */
[----:B------:R2:W-:Y:S01]  /*08a0*/  @!P2 STG.E desc[UR18][R8.64], R29 ;  /* 0x0000001d0800a986 */ /* 0x0005e2000c101912 */
[----:B------:R-:W-:Y:S05]  /*08b0*/  BRA.U !UP0, `(.L_x_305) ;  /* 0xfffffff908687547 */ /* 0x000fea000b83ffff */
[----:B------:R-:W-:Y:S05]  /*08c0*/  EXIT ;  /* 0x000000000000794d */ /* 0x000fea0003800000 */
.L_x_304:
[----:B------:R-:W0:Y:S02]  /*08d0*/  S2R R3, SR_TID.X ;  /* 0x0000000000037919 */ /* 0x000e240000002100 */
[----:B0-----:R-:W-:-:S03]  /*08e0*/  IMAD.WIDE.U32 R4, R3, 0x4, RZ ;  /* 0x0000000403047825 */ /* 0x001fc600078e00ff */
[----:B------:R-:W-:-:S04]  /*08f0*/  ISETP.GE.U32.AND P0, PT, R4, UR17, PT ;  /* 0x0000001104007c0c */ /* 0x000fc8000bf06070 */
[----:B------:R-:W-:-:S13]  /*0900*/  ISETP.GE.AND.EX P0, PT, R5, UR4, PT, P0 ;  /* 0x0000000405007c0c */ /* 0x000fda000bf06300 */
[----:B------:R-:W-:Y:S05]  /*0910*/  @P0 EXIT ;  /* 0x000000000000094d */ /* 0x000fea0003800000 */
[----:B------:R-:W-:Y:S01]  /*0920*/  IMAD.MOV.U32 R0, RZ, RZ, RZ ;  /* 0x000000ffff007224 */ /* 0x000fe200078e00ff */
[----:B------:R-:W0:Y:S06]  /*0930*/  LDCU UR5, c[0x0][0x360] ;  /* 0x00006c00ff0577ac */ /* 0x000e2c0008000800 */
.L_x_306:
[C---:B------:R-:W-:Y:S01]  /*0940*/  IMAD.SHL.U32 R2, R3.reuse, 0x10, RZ ;  /* 0x0000001003027824 */ /* 0x040fe200078e00ff */
[----:B------:R-:W-:-:S04]  /*0950*/  SHF.L.U64.HI R20, R3, 0x4, R0 ;  /* 0x0000000403147819 */ /* 0x000fc80000010200 */
[C---:B------:R-:W-:Y:S02]  /*0960*/  IADD3 R4, P0, PT, R2.reuse, UR10, RZ ;  /* 0x0000000a02047c10 */ /* 0x040fe4000ff1e0ff */
[----:B------:R-:W-:Y:S02]  /*0970*/  IADD3 R8, P1, PT, R2, UR8, RZ ;  /* 0x0000000802087c10 */ /* 0x000fe4000ff3e0ff */
[----:B------:R-:W-:Y:S02]  /*0980*/  IADD3.X R5, PT, PT, R20, UR11, RZ, P0, !PT ;  /* 0x0000000b14057c10 */ /* 0x000fe400087fe4ff */
[----:B------:R-:W-:-:S04]  /*0990*/  IADD3 R14, P0, PT, R2, UR6, RZ ;  /* 0x00000006020e7c10 */ /* 0x000fc8000ff1e0ff */
[----:B------:R-:W2:Y:S01]  /*09a0*/  LDG.E.128 R4, desc[UR18][R4.64] ;  /* 0x0000001204047981 */ /* 0x000ea2000c1e1d00 */
[C---:B------:R-:W-:Y:S02]  /*09b0*/  IADD3.X R15, PT, PT, R20.reuse, UR7, RZ, P0, !PT ;  /* 0x00000007140f7c10 */ /* 0x040fe400087fe4ff */
[----:B------:R-:W-:-:S04]  /*09c0*/  IADD3.X R9, PT, PT, R20, UR9, RZ, P1, !PT ;  /* 0x0000000914097c10 */ /* 0x000fc80008ffe4ff */
[----:B------:R-:W3:Y:S04]  /*09d0*/  LDG.E.128 R12, desc[UR18][R14.64] ;  /* 0x000000120e0c7981 */ /* 0x000ee8000c1e1d00 */
[----:B------:R-:W3:Y:S01]  /*09e0*/  LDG.E.128 R8, desc[UR18][R8.64] ;  /* 0x0000001208087981 */ /* 0x000ee2000c1e1d00 */
[----:B--2---:R-:W-:Y:S02]  /*09f0*/  FSETP.GEU.FTZ.AND P0, PT, |R4|, 0.5, PT ;  /* 0x3f0000000400780b */ /* 0x004fe40003f1e200 */
[----:B------:R-:W-:Y:S02]  /*0a00*/  FSETP.GEU.FTZ.AND P1, PT, |R5|, 0.5, PT ;  /* 0x3f0000000500780b */ /* 0x000fe40003f3e200 */
[----:B------:R-:W-:Y:S02]  /*0a10*/  FSETP.GEU.FTZ.AND P2, PT, |R6|, 0.5, PT ;  /* 0x3f0000000600780b */ /* 0x000fe40003f5e200 */
[----:B------:R-:W-:Y:S01]  /*0a20*/  FSETP.GEU.FTZ.AND P3, PT, |R7|, 0.5, PT ;  /* 0x3f0000000700780b */ /* 0x000fe20003f7e200 */
[----:B---3--:R-:W-:Y:S01]  /*0a30*/  FADD.FTZ R19, -R12, R8 ;  /* 0x000000080c137221 */ /* 0x008fe20000010100 */
[----:B------:R-:W-:-:S05]  /*0a40*/  FADD.FTZ R18, -R13, R9 ;  /* 0x000000090d127221 */ /* 0x000fca0000010100 */
[----:B------:R-:W-:Y:S01]  /*0a50*/  @P0 FADD.FTZ R21, -R4, 1 ;  /* 0x3f80000004150421 */ /* 0x000fe20000010100 */
[----:B------:R-:W-:Y:S01]  /*0a60*/  FADD.FTZ R17, -R14, R10 ;  /* 0x0000000a0e117221 */ /* 0x000fe20000010100 */
[----:B------:R-:W-:Y:S01]  /*0a70*/  FADD.FTZ R16, -R15, R11 ;  /* 0x0000000b0f107221 */ /* 0x000fe20000010100 */
[----:B------:R-:W-:Y:S01]  /*0a80*/  @!P0 FFMA.FTZ R12, R4, R19, R12 ;  /* 0x00000013040c8223 */ /* 0x000fe2000001000c */
[----:B------:R-:W-:Y:S01]  /*0a90*/  @!P1 FFMA.FTZ R13, R5, R18, R13 ;  /* 0x00000012050d9223 */ /* 0x000fe2000001000d */
[----:B------:R-:W-:Y:S01]  /*0aa0*/  @P0 FFMA.FTZ R12, -R19, R21, R8 ;  /* 0x00000015130c0223 */ /* 0x000fe20000010108 */
[C---:B------:R-:W-:Y:S01]  /*0ab0*/  @!P2 FFMA.FTZ R14, R6.reuse, R17, R14 ;  /* 0x00000011060ea223 */ /* 0x040fe2000001000e */
[----:B------:R-:W-:Y:S01]  /*0ac0*/  @!P3 FFMA.FTZ R15, R7, R16, R15 ;  /* 0x00000010070fb223 */ /* 0x000fe2000001000f */
[----:B------:R-:W-:Y:S01]  /*0ad0*/  @P1 FADD.FTZ R5, -R5, 1 ;  /* 0x3f80000005051421 */ /* 0x000fe20000010100 */
[----:B0-----:R-:W-:Y:S01]  /*0ae0*/  IADD3 R3, P0, PT, R3, UR5, RZ ;  /* 0x0000000503037c10 */ /* 0x001fe2000ff1e0ff */
[----:B------:R-:W-:Y:S01]  /*0af0*/  @P2 FADD.FTZ R6, -R6, 1 ;  /* 0x3f80000006062421 */ /* 0x000fe20000010100 */
[----:B------:R-:W-:Y:S01]  /*0b00*/  @P3 FADD.FTZ R7, -R7, 1 ;  /* 0x3f80000007073421 */ /* 0x000fe20000010100 */
[----:B------:R-:W-:Y:S01]  /*0b10*/  IADD3 R4, P4, PT, R2, UR12, RZ ;  /* 0x0000000c02047c10 */ /* 0x000fe2000ff9e0ff */
[----:B------:R-:W-:Y:S01]  /*0b20*/  @P1 FFMA.FTZ R13, -R18, R5, R9 ;  /* 0x00000005120d1223 */ /* 0x000fe20000010109 */
[----:B------:R-:W-:Y:S01]  /*0b30*/  @P2 FFMA.FTZ R14, -R17, R6, R10 ;  /* 0x00000006110e2223 */ /* 0x000fe2000001010a */
[----:B------:R-:W-:Y:S01]  /*0b40*/  @P3 FFMA.FTZ R15, -R16, R7, R11 ;  /* 0x00000007100f3223 */ /* 0x000fe2000001010b */
[----:B------:R-:W-:Y:S01]  /*0b50*/  IADD3.X R5, PT, PT, R20, UR13, RZ, P4, !PT ;  /* 0x0000000d14057c10 */ /* 0x000fe2000a7fe4ff */
[----:B------:R-:W-:-:S02]  /*0b60*/  IMAD.SHL.U32 R2, R3, 0x4, RZ ;  /* 0x0000000403027824 */ /* 0x000fc400078e00ff */
[----:B------:R-:W-:Y:S01]  /*0b70*/  IMAD.X R0, RZ, RZ, R0, P0 ;  /* 0x000000ffff007224 */ /* 0x000fe200000e0600 */
[C---:B------:R-:W-:Y:S01]  /*0b80*/  LOP3.LUT P0, RZ, R3.reuse, 0xffffc000, RZ, 0xc0, !PT ;  /* 0xffffc00003ff7812 */ /* 0x040fe2000780c0ff */
[----:B------:R1:W-:Y:S01]  /*0b90*/  STG.E.128 desc[UR18][R4.64], R12 ;  /* 0x0000000c04007986 */ /* 0x0003e2000c101d12 */
[----:B------:R-:W-:Y:S02]  /*0ba0*/  ISETP.LT.U32.AND P1, PT, R2, UR17, PT ;  /* 0x0000001102007c0c */ /* 0x000fe4000bf21070 */
[----:B------:R-:W-:Y:S02]  /*0bb0*/  SHF.L.U64.HI R2, R3, 0x2, R0 ;  /* 0x0000000203027819 */ /* 0x000fe40000010200 */
[----:B------:R-:W-:Y:S02]  /*0bc0*/  LOP3.LUT P0, RZ, R0, 0x3fffffff, RZ, 0xc0, P0 ;  /* 0x3fffffff00ff7812 */ /* 0x000fe4000000c0ff */
[----:B------:R-:W-:-:S13]  /*0bd0*/  ISETP.LT.AND.EX P1, PT, R2, UR4, PT, P1 ;  /* 0x0000000402007c0c */ /* 0x000fda000bf21310 */
[----:B-1----:R-:W-:Y:S05]  /*0be0*/  @!P0 BRA P1, `(.L_x_306) ;  /* 0xfffffffc00548947 */ /* 0x002fea000083ffff */
[----:B------:R-:W-:Y:S05]  /*0bf0*/  EXIT ;  /* 0x000000000000794d */ /* 0x000fea0003800000 */
.L_x_307:
        /* <DEDUP_REMOVED lines=16> */
.L_x_346:


//--------------------- .text._ZN2at6native52_GLOBAL__N__ff984223_19_ForeachTernaryOp_cu_5285c63625multi_tensor_apply_kernelINS1_18TensorListMetadataILi4EEENS1_20TernaryOpListFunctorIdLi4ELi3ELi3EEEJNS0_11LerpFunctorIdEEEEEvT_T0_DpT1_ --------------------------
	.section	.text._ZN2at6native52_GLOBAL__N__ff984223_19_ForeachTernaryOp_cu_5285c63625multi_tensor_apply_kernelINS1_18TensorListMetadataILi4EEENS1_20TernaryOpListFunctorIdLi4ELi3ELi3EEEJNS0_11LerpFunctorIdEEEEEvT_T0_DpT1_,"ax",@progbits
	.align	128
.text._ZN2at6native52_GLOBAL__N__ff984223_19_ForeachTernaryOp_cu_5285c63625multi_tensor_apply_kernelINS1_18TensorListMetadataILi4EEENS1_20TernaryOpListFunctorIdLi4ELi3ELi3EEEJNS0_11LerpFunctorIdEEEEEvT_T0_DpT1_:
        .type           _ZN2at6native52_GLOBAL__N__ff984223_19_ForeachTernaryOp_cu_5285c63625multi_tensor_apply_kernelINS1_18TensorListMetadataILi4EEENS1_20TernaryOpListFunctorIdLi4ELi3ELi3EEEJNS0_11LerpFunctorIdEEEEEvT_T0_DpT1_,@function
        .size           _ZN2at6native52_GLOBAL__N__ff984223_19_ForeachTernaryOp_cu_5285c63625multi_tensor_apply_kernelINS1_18TensorListMetadataILi4EEENS1_20TernaryOpListFunctorIdLi4ELi3ELi3EEEJNS0_11LerpFunctorIdEEEEEvT_T0_DpT1_,(.L_x_347 - _ZN2at6native52_GLOBAL__N__ff984223_19_ForeachTernaryOp_cu_5285c63625multi_tensor_apply_kernelINS1_18TensorListMetadataILi4EEENS1_20TernaryOpListFunctorIdLi4ELi3ELi3EEEJNS0_11LerpFunctorIdEEEEEvT_T0_DpT1_)
        .other          _ZN2at6native52_GLOBAL__N__ff984223_19_ForeachTernaryOp_cu_5285c63625multi_tensor_apply_kernelINS1_18TensorListMetadataILi4EEENS1_20TernaryOpListFunctorIdLi4ELi3ELi3EEEJNS0_11LerpFunctorIdEEEEEvT_T0_DpT1_,@"STO_CUDA_ENTRY STV_DEFAULT"
_ZN2at6native52_GLOBAL__N__ff984223_19_ForeachTernaryOp_cu_5285c63625multi_tensor_apply_kernelINS1_18TensorListMetadataILi4EEENS1_20TernaryOpListFunctorIdLi4ELi3ELi3EEEJNS0_11LerpFunctorIdEEEEEvT_T0_DpT1_:
        /* <DEDUP_REMOVED lines=38> */
.L_x_309:
[----:B0-2---:R-:W-:Y:S02]  /*0260*/  IADD3 R24, P1, PT, R0, UR4, RZ ;  /* 0x0000000400187c10 */ /* 0x005fe4000ff3e0ff */
[----:B------:R-:W-:Y:S02]  /*0270*/  CS2R R12, SRZ ;  /* 0x00000000000c7805 */ /* 0x000fe4000001ff00 */
[C---:B------:R-:W-:Y:S01]  /*0280*/  ISETP.GE.U32.AND P0, PT, R24.reuse, UR15, PT ;  /* 0x0000000f18007c0c */ /* 0x040fe2000bf06070 */
[----:B------:R-:W-:Y:S01]  /*0290*/  IMAD.X R15, RZ, RZ, UR5, P1 ;  /* 0x00000005ff0f7e24 */ /* 0x000fe200088e06ff */
[----:B-1----:R-:W-:-:S04]  /*02a0*/  IADD3 R23, P3, PT, R24, UR14, RZ ;  /* 0x0000000e18177c10 */ /* 0x002fc8000ff7e0ff */
[----:B------:R-:W-:Y:S01]  /*02b0*/  ISETP.GE.U32.AND.EX P0, PT, R15, UR16, PT, P0 ;  /* 0x000000100f007c0c */ /* 0x000fe2000bf06100 */
[----:B------:R-:W-:Y:S01]  /*02c0*/  IMAD.X R14, RZ, RZ, R15, P3 ;  /* 0x000000ffff0e7224 */ /* 0x000fe200018e060f */
[----:B------:R-:W-:Y:S02]  /*02d0*/  CS2R R8, SRZ ;  /* 0x0000000000087805 */ /* 0x000fe4000001ff00 */
[----:B------:R-:W-:-:S09]  /*02e0*/  CS2R R16, SRZ ;  /* 0x0000000000107805 */ /* 0x000fd2000001ff00 */
[----:B------:R-:W-:-:S04]  /*02f0*/  @!P0 LEA R6, P1, R24, UR10, 0x3 ;  /* 0x0000000a18068c11 */ /* 0x000fc8000f8218ff */
[C-C-:B------:R-:W-:Y:S02]  /*0300*/  @!P0 LEA.HI.X R7, R24.reuse, UR11, R15.reuse, 0x3, P1 ;  /* 0x0000000b18078c11 */ /* 0x140fe400088f1c0f */
[C---:B------:R-:W-:Y:S02]  /*0310*/  @!P0 LEA R2, P1, R24.reuse, UR6, 0x3 ;  /* 0x0000000618028c11 */ /* 0x040fe4000f8218ff */
[C---:B------:R-:W-:Y:S01]  /*0320*/  @!P0 LEA R4, P2, R24.reuse, UR8, 0x3 ;  /* 0x0000000818048c11 */ /* 0x040fe2000f8418ff */
[----:B------:R0:W2:Y:S01]  /*0330*/  @!P0 LDG.E.64 R12, desc[UR18][R6.64] ;  /* 0x00000012060c8981 */ /* 0x0000a2000c1e1b00 */
[C-C-:B------:R-:W-:Y:S02]  /*0340*/  @!P0 LEA.HI.X R3, R24.reuse, UR7, R15.reuse, 0x3, P1 ;  /* 0x0000000718038c11 */ /* 0x140fe400088f1c0f */
[----:B------:R-:W-:Y:S02]  /*0350*/  ISETP.GE.U32.AND P1, PT, R23, UR15, PT ;  /* 0x0000000f17007c0c */ /* 0x000fe4000bf26070 */
[----:B------:R-:W-:Y:S01]  /*0360*/  @!P0 LEA.HI.X R5, R24, UR9, R15, 0x3, P2 ;  /* 0x0000000918058c11 */ /* 0x000fe200090f1c0f */
[----:B------:R-:W3:Y:S01]  /*0370*/  @!P0 LDG.E.64 R8, desc[UR18][R2.64] ;  /* 0x0000001202088981 */ /* 0x000ee2000c1e1b00 */
[----:B------:R-:W-:-:S03]  /*0380*/  ISETP.GE.U32.AND.EX P1, PT, R14, UR16, PT, P1 ;  /* 0x000000100e007c0c */ /* 0x000fc6000bf26110 */
[----:B------:R1:W3:Y:S01]  /*0390*/  @!P0 LDG.E.64 R16, desc[UR18][R4.64] ;  /* 0x0000001204108981 */ /* 0x0002e2000c1e1b00 */
[----:B------:R-:W-:-:S09]  /*03a0*/  CS2R R18, SRZ ;  /* 0x0000000000127805 */ /* 0x000fd2000001ff00 */
[C---:B------:R-:W-:Y:S02]  /*03b0*/  @!P1 LEA R10, P0, R23.reuse, UR10, 0x3 ;  /* 0x0000000a170a9c11 */ /* 0x040fe4000f8018ff */
[C---:B------:R-:W-:Y:S02]  /*03c0*/  @!P1 LEA R28, P2, R23.reuse, UR8, 0x3 ;  /* 0x00000008171c9c11 */ /* 0x040fe4000f8418ff */
[C-C-:B------:R-:W-:Y:S02]  /*03d0*/  @!P1 LEA.HI.X R11, R23.reuse, UR11, R14.reuse, 0x3, P0 ;  /* 0x0000000b170b9c11 */ /* 0x140fe400080f1c0e */
[C---:B------:R-:W-:Y:S02]  /*03e0*/  @!P1 LEA R26, P0, R23.reuse, UR6, 0x3 ;  /* 0x00000006171a9c11 */ /* 0x040fe4000f8018ff */
[----:B0-----:R-:W-:Y:S02]  /*03f0*/  CS2R R6, SRZ ;  /* 0x0000000000067805 */ /* 0x001fe4000001ff00 */
[----:B------:R-:W-:Y:S01]  /*0400*/  CS2R R20, SRZ ;  /* 0x0000000000147805 */ /* 0x000fe2000001ff00 */
[----:B------:R0:W4:Y:S01]  /*0410*/  @!P1 LDG.E.64 R18, desc[UR18][R10.64] ;  /* 0x000000120a129981 */ /* 0x000122000c1e1b00 */
[----:B------:R-:W-:-:S02]  /*0420*/  @!P1 LEA.HI.X R27, R23, UR7, R14, 0x3, P0 ;  /* 0x00000007171b9c11 */ /* 0x000fc400080f1c0e */
[----:B------:R-:W-:-:S03]  /*0430*/  @!P1 LEA.HI.X R29, R23, UR9, R14, 0x3, P2 ;  /* 0x00000009171d9c11 */ /* 0x000fc600090f1c0e */
[----:B------:R5:W4:Y:S04]  /*0440*/  @!P1 LDG.E.64 R6, desc[UR18][R26.64] ;  /* 0x000000121a069981 */ /* 0x000b28000c1e1b00 */
[----:B------:R-:W4:Y:S01]  /*0450*/  @!P1 LDG.E.64 R20, desc[UR18][R28.64] ;  /* 0x000000121c149981 */ /* 0x000f22000c1e1b00 */
[----:B------:R-:W-:Y:S02]  /*0460*/  IADD3 R23, P0, PT, R23, UR14, RZ ;  /* 0x0000000e17177c10 */ /* 0x000fe4000ff1e0ff */
[----:B-1----:R-:W-:-:S03]  /*0470*/  CS2R R4, SRZ ;  /* 0x0000000000047805 */ /* 0x002fc6000001ff00 */
[----:B------:R-:W-:Y:S01]  /*0480*/  IMAD.X R14, RZ, RZ, R14, P0 ;  /* 0x000000ffff0e7224 */ /* 0x000fe200000e060e */
[----:B------:R-:W-:-:S04]  /*0490*/  ISETP.GE.U32.AND P0, PT, R23, UR15, PT ;  /* 0x0000000f17007c0c */ /* 0x000fc8000bf06070 */
[----:B------:R-:W-:-:S13]  /*04a0*/  ISETP.GE.U32.AND.EX P0, PT, R14, UR16, PT, P0 ;  /* 0x000000100e007c0c */ /* 0x000fda000bf06100 */
[----:B0-----:R-:W-:-:S04]  /*04b0*/  @!P0 LEA R10, P2, R23, UR6, 0x3 ;  /* 0x00000006170a8c11 */ /* 0x001fc8000f8418ff */
[C---:B------:R-:W-:Y:S02]  /*04c0*/  @!P0 LEA.HI.X R11, R23.reuse, UR7, R14, 0x3, P2 ;  /* 0x00000007170b8c11 */ /* 0x040fe400090f1c0e */
[----:B-----5:R-:W-:-:S03]  /*04d0*/  @!P0 LEA R26, P2, R23, UR10, 0x3 ;  /* 0x0000000a171a8c11 */ /* 0x020fc6000f8418ff */
[----:B------:R0:W5:Y:S01]  /*04e0*/  @!P0 LDG.E.64 R4, desc[UR18][R10.64] ;  /* 0x000000120a048981 */ /* 0x000162000c1e1b00 */
[----:B------:R-:W-:Y:S01]  /*04f0*/  @!P0 LEA.HI.X R27, R23, UR11, R14, 0x3, P2 ;  /* 0x0000000b171b8c11 */ /* 0x000fe200090f1c0e */
[----:B--2---:R-:W-:Y:S02]  /*0500*/  DSETP.GEU.AND P1, PT, |R12|, 0.5, PT ;  /* 0x3fe000000c00742a */ /* 0x004fe40003f2e200 */
[----:B---3--:R-:W-:-:S12]  /*0510*/  DADD R2, R16, -R8 ;  /* 0x0000000010027229 */ /* 0x008fd80000000808 */
[----:B------:R-:W-:Y:S02]  /*0520*/  @!P1 DFMA R8, R2, R12, R8 ;  /* 0x0000000c0208922b */ /* 0x000fe40000000008 */
[----:B------:R-:W-:-:S08]  /*0530*/  @P1 DADD R12, -R12, 1 ;  /* 0x3ff000000c0c1429 */ /* 0x000fd00000000100 */
[----:B------:R-:W-:Y:S01]  /*0540*/  @P1 DFMA R8, -R2, R12, R16 ;  /* 0x0000000c0208122b */ /* 0x000fe20000000110 */
[C---:B------:R-:W-:Y:S02]  /*0550*/  @!P0 LEA R22, P1, R23.reuse, UR8, 0x3 ;  /* 0x0000000817168c11 */ /* 0x040fe4000f8218ff */
[----:B------:R-:W-:Y:S02]  /*0560*/  CS2R R16, SRZ ;  /* 0x0000000000107805 */ /* 0x000fe4000001ff00 */
[C---:B------:R-:W-:Y:S01]  /*0570*/  IADD3 R3, P3, PT, R23.reuse, UR14, RZ ;  /* 0x0000000e17037c10 */ /* 0x040fe2000ff7e0ff */
[----:B----4-:R-:W-:Y:S01]  /*0580*/  DSETP.GEU.AND P2, PT, |R18|, 0.5, PT ;  /* 0x3fe000001200742a */ /* 0x010fe20003f4e200 */
[----:B------:R-:W-:Y:S02]  /*0590*/  CS2R R12, SRZ ;  /* 0x00000000000c7805 */ /* 0x000fe4000001ff00 */
[--C-:B------:R-:W-:Y:S01]  /*05a0*/  @!P0 LEA.HI.X R23, R23, UR9, R14.reuse, 0x3, P1 ;  /* 0x0000000917178c11 */ /* 0x100fe200088f1c0e */
[----:B------:R-:W-:Y:S01]  /*05b0*/  IMAD.X R2, RZ, RZ, R14, P3 ;  /* 0x000000ffff027224 */ /* 0x000fe200018e060e */
[----:B------:R-:W2:Y:S01]  /*05c0*/  @!P0 LDG.E.64 R16, desc[UR18][R26.64] ;  /* 0x000000121a108981 */ /* 0x000ea2000c1e1b00 */
[----:B------:R-:W-:Y:S01]  /*05d0*/  ISETP.GE.U32.AND P1, PT, R3, UR15, PT ;  /* 0x0000000f03007c0c */ /* 0x000fe2000bf26070 */
[----:B0-----:R-:W-:-:S02]  /*05e0*/  DADD R10, R20, -R6 ;  /* 0x00000000140a7229 */ /* 0x001fc40000000806 */
[----:B------:R0:W5:Y:S01]  /*05f0*/  @!P0 LDG.E.64 R12, desc[UR18][R22.64] ;  /* 0x00000012160c8981 */ /* 0x000162000c1e1b00 */
[----:B------:R-:W-:-:S05]  /*0600*/  ISETP.GE.U32.AND.EX P0, PT, R2, UR16, PT, P1 ;  /* 0x0000001002007c0c */ /* 0x000fca000bf06110 */
[----:B------:R-:W-:Y:S02]  /*0610*/  @!P2 DFMA R6, R10, R18, R6 ;  /* 0x000000120a06a22b */ /* 0x000fe40000000006 */
[----:B------:R-:W-:-:S06]  /*0620*/  @P2 DADD R18, -R18, 1 ;  /* 0x3ff0000012122429 */ /* 0x000fcc0000000100 */
[C---:B------:R-:W-:Y:S02]  /*0630*/  @!P0 LEA R28, P3, R3.reuse, UR10, 0x3 ;  /* 0x0000000a031c8c11 */ /* 0x040fe4000f8618ff */
[C---:B0-----:R-:W-:Y:S01]  /*0640*/  @!P0 LEA R22, P1, R3.reuse, UR6, 0x3 ;  /* 0x0000000603168c11 */ /* 0x041fe2000f8218ff */
[----:B------:R-:W-:Y:S01]  /*0650*/  @P2 DFMA R6, -R10, R18, R20 ;  /* 0x000000120a06222b */ /* 0x000fe20000000114 */
[C-C-:B------:R-:W-:Y:S02]  /*0660*/  @!P0 LEA.HI.X R29, R3.reuse, UR11, R2.reuse, 0x3, P3 ;  /* 0x0000000b031d8c11 */ /* 0x140fe400098f1c02 */
[----:B------:R-:W-:Y:S02]  /*0670*/  CS2R R20, SRZ ;  /* 0x0000000000147805 */ /* 0x000fe4000001ff00 */
[C---:B------:R-:W-:Y:S02]  /*0680*/  @!P0 LEA.HI.X R23, R3.reuse, UR7, R2, 0x3, P1 ;  /* 0x0000000703178c11 */ /* 0x040fe400088f1c02 */
[----:B------:R-:W-:-:S02]  /*0690*/  @!P0 LEA R26, P1, R3, UR8, 0x3 ;  /* 0x00000008031a8c11 */ /* 0x000fc4000f8218ff */
[----:B------:R-:W-:Y:S02]  /*06a0*/  CS2R R18, SRZ ;  /* 0x0000000000127805 */ /* 0x000fe4000001ff00 */
[----:B------:R-:W-:Y:S01]  /*06b0*/  CS2R R10, SRZ ;  /* 0x00000000000a7805 */ /* 0x000fe2000001ff00 */
[----:B------:R-:W3:Y:S01]  /*06c0*/  @!P0 LDG.E.64 R20, desc[UR18][R28.64] ;  /* 0x000000121c148981 */ /* 0x000ee2000c1e1b00 */
[----:B------:R-:W-:-:S03]  /*06d0*/  @!P0 LEA.HI.X R27, R3, UR9, R2, 0x3, P1 ;  /* 0x00000009031b8c11 */ /* 0x000fc600088f1c02 */
[----:B------:R5:W4:Y:S04]  /*06e0*/  @!P0 LDG.E.64 R18, desc[UR18][R22.64] ;  /* 0x0000001216128981 */ /* 0x000b28000c1e1b00 */
[----:B------:R0:W4:Y:S01]  /*06f0*/  @!P0 LDG.E.64 R10, desc[UR18][R26.64] ;  /* 0x000000121a0a8981 */ /* 0x000122000c1e1b00 */
[----:B------:R-:W-:-:S04]  /*0700*/  ULEA UR4, UP0, UR14, UR4, 0x2 ;  /* 0x000000040e047291 */ /* 0x000fc8000f8010ff */
[----:B------:R-:W-:Y:S02]  /*0710*/  UIADD3.X UR5, UPT, UPT, URZ, UR5, URZ, UP0, !UPT ;  /* 0x00000005ff057290 */ /* 0x000fe400087fe4ff */
[----:B------:R-:W-:-:S04]  /*0720*/  UISETP.GE.U32.AND UP0, UPT, UR4, UR15, UPT ;  /* 0x0000000f0400728c */ /* 0x000fc8000bf06070 */
[----:B------:R-:W-:Y:S01]  /*0730*/  UISETP.GE.U32.AND.EX UP0, UPT, UR5, UR16, UPT, UP0 ;  /* 0x000000100500728c */ /* 0x000fe2000bf06100 */
[----:B--2---:R-:W-:Y:S02]  /*0740*/  DSETP.GEU.AND P1, PT, |R16|, 0.5, PT ;  /* 0x3fe000001000742a */ /* 0x004fe40003f2e200 */
[----:B-----5:R-:W-:-:S12]  /*0750*/  DADD R22, R12, -R4 ;  /* 0x000000000c167229 */ /* 0x020fd80000000804 */
[----:B0-----:R-:W-:Y:S02]  /*0760*/  @P1 DADD R26, -R16, 1 ;  /* 0x3ff00000101a1429 */ /* 0x001fe40000000100 */
[----:B------:R-:W-:Y:S01]  /*0770*/  @!P1 DFMA R4, R22, R16, R4 ;  /* 0x000000101604922b */ /* 0x000fe20000000004 */
[----:B------:R-:W-:-:S05]  /*0780*/  IADD3 R17, P3, PT, R24, UR14, RZ ;  /* 0x0000000e18117c10 */ /* 0x000fca000ff7e0ff */
[----:B------:R-:W-:Y:S01]  /*0790*/  @P1 DFMA R4, -R22, R26, R12 ;  /* 0x0000001a1604122b */ /* 0x000fe2000000010c */
[----:B------:R-:W-:Y:S01]  /*07a0*/  ISETP.GE.U32.AND P1, PT, R24, UR15, PT ;  /* 0x0000000f18007c0c */ /* 0x000fe2000bf26070 */
[----:B------:R-:W-:Y:S01]  /*07b0*/  IMAD.X R22, RZ, RZ, R15, P3 ;  /* 0x000000ffff167224 */ /* 0x000fe200018e060f */
[C---:B------:R-:W-:Y:S02]  /*07c0*/  IADD3 R23, P4, PT, R17.reuse, UR14, RZ ;  /* 0x0000000e11177c10 */ /* 0x040fe4000ff9e0ff */
[----:B------:R-:W-:Y:S01]  /*07d0*/  ISETP.GE.U32.AND P2, PT, R17, UR15, PT ;  /* 0x0000000f11007c0c */ /* 0x000fe2000bf46070 */
[----:B---3--:R-:W-:Y:S01]  /*07e0*/  DSETP.GEU.AND P5, PT, |R20|, 0.5, PT ;  /* 0x3fe000001400742a */ /* 0x008fe20003fae200 */
[----:B------:R-:W-:Y:S01]  /*07f0*/  ISETP.GE.U32.AND.EX P1, PT, R15, UR16, PT, P1 ;  /* 0x000000100f007c0c */ /* 0x000fe2000bf26110 */
[----:B------:R-:W-:Y:S01]  /*0800*/  IMAD.X R26, RZ, RZ, R22, P4 ;  /* 0x000000ffff1a7224 */ /* 0x000fe200020e0616 */
[----:B------:R-:W-:Y:S02]  /*0810*/  ISETP.GE.U32.AND.EX P2, PT, R22, UR16, PT, P2 ;  /* 0x0000001016007c0c */ /* 0x000fe4000bf46120 */
[----:B------:R-:W-:Y:S01]  /*0820*/  ISETP.GE.U32.AND P3, PT, R23, UR15, PT ;  /* 0x0000000f17007c0c */ /* 0x000fe2000bf66070 */
[----:B----4-:R-:W-:-:S03]  /*0830*/  DADD R12, R10, -R18 ;  /* 0x000000000a0c7229 */ /* 0x010fc60000000812 */
[----:B------:R-:W-:-:S05]  /*0840*/  ISETP.GE.U32.AND.EX P3, PT, R26, UR16, PT, P3 ;  /* 0x000000101a007c0c */ /* 0x000fca000bf66130 */
[C---:B------:R-:W-:Y:S01]  /*0850*/  @!P1 LEA R14, P4, R24.reuse, UR12, 0x3 ;  /* 0x0000000c180e9c11 */ /* 0x040fe2000f8818ff */
[----:B------:R-:W-:Y:S01]  /*0860*/  @!P5 DFMA R18, R12, R20, R18 ;  /* 0x000000140c12d22b */ /* 0x000fe20000000012 */
[C---:B------:R-:W-:Y:S01]  /*0870*/  @!P2 LEA R16, P6, R17.reuse, UR12, 0x3 ;  /* 0x0000000c1110ac11 */ /* 0x040fe2000f8c18ff */
[----:B------:R-:W-:Y:S01]  /*0880*/  @P5 DADD R20, -R20, 1 ;  /* 0x3ff0000014145429 */ /* 0x000fe20000000100 */
[----:B------:R-:W-:Y:S02]  /*0890*/  @!P1 LEA.HI.X R15, R24, UR13, R15, 0x3, P4 ;  /* 0x0000000d180f9c11 */ /* 0x000fe4000a0f1c0f */
[----:B------:R-:W-:Y:S02]  /*08a0*/  @!P2 LEA.HI.X R17, R17, UR13, R22, 0x3, P6 ;  /* 0x0000000d1111ac11 */ /* 0x000fe4000b0f1c16 */
[----:B------:R-:W-:Y:S02]  /*08b0*/  @!P3 LEA R22, P4, R23, UR12, 0x3 ;  /* 0x0000000c1716bc11 */ /* 0x000fe4000f8818ff */
[----:B------:R-:W-:Y:S01]  /*08c0*/  @!P0 LEA R24, P6, R3, UR12, 0x3 ;  /* 0x0000000c03188c11 */ /* 0x000fe2000f8c18ff */
[----:B------:R-:W-:Y:S01]  /*08d0*/  @P5 DFMA R18, -R12, R20, R10 ;  /* 0x000000140c12522b */ /* 0x000fe2000000010a */
[----:B------:R-:W-:-:S02]  /*08e0*/  @!P3 LEA.HI.X R23, R23, UR13, R26, 0x3, P4 ;  /* 0x0000000d1717bc11 */ /* 0x000fc4000a0f1c1a */
[----:B------:R-:W-:Y:S01]  /*08f0*/  @!P0 LEA.HI.X R25, R3, UR13, R2, 0x3, P6 ;  /* 0x0000000d03198c11 */ /* 0x000fe2000b0f1c02 */
[----:B------:R2:W-:Y:S04]  /*0900*/  @!P1 STG.E.64 desc[UR18][R14.64], R8 ;  /* 0x000000080e009986 */ /* 0x0005e8000c101b12 */
[----:B------:R2:W-:Y:S04]  /*0910*/  @!P2 STG.E.64 desc[UR18][R16.64], R6 ;  /* 0x000000061000a986 */ /* 0x0005e8000c101b12 */
[----:B------:R2:W-:Y:S04]  /*0920*/  @!P3 STG.E.64 desc[UR18][R22.64], R4 ;  /* 0x000000041600b986 */ /* 0x0005e8000c101b12 */
[----:B------:R2:W-:Y:S01]  /*0930*/  @!P0 STG.E.64 desc[UR18][R24.64], R18 ;  /* 0x0000001218008986 */ /* 0x0005e2000c101b12 */
[----:B------:R-:W-:Y:S05]  /*0940*/  BRA.U !UP0, `(.L_x_309) ;  /* 0xfffffff908447547 */ /* 0x000fea000b83ffff */
[----:B------:R-:W-:Y:S05]  /*0950*/  EXIT ;  /* 0x000000000000794d */ /* 0x000fea0003800000 */
.L_x_308:
[----:B------:R-:W0:Y:S02]  /*0960*/  S2R R3, SR_TID.X ;  /* 0x0000000000037919 */ /* 0x000e240000002100 */
[----:B0-----:R-:W-:-:S03]  /*0970*/  IMAD.WIDE.U32 R4, R3, 0x4, RZ ;  /* 0x0000000403047825 */ /* 0x001fc600078e00ff */
[----:B------:R-:W-:-:S04]  /*0980*/  ISETP.GE.U32.AND P0, PT, R4, UR17, PT ;  /* 0x0000001104007c0c */ /* 0x000fc8000bf06070 */
[----:B------:R-:W-:-:S13]  /*0990*/  ISETP.GE.AND.EX P0, PT, R5, UR4, PT, P0 ;  /* 0x0000000405007c0c */ /* 0x000fda000bf06300 */
[----:B------:R-:W-:Y:S05]  /*09a0*/  @P0 EXIT ;  /* 0x000000000000094d */ /* 0x000fea0003800000 */
[----:B------:R-:W-:Y:S01]  /*09b0*/  IMAD.MOV.U32 R0, RZ, RZ, RZ ;  /* 0x000000ffff007224 */ /* 0x000fe200078e00ff */
[----:B------:R-:W0:Y:S06]  /*09c0*/  LDCU UR5, c[0x0][0x360] ;  /* 0x00006c00ff0577ac */ /* 0x000e2c0008000800 */
.L_x_310:
[C---:B------:R-:W-:Y:S01]  /*09d0*/  IMAD.SHL.U32 R4, R3.reuse, 0x20, RZ ;  /* 0x0000002003047824 */ /* 0x040fe200078e00ff */
[----:B------:R-:W-:-:S04]  /*09e0*/  SHF.L.U64.HI R2, R3, 0x5, R0 ;  /* 0x0000000503027819 */ /* 0x000fc80000010200 */
[C---:B------:R-:W-:Y:S02]  /*09f0*/  IADD3 R8, P2, PT, R4.reuse, UR10, RZ ;  /* 0x0000000a04087c10 */ /* 0x040fe4000ff5e0ff */
[----:B-1----:R-:W-:Y:S02]  /*0a00*/  IADD3 R12, P0, PT, R4, UR6, RZ ;  /* 0x00000006040c7c10 */ /* 0x002fe4000ff1e0ff */
[----:B------:R-:W-:Y:S02]  /*0a10*/  IADD3.X R9, PT, PT, R2, UR11, RZ, P2, !PT ;  /* 0x0000000b02097c10 */ /* 0x000fe400097fe4ff */
[----:B------:R-:W-:Y:S02]  /*0a20*/  IADD3 R4, P1, PT, R4, UR8, RZ ;  /* 0x0000000804047c10 */ /* 0x000fe4000ff3e0ff */
[C---:B------:R-:W-:Y:S02]  /*0a30*/  IADD3.X R13, PT, PT, R2.reuse, UR7, RZ, P0, !PT ;  /* 0x00000007020d7c10 */ /* 0x040fe400087fe4ff */
[----:B------:R-:W-:Y:S01]  /*0a40*/  IADD3.X R5, PT, PT, R2, UR9, RZ, P1, !PT ;  /* 0x0000000902057c10 */ /* 0x000fe20008ffe4ff */
[----:B------:R-:W2:Y:S04]  /*0a50*/  LDG.E.ENL2.256 R8, R20, desc[UR18][R8.64] ;  /* 0xfe0000120814797e */ /* 0x000ea80008121908 */
[----:B------:R-:W3:Y:S04]  /*0a60*/  LDG.E.ENL2.256 R12, R24, desc[UR18][R12.64] ;  /* 0xfe0000120c18797e */ /* 0x000ee8000812190c */
[----:B------:R-:W3:Y:S01]  /*0a70*/  LDG.E.ENL2.256 R4, R16, desc[UR18][R4.64] ;  /* 0xfe0000120410797e */ /* 0x000ee20008121904 */
[----:B--2---:R-:W-:-:S02]  /*0a80*/  DSETP.GEU.AND P0, PT, |R20|, 0.5, PT ;  /* 0x3fe000001400742a */ /* 0x004fc40003f0e200 */
[----:B------:R-:W-:Y:S02]  /*0a90*/  DSETP.GEU.AND P1, PT, |R8|, 0.5, PT ;  /* 0x3fe000000800742a */ /* 0x000fe40003f2e200 */
[----:B------:R-:W-:Y:S02]  /*0aa0*/  DSETP.GEU.AND P2, PT, |R10|, 0.5, PT ;  /* 0x3fe000000a00742a */ /* 0x000fe40003f4e200 */
[----:B---3--:R-:W-:-:S08]  /*0ab0*/  DADD R28, -R24, R16 ;  /* 0x00000000181c7229 */ /* 0x008fd00000000110 */
[C---:B------:R-:W-:Y:S02]  /*0ac0*/  @!P0 DFMA R24, R20.reuse, R28, R24 ;  /* 0x0000001c1418822b */ /* 0x040fe40000000018 */
[----:B------:R-:W-:-:S08]  /*0ad0*/  @P0 DADD R20, -R20, 1 ;  /* 0x3ff0000014140429 */ /* 0x000fd00000000100 */
[----:B------:R-:W-:Y:S02]  /*0ae0*/  @P0 DFMA R24, -R28, R20, R16 ;  /* 0x000000141c18022b */ /* 0x000fe40000000110 */
[----:B------:R-:W-:Y:S02]  /*0af0*/  DSETP.GEU.AND P0, PT, |R22|, 0.5, PT ;  /* 0x3fe000001600742a */ /* 0x000fe40003f0e200 */
[----:B------:R-:W-:-:S12]  /*0b00*/  DADD R16, -R26, R18 ;  /* 0x000000001a107229 */ /* 0x000fd80000000112 */
[C---:B------:R-:W-:Y:S02]  /*0b10*/  @!P0 DFMA R26, R22.reuse, R16, R26 ;  /* 0x00000010161a822b */ /* 0x040fe4000000001a */
[----:B------:R-:W-:-:S08]  /*0b20*/  @P0 DADD R22, -R22, 1 ;  /* 0x3ff0000016160429 */ /* 0x000fd00000000100 */
[----:B------:R-:W-:Y:S01]  /*0b30*/  @P0 DFMA R26, -R16, R22, R18 ;  /* 0x00000016101a022b */ /* 0x000fe20000000112 */
[C---:B------:R-:W-:Y:S01]  /*0b40*/  LEA R20, P0, R3.reuse, UR12, 0x5 ;  /* 0x0000000c03147c11 */ /* 0x040fe2000f8028ff */
[----:B------:R-:W-:Y:S02]  /*0b50*/  DADD R18, -R12, R4 ;  /* 0x000000000c127229 */ /* 0x000fe40000000104 */
[----:B------:R-:W-:Y:S01]  /*0b60*/  DADD R16, -R14, R6 ;  /* 0x000000000e107229 */ /* 0x000fe20000000106 */
[C---:B------:R-:W-:Y:S02]  /*0b70*/  LEA.HI.X R21, R3.reuse, UR13, R0, 0x5, P0 ;  /* 0x0000000d03157c11 */ /* 0x040fe400080f2c00 */
[----:B0-----:R-:W-:-:S03]  /*0b80*/  IADD3 R3, P0, PT, R3, UR5, RZ ;  /* 0x0000000503037c10 */ /* 0x001fc6000ff1e0ff */
[----:B------:R-:W-:Y:S02]  /*0b90*/  @!P1 DFMA R12, R8, R18, R12 ;  /* 0x00000012080c922b */ /* 0x000fe4000000000c */
[----:B------:R-:W-:Y:S01]  /*0ba0*/  @!P2 DFMA R14, R10, R16, R14 ;  /* 0x000000100a0ea22b */ /* 0x000fe2000000000e */
[C---:B------:R-:W-:Y:S01]  /*0bb0*/  IMAD.SHL.U32 R2, R3.reuse, 0x4, RZ ;  /* 0x0000000403027824 */ /* 0x040fe200078e00ff */
[----:B------:R-:W-:Y:S01]  /*0bc0*/  @P1 DADD R8, -R8, 1 ;  /* 0x3ff0000008081429 */ /* 0x000fe20000000100 */
[----:B------:R-:W-:Y:S01]  /*0bd0*/  IMAD.X R0, RZ, RZ, R0, P0 ;  /* 0x000000ffff007224 */ /* 0x000fe200000e0600 */
[----:B------:R-:W-:Y:S01]  /*0be0*/  @P2 DADD R10, -R10, 1 ;  /* 0x3ff000000a0a2429 */ /* 0x000fe20000000100 */
[----:B------:R-:W-:-:S04]  /*0bf0*/  LOP3.LUT P0, RZ, R3, 0xffffc000, RZ, 0xc0, !PT ;  /* 0xffffc00003ff7812 */ /* 0x000fc8000780c0ff */
[----:B------:R-:W-:Y:S01]  /*0c00*/  LOP3.LUT P0, RZ, R0, 0x3fffffff, RZ, 0xc0, P0 ;  /* 0x3fffffff00ff7812 */ /* 0x000fe2000000c0ff */
[----:B------:R-:W-:Y:S01]  /*0c10*/  @P1 DFMA R12, -R18, R8, R4 ;  /* 0x00000008120c122b */ /* 0x000fe20000000104 */
[----:B------:R-:W-:Y:S01]  /*0c20*/  ISETP.LT.U32.AND P1, PT, R2, UR17, PT ;  /* 0x0000001102007c0c */ /* 0x000fe2000bf21070 */
[----:B------:R-:W-:Y:S01]  /*0c30*/  @P2 DFMA R14, -R16, R10, R6 ;  /* 0x0000000a100e222b */ /* 0x000fe20000000106 */
[----:B------:R-:W-:-:S04]  /*0c40*/  SHF.L.U64.HI R2, R3, 0x2, R0 ;  /* 0x0000000203027819 */ /* 0x000fc80000010200 */
[----:B------:R-:W-:Y:S02]  /*0c50*/  ISETP.LT.AND.EX P1, PT, R2, UR4, PT, P1 ;  /* 0x0000000402007c0c */ /* 0x000fe4000bf21310 */
[----:B------:R1:W-:Y:S11]  /*0c60*/  STG.E.ENL2.256 desc[UR18][R20.64], R24, R12 ;  /* 0xf8000018140c797f */ /* 0x0003f6000f121812 */
[----:B------:R-:W-:Y:S05]  /*0c70*/  @!P0 BRA P1, `(.L_x_310) ;  /* 0xfffffffc00548947 */ /* 0x000fea000083ffff */
[----:B------:R-:W-:Y:S05]  /*0c80*/  EXIT ;  /* 0x000000000000794d */ /* 0x000fea0003800000 */
.L_x_311:
        /* <DEDUP_REMOVED lines=15> */
.L_x_347:


//--------------------- .nv.shared.reserved.0     --------------------------
	.section	.nv.shared.reserved.0,"aw",@nobits
	.weak		__nv_reservedSMEM_offset_0_alias
	.size		__nv_reservedSMEM_offset_0_alias, 0, 64
	.other		__nv_reservedSMEM_offset_0_alias,@"STO_CUDA_RESERVED_SHARED STV_DEFAULT"
__nv_reservedSMEM_offset_0_alias:
	.zero		0
	.zero		64


//--------------------- .nv.global                --------------------------
	.section	.nv.global,"aw",@nobits
.nv.global:
	.type		_ZN50_INTERNAL_ff984223_19_ForeachTernaryOp_cu_5285c6364cuda3std3__48in_placeE,@object
	.size		_ZN50_INTERNAL_ff984223_19_ForeachTernaryOp_cu_5285c6364cuda3std3__48in_placeE,(_ZN50_INTERNAL_ff984223_19_ForeachTernaryOp_cu_5285c6364cuda3std6ranges3__45__cpo8distanceE - _ZN50_INTERNAL_ff984223_19_ForeachTernaryOp_cu_5285c6364cuda3std3__48in_placeE)
_ZN50_INTERNAL_ff984223_19_ForeachTernaryOp_cu_5285c6364cuda3std3__48in_placeE:
	.zero		1
	.type		_ZN50_INTERNAL_ff984223_19_ForeachTernaryOp_cu_5285c6364cuda3std6ranges3__45__cpo8distanceE,@object
	.size		_ZN50_INTERNAL_ff984223_19_ForeachTernaryOp_cu_5285c6364cuda3std6ranges3__45__cpo8distanceE,(_ZN50_INTERNAL_ff984223_19_ForeachTernaryOp_cu_5285c6364cuda3std3__45__cpo6cbeginE - _ZN50_INTERNAL_ff984223_19_ForeachTernaryOp_cu_5285c6364cuda3std6ranges3__45__cpo8distanceE)
_ZN50_INTERNAL_ff984223_19_ForeachTernaryOp_cu_5285c6364cuda3std6ranges3__45__cpo8distanceE:
	.zero		1
	.type		_ZN50_INTERNAL_ff984223_19_ForeachTernaryOp_cu_5285c6364cuda3std3__45__cpo6cbeginE,@object
	.size		_ZN50_INTERNAL_ff984223_19_ForeachTernaryOp_cu_5285c6364cuda3std3__45__cpo6cbeginE,(_ZN50_INTERNAL_ff984223_19_ForeachTernaryOp_cu_5285c6364cuda3std6ranges3__45__cpo7advanceE - _ZN50_INTERNAL_ff984223_19_ForeachTernaryOp_cu_5285c6364cuda3std3__45__cpo6cbeginE)
_ZN50_INTERNAL_ff984223_19_ForeachTernaryOp_cu_5285c6364cuda3std3__45__cpo6cbeginE:
	.zero		1
	.type		_ZN50_INTERNAL_ff984223_19_ForeachTernaryOp_cu_5285c6364cuda3std6ranges3__45__cpo7advanceE,@object
	.size		_ZN50_INTERNAL_ff984223_19_ForeachTernaryOp_cu_5285c6364cuda3std6ranges3__45__cpo7advanceE,(_ZN50_INTERNAL_ff984223_19_ForeachTernaryOp_cu_5285c6364cuda3std3__45__cpo7crbeginE - _ZN50_INTERNAL_ff984223_19_ForeachTernaryOp_cu_5285c6364cuda3std6ranges3__45__cpo7advanceE)
_ZN50_INTERNAL_ff984223_19_ForeachTernaryOp_cu_5285c6364cuda3std6ranges3__45__cpo7advanceE:
	.zero		1
	.type		_ZN50_INTERNAL_ff984223_19_ForeachTernaryOp_cu_5285c6364cuda3std3__45__cpo7crbeginE,@object
	.size		_ZN50_INTERNAL_ff984223_19_ForeachTernaryOp_cu_5285c6364cuda3std3__45__cpo7crbeginE,(_ZN50_INTERNAL_ff984223_19_ForeachTernaryOp_cu_5285c6364cuda3std6ranges3__45__cpo4dataE - _ZN50_INTERNAL_ff984223_19_ForeachTernaryOp_cu_5285c6364cuda3std3__45__cpo7crbeginE)
_ZN50_INTERNAL_ff984223_19_ForeachTernaryOp_cu_5285c6364cuda3std3__45__cpo7crbeginE:
	.zero		1
	.type		_ZN50_INTERNAL_ff984223_19_ForeachTernaryOp_cu_5285c6364cuda3std6ranges3__45__cpo4dataE,@object
	.size		_ZN50_INTERNAL_ff984223_19_ForeachTernaryOp_cu_5285c6364cuda3std6ranges3__45__cpo4dataE,(_ZN50_INTERNAL_ff984223_19_ForeachTernaryOp_cu_5285c6364cuda3std6ranges3__45__cpo5beginE - _ZN50_INTERNAL_ff984223_19_ForeachTernaryOp_cu_5285c6364cuda3std6ranges3__45__cpo4dataE)
_ZN50_INTERNAL_ff984223_19_ForeachTernaryOp_cu_5285c6364cuda3std6ranges3__45__cpo4dataE:
	.zero		1
	.type		_ZN50_INTERNAL_ff984223_19_ForeachTernaryOp_cu_5285c6364cuda3std6ranges3__45__cpo5beginE,@object
	.size		_ZN50_INTERNAL_ff984223_19_ForeachTernaryOp_cu_5285c6364cuda3std6ranges3__45__cpo5beginE,(_ZN50_INTERNAL_ff984223_19_ForeachTernaryOp_cu_5285c6364cuda3std3__452_GLOBAL__N__ff984223_19_ForeachTernaryOp_cu_5285c6366ignoreE - _ZN50_INTERNAL_ff984223_19_ForeachTernaryOp_cu_5285c6364cuda3std6ranges3__45__cpo5beginE)
_ZN50_INTERNAL_ff984223_19_ForeachTernaryOp_cu_5285c6364cuda3std6ranges3__45__cpo5beginE:
	.zero		1
	.type		_ZN50_INTERNAL_ff984223_19_ForeachTernaryOp_cu_5285c6364cuda3std3__452_GLOBAL__N__ff984223_19_ForeachTernaryOp_cu_5285c6366ignoreE,@object
	.size		_ZN50_INTERNAL_ff984223_19_ForeachTernaryOp_cu_5285c6364cuda3std3__452_GLOBAL__N__ff984223_19_ForeachTernaryOp_cu_5285c6366ignoreE,(_ZN50_INTERNAL_ff984223_19_ForeachTernaryOp_cu_5285c6364cuda3std6ranges3__45__cpo4sizeE - _ZN50_INTERNAL_ff984223_19_ForeachTernaryOp_cu_5285c6364cuda3std3__452_GLOBAL__N__ff984223_19_ForeachTernaryOp_cu_5285c6366ignoreE)
_ZN50_INTERNAL_ff984223_19_ForeachTernaryOp_cu_5285c6364cuda3std3__452_GLOBAL__N__ff984223_19_ForeachTernaryOp_cu_5285c6366ignoreE:
	.zero		1
	.type		_ZN50_INTERNAL_ff984223_19_ForeachTernaryOp_cu_5285c6364cuda3std6ranges3__45__cpo4sizeE,@object
	.size		_ZN50_INTERNAL_ff984223_19_ForeachTernaryOp_cu_5285c6364cuda3std6ranges3__45__cpo4sizeE,(_ZN50_INTERNAL_ff984223_19_ForeachTernaryOp_cu_5285c6364cuda3std3__45__cpo5beginE - _ZN50_INTERNAL_ff984223_19_ForeachTernaryOp_cu_5285c6364cuda3std6ranges3__45__cpo4sizeE)
_ZN50_INTERNAL_ff984223_19_ForeachTernaryOp_cu_5285c6364cuda3std6ranges3__45__cpo4sizeE:
	.zero		1
	.type		_ZN50_INTERNAL_ff984223_19_ForeachTernaryOp_cu_5285c6364cuda3std3__45__cpo5beginE,@object
	.size		_ZN50_INTERNAL_ff984223_19_ForeachTernaryOp_cu_5285c6364cuda3std3__45__cpo5beginE,(_ZN50_INTERNAL_ff984223_19_ForeachTernaryOp_cu_5285c6364cuda3std6ranges3__45__cpo6cbeginE - _ZN50_INTERNAL_ff984223_19_ForeachTernaryOp_cu_5285c6364cuda3std3__45__cpo5beginE)
_ZN50_INTERNAL_ff984223_19_ForeachTernaryOp_cu_5285c6364cuda3std3__45__cpo5beginE:
	.zero		1
	.type		_ZN50_INTERNAL_ff984223_19_ForeachTernaryOp_cu_5285c6364cuda3std6ranges3__45__cpo6cbeginE,@object
	.size		_ZN50_INTERNAL_ff984223_19_ForeachTernaryOp_cu_5285c6364cuda3std6ranges3__45__cpo6cbeginE,(_ZN50_INTERNAL_ff984223_19_ForeachTernaryOp_cu_5285c6364cuda3std3__45__cpo6rbeginE - _ZN50_INTERNAL_ff984223_19_ForeachTernaryOp_cu_5285c6364cuda3std6ranges3__45__cpo6cbeginE)
_ZN50_INTERNAL_ff984223_19_ForeachTernaryOp_cu_5285c6364cuda3std6ranges3__45__cpo6cbeginE:
	.zero		1
	.type		_ZN50_INTERNAL_ff984223_19_ForeachTernaryOp_cu_5285c6364cuda3std3__45__cpo6rbeginE,@object
	.size		_ZN50_INTERNAL_ff984223_19_ForeachTernaryOp_cu_5285c6364cuda3std3__45__cpo6rbeginE,(_ZN50_INTERNAL_ff984223_19_ForeachTernaryOp_cu_5285c6364cuda3std6ranges3__45__cpo4nextE - _ZN50_INTERNAL_ff984223_19_ForeachTernaryOp_cu_5285c6364cuda3std3__45__cpo6rbeginE)
_ZN50_INTERNAL_ff984223_19_ForeachTernaryOp_cu_5285c6364cuda3std3__45__cpo6rbeginE:
	.zero		1
	.type		_ZN50_INTERNAL_ff984223_19_ForeachTernaryOp_cu_5285c6364cuda3std6ranges3__45__cpo4nextE,@object
	.size		_ZN50_INTERNAL_ff984223_19_ForeachTernaryOp_cu_5285c6364cuda3std6ranges3__45__cpo4nextE,(_ZN50_INTERNAL_ff984223_19_ForeachTernaryOp_cu_5285c6364cuda3std6ranges3__45__cpo4swapE - _ZN50_INTERNAL_ff984223_19_ForeachTernaryOp_cu_5285c6364cuda3std6ranges3__45__cpo4nextE)
_ZN50_INTERNAL_ff984223_19_ForeachTernaryOp_cu_5285c6364cuda3std6ranges3__45__cpo4nextE:
	.zero		1
	.type		_ZN50_INTERNAL_ff984223_19_ForeachTernaryOp_cu_5285c6364cuda3std6ranges3__45__cpo4swapE,@object
	.size		_ZN50_INTERNAL_ff984223_19_ForeachTernaryOp_cu_5285c6364cuda3std6ranges3__45__cpo4swapE,(_ZN50_INTERNAL_ff984223_19_ForeachTernaryOp_cu_5285c6364cuda3std3__420unreachable_sentinelE - _ZN50_INTERNAL_ff984223_19_ForeachTernaryOp_cu_5285c6364cuda3std6ranges3__45__cpo4swapE)
_ZN50_INTERNAL_ff984223_19_ForeachTernaryOp_cu_5285c6364cuda3std6ranges3__45__cpo4swapE:
	.zero		1
	.type		_ZN50_INTERNAL_ff984223_19_ForeachTernaryOp_cu_5285c6364cuda3std3__420unreachable_sentinelE,@object
	.size		_ZN50_INTERNAL_ff984223_19_ForeachTernaryOp_cu_5285c6364cuda3std3__420unreachable_sentinelE,(_ZN50_INTERNAL_ff984223_19_ForeachTernaryOp_cu_5285c6366thrust24THRUST_300001_SM_1000_NS6system6detail10sequential3seqE - _ZN50_INTERNAL_ff984223_19_ForeachTernaryOp_cu_5285c6364cuda3std3__420unreachable_sentinelE)
_ZN50_INTERNAL_ff984223_19_ForeachTernaryOp_cu_5285c6364cuda3std3__420unreachable_sentinelE:
	.zero		1
	.type		_ZN50_INTERNAL_ff984223_19_ForeachTernaryOp_cu_5285c6366thrust24THRUST_300001_SM_1000_NS6system6detail10sequential3seqE,@object
	.size		_ZN50_INTERNAL_ff984223_19_ForeachTernaryOp_cu_5285c6366thrust24THRUST_300001_SM_1000_NS6system6detail10sequential3seqE,(_ZN50_INTERNAL_ff984223_19_ForeachTernaryOp_cu_5285c6364cuda3std3__45__cpo4cendE - _ZN50_INTERNAL_ff984223_19_ForeachTernaryOp_cu_5285c6366thrust24THRUST_300001_SM_1000_NS6system6detail10sequential3seqE)
_ZN50_INTERNAL_ff984223_19_ForeachTernaryOp_cu_5285c6366thrust24THRUST_300001_SM_1000_NS6system6detail10sequential3seqE:
	.zero		1
	.type		_ZN50_INTERNAL_ff984223_19_ForeachTernaryOp_cu_5285c6364cuda3std3__45__cpo4cendE,@object
	.size		_ZN50_INTERNAL_ff984223_19_ForeachTernaryOp_cu_5285c6364cuda3std3__45__cpo4cendE,(_ZN50_INTERNAL_ff984223_19_ForeachTernaryOp_cu_5285c6364cuda3std6ranges3__45__cpo9iter_swapE - _ZN50_INTERNAL_ff984223_19_ForeachTernaryOp_cu_5285c6364cuda3std3__45__cpo4cendE)
_ZN50_INTERNAL_ff984223_19_ForeachTernaryOp_cu_5285c6364cuda3std3__45__cpo4cendE:
	.zero		1
	.type		_ZN50_INTERNAL_ff984223_19_ForeachTernaryOp_cu_5285c6364cuda3std6ranges3__45__cpo9iter_swapE,@object
	.size		_ZN50_INTERNAL_ff984223_19_ForeachTernaryOp_cu_5285c6364cuda3std6ranges3__45__cpo9iter_swapE,(_ZN50_INTERNAL_ff984223_19_ForeachTernaryOp_cu_5285c6364cuda3std3__45__cpo5crendE - _ZN50_INTERNAL_ff984223_19_ForeachTernaryOp_cu_5285c6364cuda3std6ranges3__45__cpo9iter_swapE)
_ZN50_INTERNAL_ff984223_19_ForeachTernaryOp_cu_5285c6364cuda3std6ranges3__45__cpo9iter_swapE:
	.zero		1
	.type		_ZN50_INTERNAL_ff984223_19_ForeachTernaryOp_cu_5285c6364cuda3std3__45__cpo5crendE,@object
	.size		_ZN50_INTERNAL_ff984223_19_ForeachTernaryOp_cu_5285c6364cuda3std3__45__cpo5crendE,(_ZN50_INTERNAL_ff984223_19_ForeachTernaryOp_cu_5285c6364cuda3std6ranges3__45__cpo5cdataE - _ZN50_INTERNAL_ff984223_19_ForeachTernaryOp_cu_5285c6364cuda3std3__45__cpo5crendE)
_ZN50_INTERNAL_ff984223_19_ForeachTernaryOp_cu_5285c6364cuda3std3__45__cpo5crendE:
	.zero		1
	.type		_ZN50_INTERNAL_ff984223_19_ForeachTernaryOp_cu_5285c6364cuda3std6ranges3__45__cpo5cdataE,@object
	.size		_ZN50_INTERNAL_ff984223_19_ForeachTernaryOp_cu_5285c6364cuda3std6ranges3__45__cpo5cdataE,(_ZN50_INTERNAL_ff984223_19_ForeachTernaryOp_cu_5285c6364cuda3std6ranges3__45__cpo3endE - _ZN50_INTERNAL_ff984223_19_ForeachTernaryOp_cu_5285c6364cuda3std6ranges3__45__cpo5cdataE)
_ZN50_INTERNAL_ff984223_19_ForeachTernaryOp_cu_5285c6364cuda3std6ranges3__45__cpo5cdataE:
	.zero		1
	.type		_ZN50_INTERNAL_ff984223_19_ForeachTernaryOp_cu_5285c6364cuda3std6ranges3__45__cpo3endE,@object
	.size		_ZN50_INTERNAL_ff984223_19_ForeachTernaryOp_cu_5285c6364cuda3std6ranges3__45__cpo3endE,(_ZN50_INTERNAL_ff984223_19_ForeachTernaryOp_cu_5285c6364cuda3std3__419piecewise_constructE - _ZN50_INTERNAL_ff984223_19_ForeachTernaryOp_cu_5285c6364cuda3std6ranges3__45__cpo3endE)
_ZN50_INTERNAL_ff984223_19_ForeachTernaryOp_cu_5285c6364cuda3std6ranges3__45__cpo3endE:
	.zero		1
	.type		_ZN50_INTERNAL_ff984223_19_ForeachTernaryOp_cu_5285c6364cuda3std3__419piecewise_constructE,@object
	.size		_ZN50_INTERNAL_ff984223_19_ForeachTernaryOp_cu_5285c6364cuda3std3__419piecewise_constructE,(_ZN50_INTERNAL_ff984223_19_ForeachTernaryOp_cu_5285c6364cuda3std6ranges3__45__cpo5ssizeE - _ZN50_INTERNAL_ff984223_19_ForeachTernaryOp_cu_5285c6364cuda3std3__419piecewise_constructE)
_ZN50_INTERNAL_ff984223_19_ForeachTernaryOp_cu_5285c6364cuda3std3__419piecewise_constructE:
	.zero		1
	.type		_ZN50_INTERNAL_ff984223_19_ForeachTernaryOp_cu_5285c6364cuda3std6ranges3__45__cpo5ssizeE,@object
	.size		_ZN50_INTERNAL_ff984223_19_ForeachTernaryOp_cu_5285c6364cuda3std6ranges3__45__cpo5ssizeE,(_ZN50_INTERNAL_ff984223_19_ForeachTernaryOp_cu_5285c6364cuda3std3__45__cpo3endE - _ZN50_INTERNAL_ff984223_19_ForeachTernaryOp_cu_5285c6364cuda3std6ranges3__45__cpo5ssizeE)
_ZN50_INTERNAL_ff984223_19_ForeachTernaryOp_cu_5285c6364cuda3std6ranges3__45__cpo5ssizeE:
	.zero		1
	.type		_ZN50_INTERNAL_ff984223_19_ForeachTernaryOp_cu_5285c6364cuda3std3__45__cpo3endE,@object
	.size		_ZN50_INTERNAL_ff984223_19_ForeachTernaryOp_cu_5285c6364cuda3std3__45__cpo3endE,(_ZN50_INTERNAL_ff984223_19_ForeachTernaryOp_cu_5285c6364cuda3std6ranges3__45__cpo4cendE - _ZN50_INTERNAL_ff984223_19_ForeachTernaryOp_cu_5285c6364cuda3std3__45__cpo3endE)
_ZN50_INTERNAL_ff984223_19_ForeachTernaryOp_cu_5285c6364cuda3std3__45__cpo3endE:
	.zero		1
	.type		_ZN50_INTERNAL_ff984223_19_ForeachTernaryOp_cu_5285c6364cuda3std6ranges3__45__cpo4cendE,@object
	.size		_ZN50_INTERNAL_ff984223_19_ForeachTernaryOp_cu_5285c6364cuda3std6ranges3__45__cpo4cendE,(_ZN50_INTERNAL_ff984223_19_ForeachTernaryOp_cu_5285c6364cuda3std3__45__cpo4rendE - _ZN50_INTERNAL_ff984223_19_ForeachTernaryOp_cu_5285c6364cuda3std6ranges3__45__cpo4cendE)
_ZN50_INTERNAL_ff984223_19_ForeachTernaryOp_cu_5285c6364cuda3std6ranges3__45__cpo4cendE:
	.zero		1
	.type		_ZN50_INTERNAL_ff984223_19_ForeachTernaryOp_cu_5285c6364cuda3std3__45__cpo4rendE,@object
	.size		_ZN50_INTERNAL_ff984223_19_ForeachTernaryOp_cu_5285c6364cuda3std3__45__cpo4rendE,(_ZN50_INTERNAL_ff984223_19_ForeachTernaryOp_cu_5285c6364cuda3std6ranges3__45__cpo4prevE - _ZN50_INTERNAL_ff984223_19_ForeachTernaryOp_cu_5285c6364cuda3std3__45__cpo4rendE)
_ZN50_INTERNAL_ff984223_19_ForeachTernaryOp_cu_5285c6364cuda3std3__45__cpo4rendE:
	.zero		1
	.type		_ZN50_INTERNAL_ff984223_19_ForeachTernaryOp_cu_5285c6364cuda3std6ranges3__45__cpo4prevE,@object
	.size		_ZN50_INTERNAL_ff984223_19_ForeachTernaryOp_cu_5285c6364cuda3std6ranges3__45__cpo4prevE,(_ZN50_INTERNAL_ff984223_19_ForeachTernaryOp_cu_5285c6364cuda3std6ranges3__45__cpo9iter_moveE - _ZN50_INTERNAL_ff984223_19_ForeachTernaryOp_cu_5285c6364cuda3std6ranges3__45__cpo4prevE)
_ZN50_INTERNAL_ff984223_19_ForeachTernaryOp_cu_5285c6364cuda3std6ranges3__45__cpo4prevE:
	.zero		1
	.type		_ZN50_INTERNAL_ff984223_19_ForeachTernaryOp_cu_5285c6364cuda3std6ranges3__45__cpo9iter_moveE,@object
	.size		_ZN50_INTERNAL_ff984223_19_ForeachTernaryOp_cu_5285c6364cuda3std6ranges3__45__cpo9iter_moveE,(.L_13 - _ZN50_INTERNAL_ff984223_19_ForeachTernaryOp_cu_5285c6364cuda3std6ranges3__45__cpo9iter_moveE)
_ZN50_INTERNAL_ff984223_19_ForeachTernaryOp_cu_5285c6364cuda3std6ranges3__45__cpo9iter_moveE:
	.zero		1
.L_13:


//--------------------- .nv.constant0._ZN2at6native52_GLOBAL__N__ff984223_19_ForeachTernaryOp_cu_5285c63625multi_tensor_apply_kernelINS1_28TensorListScalarListMetadataIfLi2EEENS1_26TernaryOpScalarListFunctorIN3c108BFloat16ELi2ELi2ELi0EEEJNS0_11LerpFunctorIfEEEEEvT_T0_DpT1_ --------------------------
	.section	.nv.constant0._ZN2at6native52_GLOBAL__N__ff984223_19_ForeachTernaryOp_cu_5285c63625multi_tensor_apply_kernelINS1_28TensorListScalarListMetadataIfLi2EEENS1_26TernaryOpScalarListFunctorIN3c108BFloat16ELi2ELi2ELi0EEEJNS0_11LerpFunctorIfEEEEEvT_T0_DpT1_,"a",@progbits
	.sectionflags	@""
	.align	4
.nv.constant0._ZN2at6native52_GLOBAL__N__ff984223_19_ForeachTernaryOp_cu_5285c63625multi_tensor_apply_kernelINS1_28TensorListScalarListMetadataIfLi2EEENS1_26TernaryOpScalarListFunctorIN3c108BFloat16ELi2ELi2ELi0EEEJNS0_11LerpFunctorIfEEEEEvT_T0_DpT1_:
	.zero		4290


//--------------------- .nv.constant0._ZN2at6native52_GLOBAL__N__ff984223_19_ForeachTernaryOp_cu_5285c63625multi_tensor_apply_kernelINS1_28TensorListScalarListMetadataIfLi2EEENS1_26TernaryOpScalarListFunctorIN3c104HalfELi2ELi2ELi0EEEJNS0_11LerpFunctorIfEEEEEvT_T0_DpT1_ --------------------------
	.section	.nv.constant0._ZN2at6native52_GLOBAL__N__ff984223_19_ForeachTernaryOp_cu_5285c63625multi_tensor_apply_kernelINS1_28TensorListScalarListMetadataIfLi2EEENS1_26TernaryOpScalarListFunctorIN3c104HalfELi2ELi2ELi0EEEJNS0_11LerpFunctorIfEEEEEvT_T0_DpT1_,"a",@progbits
	.sectionflags	@""
	.align	4
.nv.constant0._ZN2at6native52_GLOBAL__N__ff984223_19_ForeachTernaryOp_cu_5285c63625multi_tensor_apply_kernelINS1_28TensorListScalarListMetadataIfLi2EEENS1_26TernaryOpScalarListFunctorIN3c104HalfELi2ELi2ELi0EEEJNS0_11LerpFunctorIfEEEEEvT_T0_DpT1_:
	.zero		4290


//--------------------- .nv.constant0._ZN2at6native52_GLOBAL__N__ff984223_19_ForeachTernaryOp_cu_5285c63625multi_tensor_apply_kernelINS1_28TensorListScalarListMetadataIN3c107complexIfEELi2EEENS1_26TernaryOpScalarListFunctorIS6_Li2ELi2ELi0EEEJNS0_11LerpFunctorIS6_EEEEEvT_T0_DpT1_ --------------------------
	.section	.nv.constant0._ZN2at6native52_GLOBAL__N__ff984223_19_ForeachTernaryOp_cu_5285c63625multi_tensor_apply_kernelINS1_28TensorListScalarListMetadataIN3c107complexIfEELi2EEENS1_26TernaryOpScalarListFunctorIS6_Li2ELi2ELi0EEEJNS0_11LerpFunctorIS6_EEEEEvT_T0_DpT1_,"a",@progbits
	.sectionflags	@""
	.align	4
.nv.constant0._ZN2at6native52_GLOBAL__N__ff984223_19_ForeachTernaryOp_cu_5285c63625multi_tensor_apply_kernelINS1_28TensorListScalarListMetadataIN3c107complexIfEELi2EEENS1_26TernaryOpScalarListFunctorIS6_Li2ELi2ELi0EEEJNS0_11LerpFunctorIS6_EEEEEvT_T0_DpT1_:
	.zero		4546


//--------------------- .nv.constant0._ZN2at6native52_GLOBAL__N__ff984223_19_ForeachTernaryOp_cu_5285c63625multi_tensor_apply_kernelINS1_28TensorListScalarListMetadataIN3c107complexIdEELi2EEENS1_26TernaryOpScalarListFunctorIS6_Li2ELi2ELi0EEEJNS0_11LerpFunctorIS6_EEEEEvT_T0_DpT1_ --------------------------
	.section	.nv.constant0._ZN2at6native52_GLOBAL__N__ff984223_19_ForeachTernaryOp_cu_5285c63625multi_tensor_apply_kernelINS1_28TensorListScalarListMetadataIN3c107complexIdEELi2EEENS1_26TernaryOpScalarListFunctorIS6_Li2ELi2ELi0EEEJNS0_11LerpFunctorIS6_EEEEEvT_T0_DpT1_,"a",@progbits
	.sectionflags	@""
	.align	4
.nv.constant0._ZN2at6native52_GLOBAL__N__ff984223_19_ForeachTernaryOp_cu_5285c63625multi_tensor_apply_kernelINS1_28TensorListScalarListMetadataIN3c107complexIdEELi2EEENS1_26TernaryOpScalarListFunctorIS6_Li2ELi2ELi0EEEJNS0_11LerpFunctorIS6_EEEEEvT_T0_DpT1_:
	.zero		4898


//--------------------- .nv.constant0._ZN2at6native52_GLOBAL__N__ff984223_19_ForeachTernaryOp_cu_5285c63625multi_tensor_apply_kernelINS1_28TensorListScalarListMetadataIfLi2EEENS1_26TernaryOpScalarListFunctorIfLi2ELi2ELi0EEEJNS0_11LerpFunctorIfEEEEEvT_T0_DpT1_ --------------------------
	.section	.nv.constant0._ZN2at6native52_GLOBAL__N__ff984223_19_ForeachTernaryOp_cu_5285c63625multi_tensor_apply_kernelINS1_28TensorListScalarListMetadataIfLi2EEENS1_26TernaryOpScalarListFunctorIfLi2ELi2ELi0EEEJNS0_11LerpFunctorIfEEEEEvT_T0_DpT1_,"a",@progbits
	.sectionflags	@""
	.align	4
.nv.constant0._ZN2at6native52_GLOBAL__N__ff984223_19_ForeachTernaryOp_cu_5285c63625multi_tensor_apply_kernelINS1_28TensorListScalarListMetadataIfLi2EEENS1_26TernaryOpScalarListFunctorIfLi2ELi2ELi0EEEJNS0_11LerpFunctorIfEEEEEvT_T0_DpT1_:
	.zero		4290


//--------------------- .nv.constant0._ZN2at6native52_GLOBAL__N__ff984223_19_ForeachTernaryOp_cu_5285c63625multi_tensor_apply_kernelINS1_28TensorListScalarListMetadataIdLi2EEENS1_26TernaryOpScalarListFunctorIdLi2ELi2ELi0EEEJNS0_11LerpFunctorIdEEEEEvT_T0_DpT1_ --------------------------
	.section	.nv.constant0._ZN2at6native52_GLOBAL__N__ff984223_19_ForeachTernaryOp_cu_5285c63625multi_tensor_apply_kernelINS1_28TensorListScalarListMetadataIdLi2EEENS1_26TernaryOpScalarListFunctorIdLi2ELi2ELi0EEEJNS0_11LerpFunctorIdEEEEEvT_T0_DpT1_,"a",@progbits
	.sectionflags	@""
	.align	4
.nv.constant0._ZN2at6native52_GLOBAL__N__ff984223_19_ForeachTernaryOp_cu_5285c63625multi_tensor_apply_kernelINS1_28TensorListScalarListMetadataIdLi2EEENS1_26TernaryOpScalarListFunctorIdLi2ELi2ELi0EEEJNS0_11LerpFunctorIdEEEEEvT_T0_DpT1_:
	.zero		4546


//--------------------- .nv.constant0._ZN2at6native52_GLOBAL__N__ff984223_19_ForeachTernaryOp_cu_5285c63625multi_tensor_apply_kernelINS1_28TensorListScalarListMetadataIfLi3EEENS1_26TernaryOpScalarListFunctorIN3c108BFloat16ELi3ELi2ELi2EEEJNS0_11LerpFunctorIfEEEEEvT_T0_DpT1_ --------------------------
	.section	.nv.constant0._ZN2at6native52_GLOBAL__N__ff984223_19_ForeachTernaryOp_cu_5285c63625multi_tensor_apply_kernelINS1_28TensorListScalarListMetadataIfLi3EEENS1_26TernaryOpScalarListFunctorIN3c108BFloat16ELi3ELi2ELi2EEEJNS0_11LerpFunctorIfEEEEEvT_T0_DpT1_,"a",@progbits
	.sectionflags	@""
	.align	4
.nv.constant0._ZN2at6native52_GLOBAL__N__ff984223_19_ForeachTernaryOp_cu_5285c63625multi_tensor_apply_kernelINS1_28TensorListScalarListMetadataIfLi3EEENS1_26TernaryOpScalarListFunctorIN3c108BFloat16ELi3ELi2ELi2EEEJNS0_11LerpFunctorIfEEEEEvT_T0_DpT1_:
	.zero		4226


//--------------------- .nv.constant0._ZN2at6native52_GLOBAL__N__ff984223_19_ForeachTernaryOp_cu_5285c63625multi_tensor_apply_kernelINS1_28TensorListScalarListMetadataIfLi3EEENS1_26TernaryOpScalarListFunctorIN3c104HalfELi3ELi2ELi2EEEJNS0_11LerpFunctorIfEEEEEvT_T0_DpT1_ --------------------------
	.section	.nv.constant0._ZN2at6native52_GLOBAL__N__ff984223_19_ForeachTernaryOp_cu_5285c63625multi_tensor_apply_kernelINS1_28TensorListScalarListMetadataIfLi3EEENS1_26TernaryOpScalarListFunctorIN3c104HalfELi3ELi2ELi2EEEJNS0_11LerpFunctorIfEEEEEvT_T0_DpT1_,"a",@progbits
	.sectionflags	@""
	.align	4
.nv.constant0._ZN2at6native52_GLOBAL__N__ff984223_19_ForeachTernaryOp_cu_5285c63625multi_tensor_apply_kernelINS1_28TensorListScalarListMetadataIfLi3EEENS1_26TernaryOpScalarListFunctorIN3c104HalfELi3ELi2ELi2EEEJNS0_11LerpFunctorIfEEEEEvT_T0_DpT1_:
	.zero		4226


//--------------------- .nv.constant0._ZN2at6native52_GLOBAL__N__ff984223_19_ForeachTernaryOp_cu_5285c63625multi_tensor_apply_kernelINS1_28TensorListScalarListMetadataIN3c107complexIfEELi3EEENS1_26TernaryOpScalarListFunctorIS6_Li3ELi2ELi2EEEJNS0_11LerpFunctorIS6_EEEEEvT_T0_DpT1_ --------------------------
	.section	.nv.constant0._ZN2at6native52_GLOBAL__N__ff984223_19_ForeachTernaryOp_cu_5285c63625multi_tensor_apply_kernelINS1_28TensorListScalarListMetadataIN3c107complexIfEELi3EEENS1_26TernaryOpScalarListFunctorIS6_Li3ELi2ELi2EEEJNS0_11LerpFunctorIS6_EEEEEvT_T0_DpT1_,"a",@progbits
	.sectionflags	@""
	.align	4
.nv.constant0._ZN2at6native52_GLOBAL__N__ff984223_19_ForeachTernaryOp_cu_5285c63625multi_tensor_apply_kernelINS1_28TensorListScalarListMetadataIN3c107complexIfEELi3EEENS1_26TernaryOpScalarListFunctorIS6_Li3ELi2ELi2EEEJNS0_11LerpFunctorIS6_EEEEEvT_T0_DpT1_:
	.zero		4418


//--------------------- .nv.constant0._ZN2at6native52_GLOBAL__N__ff984223_19_ForeachTernaryOp_cu_5285c63625multi_tensor_apply_kernelINS1_28TensorListScalarListMetadataIN3c107complexIdEELi3EEENS1_26TernaryOpScalarListFunctorIS6_Li3ELi2ELi2EEEJNS0_11LerpFunctorIS6_EEEEEvT_T0_DpT1_ --------------------------
	.section	.nv.constant0._ZN2at6native52_GLOBAL__N__ff984223_19_ForeachTernaryOp_cu_5285c63625multi_tensor_apply_kernelINS1_28TensorListScalarListMetadataIN3c107complexIdEELi3EEENS1_26TernaryOpScalarListFunctorIS6_Li3ELi2ELi2EEEJNS0_11LerpFunctorIS6_EEEEEvT_T0_DpT1_,"a",@progbits
	.sectionflags	@""
	.align	4
.nv.constant0._ZN2at6native52_GLOBAL__N__ff984223_19_ForeachTernaryOp_cu_5285c63625multi_tensor_apply_kernelINS1_28TensorListScalarListMetadataIN3c107complexIdEELi3EEENS1_26TernaryOpScalarListFunctorIS6_Li3ELi2ELi2EEEJNS0_11LerpFunctorIS6_EEEEEvT_T0_DpT1_:
	.zero		4802


//--------------------- .nv.constant0._ZN2at6native52_GLOBAL__N__ff984223_19_ForeachTernaryOp_cu_5285c63625multi_tensor_apply_kernelINS1_28TensorListScalarListMetadataIfLi3EEENS1_26TernaryOpScalarListFunctorIfLi3ELi2ELi2EEEJNS0_11LerpFunctorIfEEEEEvT_T0_DpT1_ --------------------------
	.section	.nv.constant0._ZN2at6native52_GLOBAL__N__ff984223_19_ForeachTernaryOp_cu_5285c63625multi_tensor_apply_kernelINS1_28TensorListScalarListMetadataIfLi3EEENS1_26TernaryOpScalarListFunctorIfLi3ELi2ELi2EEEJNS0_11LerpFunctorIfEEEEEvT_T0_DpT1_,"a",@progbits
	.sectionflags	@""
	.align	4
.nv.constant0._ZN2at6native52_GLOBAL__N__ff984223_19_ForeachTernaryOp_cu_5285c63625multi_tensor_apply_kernelINS1_28TensorListScalarListMetadataIfLi3EEENS1_26TernaryOpScalarListFunctorIfLi3ELi2ELi2EEEJNS0_11LerpFunctorIfEEEEEvT_T0_DpT1_:
	.zero		4226


//--------------------- .nv.constant0._ZN2at6native52_GLOBAL__N__ff984223_19_ForeachTernaryOp_cu_5285c63625multi_tensor_apply_kernelINS1_28TensorListScalarListMetadataIdLi3EEENS1_26TernaryOpScalarListFunctorIdLi3ELi2ELi2EEEJNS0_11LerpFunctorIdEEEEEvT_T0_DpT1_ --------------------------
	.section	.nv.constant0._ZN2at6native52_GLOBAL__N__ff984223_19_ForeachTernaryOp_cu_5285c63625multi_tensor_apply_kernelINS1_28TensorListScalarListMetadataIdLi3EEENS1_26TernaryOpScalarListFunctorIdLi3ELi2ELi2EEEJNS0_11LerpFunctorIdEEEEEvT_T0_DpT1_,"a",@progbits
	.sectionflags	@""
	.align	4
.nv.constant0._ZN2at6native52_GLOBAL__N__ff984223_19_ForeachTernaryOp_cu_5285c63625multi_tensor_apply_kernelINS1_28TensorListScalarListMetadataIdLi3EEENS1_26TernaryOpScalarListFunctorIdLi3ELi2ELi2EEEJNS0_11LerpFunctorIdEEEEEvT_T0_DpT1_:
	.zero		4418


//--------------------- .nv.constant0._ZN2at6native52_GLOBAL__N__ff984223_19_ForeachTernaryOp_cu_5285c63625multi_tensor_apply_kernelINS1_18TensorListMetadataILi2EEENS1_22TernaryOpScalarFunctorIN3c108BFloat16ELi2ELi2ELi0EEEJNS0_11LerpFunctorIfEEfEEEvT_T0_DpT1_ --------------------------
	.section	.nv.constant0._ZN2at6native52_GLOBAL__N__ff984223_19_ForeachTernaryOp_cu_5285c63625multi_tensor_apply_kernelINS1_18TensorListMetadataILi2EEENS1_22TernaryOpScalarFunctorIN3c108BFloat16ELi2ELi2ELi0EEEJNS0_11LerpFunctorIfEEfEEEvT_T0_DpT1_,"a",@progbits
	.sectionflags	@""
	.align	4
.nv.constant0._ZN2at6native52_GLOBAL__N__ff984223_19_ForeachTernaryOp_cu_5285c63625multi_tensor_apply_kernelINS1_18TensorListMetadataILi2EEENS1_22TernaryOpScalarFunctorIN3c108BFloat16ELi2ELi2ELi0EEEJNS0_11LerpFunctorIfEEfEEEvT_T0_DpT1_:
	.zero		4048


//--------------------- .nv.constant0._ZN2at6native52_GLOBAL__N__ff984223_19_ForeachTernaryOp_cu_5285c63625multi_tensor_apply_kernelINS1_18TensorListMetadataILi2EEENS1_22TernaryOpScalarFunctorIN3c104HalfELi2ELi2ELi0EEEJNS0_11LerpFunctorIfEEfEEEvT_T0_DpT1_ --------------------------
	.section	.nv.constant0._ZN2at6native52_GLOBAL__N__ff984223_19_ForeachTernaryOp_cu_5285c63625multi_tensor_apply_kernelINS1_18TensorListMetadataILi2EEENS1_22TernaryOpScalarFunctorIN3c104HalfELi2ELi2ELi0EEEJNS0_11LerpFunctorIfEEfEEEvT_T0_DpT1_,"a",@progbits
	.sectionflags	@""
	.align	4
.nv.constant0._ZN2at6native52_GLOBAL__N__ff984223_19_ForeachTernaryOp_cu_5285c63625multi_tensor_apply_kernelINS1_18TensorListMetadataILi2EEENS1_22TernaryOpScalarFunctorIN3c104HalfELi2ELi2ELi0EEEJNS0_11LerpFunctorIfEEfEEEvT_T0_DpT1_:
	.zero		4048


//--------------------- .nv.constant0._ZN2at6native52_GLOBAL__N__ff984223_19_ForeachTernaryOp_cu_5285c63625multi_tensor_apply_kernelINS1_18TensorListMetadataILi2EEENS1_22TernaryOpScalarFunctorIN3c107complexIfEELi2ELi2ELi0EEEJNS0_11LerpFunctorIS8_EES8_EEEvT_T0_DpT1_ --------------------------
	.section	.nv.constant0._ZN2at6native52_GLOBAL__N__ff984223_19_ForeachTernaryOp_cu_5285c63625multi_tensor_apply_kernelINS1_18TensorListMetadataILi2EEENS1_22TernaryOpScalarFunctorIN3c107complexIfEELi2ELi2ELi0EEEJNS0_11LerpFunctorIS8_EES8_EEEvT_T0_DpT1_,"a",@progbits
	.sectionflags	@""
	.align	4
.nv.constant0._ZN2at6native52_GLOBAL__N__ff984223_19_ForeachTernaryOp_cu_5285c63625multi_tensor_apply_kernelINS1_18TensorListMetadataILi2EEENS1_22TernaryOpScalarFunctorIN3c107complexIfEELi2ELi2ELi0EEEJNS0_11LerpFunctorIS8_EES8_EEEvT_T0_DpT1_:
	.zero		4056


//--------------------- .nv.constant0._ZN2at6native52_GLOBAL__N__ff984223_19_ForeachTernaryOp_cu_5285c63625multi_tensor_apply_kernelINS1_18TensorListMetadataILi2EEENS1_22TernaryOpScalarFunctorIN3c107complexIdEELi2ELi2ELi0EEEJNS0_11LerpFunctorIS8_EES8_EEEvT_T0_DpT1_ --------------------------
	.section	.nv.constant0._ZN2at6native52_GLOBAL__N__ff984223_19_ForeachTernaryOp_cu_5285c63625multi_tensor_apply_kernelINS1_18TensorListMetadataILi2EEENS1_22TernaryOpScalarFunctorIN3c107complexIdEELi2ELi2ELi0EEEJNS0_11LerpFunctorIS8_EES8_EEEvT_T0_DpT1_,"a",@progbits
	.sectionflags	@""
	.align	4
.nv.constant0._ZN2at6native52_GLOBAL__N__ff984223_19_ForeachTernaryOp_cu_5285c63625multi_tensor_apply_kernelINS1_18TensorListMetadataILi2EEENS1_22TernaryOpScalarFunctorIN3c107complexIdEELi2ELi2ELi0EEEJNS0_11LerpFunctorIS8_EES8_EEEvT_T0_DpT1_:
	.zero		4064


//--------------------- .nv.constant0._ZN2at6native52_GLOBAL__N__ff984223_19_ForeachTernaryOp_cu_5285c63625multi_tensor_apply_kernelINS1_18TensorListMetadataILi2EEENS1_22TernaryOpScalarFunctorIfLi2ELi2ELi0EEEJNS0_11LerpFunctorIfEEfEEEvT_T0_DpT1_ --------------------------
	.section	.nv.constant0._ZN2at6native52_GLOBAL__N__ff984223_19_ForeachTernaryOp_cu_5285c63625multi_tensor_apply_kernelINS1_18TensorListMetadataILi2EEENS1_22TernaryOpScalarFunctorIfLi2ELi2ELi0EEEJNS0_11LerpFunctorIfEEfEEEvT_T0_DpT1_,"a",@progbits
	.sectionflags	@""
	.align	4
.nv.constant0._ZN2at6native52_GLOBAL__N__ff984223_19_ForeachTernaryOp_cu_5285c63625multi_tensor_apply_kernelINS1_18TensorListMetadataILi2EEENS1_22TernaryOpScalarFunctorIfLi2ELi2ELi0EEEJNS0_11LerpFunctorIfEEfEEEvT_T0_DpT1_:
	.zero		4048


//--------------------- .nv.constant0._ZN2at6native52_GLOBAL__N__ff984223_19_ForeachTernaryOp_cu_5285c63625multi_tensor_apply_kernelINS1_18TensorListMetadataILi2EEENS1_22TernaryOpScalarFunctorIdLi2ELi2ELi0EEEJNS0_11LerpFunctorIdEEdEEEvT_T0_DpT1_ --------------------------
	.section	.nv.constant0._ZN2at6native52_GLOBAL__N__ff984223_19_ForeachTernaryOp_cu_5285c63625multi_tensor_apply_kernelINS1_18TensorListMetadataILi2EEENS1_22TernaryOpScalarFunctorIdLi2ELi2ELi0EEEJNS0_11LerpFunctorIdEEdEEEvT_T0_DpT1_,"a",@progbits
	.sectionflags	@""
	.align	4
.nv.constant0._ZN2at6native52_GLOBAL__N__ff984223_19_ForeachTernaryOp_cu_5285c63625multi_tensor_apply_kernelINS1_18TensorListMetadataILi2EEENS1_22TernaryOpScalarFunctorIdLi2ELi2ELi0EEEJNS0_11LerpFunctorIdEEdEEEvT_T0_DpT1_:
	.zero		4056


//--------------------- .nv.constant0._ZN2at6native52_GLOBAL__N__ff984223_19_ForeachTernaryOp_cu_5285c63625multi_tensor_apply_kernelINS1_18TensorListMetadataILi3EEENS1_22TernaryOpScalarFunctorIN3c108BFloat16ELi3ELi2ELi2EEEJNS0_11LerpFunctorIfEEfEEEvT_T0_DpT1_ --------------------------
	.section	.nv.constant0._ZN2at6native52_GLOBAL__N__ff984223_19_ForeachTernaryOp_cu_5285c63625multi_tensor_apply_kernelINS1_18TensorListMetadataILi3EEENS1_22TernaryOpScalarFunctorIN3c108BFloat16ELi3ELi2ELi2EEEJNS0_11LerpFunctorIfEEfEEEvT_T0_DpT1_,"a",@progbits
	.sectionflags	@""
	.align	4
.nv.constant0._ZN2at6native52_GLOBAL__N__ff984223_19_ForeachTernaryOp_cu_5285c63625multi_tensor_apply_kernelINS1_18TensorListMetadataILi3EEENS1_22TernaryOpScalarFunctorIN3c108BFloat16ELi3ELi2ELi2EEEJNS0_11LerpFunctorIfEEfEEEvT_T0_DpT1_:
	.zero		4048


//--------------------- .nv.constant0._ZN2at6native52_GLOBAL__N__ff984223_19_ForeachTernaryOp_cu_5285c63625multi_tensor_apply_kernelINS1_18TensorListMetadataILi3EEENS1_22TernaryOpScalarFunctorIN3c104HalfELi3ELi2ELi2EEEJNS0_11LerpFunctorIfEEfEEEvT_T0_DpT1_ --------------------------
	.section	.nv.constant0._ZN2at6native52_GLOBAL__N__ff984223_19_ForeachTernaryOp_cu_5285c63625multi_tensor_apply_kernelINS1_18TensorListMetadataILi3EEENS1_22TernaryOpScalarFunctorIN3c104HalfELi3ELi2ELi2EEEJNS0_11LerpFunctorIfEEfEEEvT_T0_DpT1_,"a",@progbits
	.sectionflags	@""
	.align	4
.nv.constant0._ZN2at6native52_GLOBAL__N__ff984223_19_ForeachTernaryOp_cu_5285c63625multi_tensor_apply_kernelINS1_18TensorListMetadataILi3EEENS1_22TernaryOpScalarFunctorIN3c104HalfELi3ELi2ELi2EEEJNS0_11LerpFunctorIfEEfEEEvT_T0_DpT1_:
	.zero		4048


//--------------------- .nv.constant0._ZN2at6native52_GLOBAL__N__ff984223_19_ForeachTernaryOp_cu_5285c63625multi_tensor_apply_kernelINS1_18TensorListMetadataILi3EEENS1_22TernaryOpScalarFunctorIN3c107complexIfEELi3ELi2ELi2EEEJNS0_11LerpFunctorIS8_EES8_EEEvT_T0_DpT1_ --------------------------
	.section	.nv.constant0._ZN2at6native52_GLOBAL__N__ff984223_19_ForeachTernaryOp_cu_5285c63625multi_tensor_apply_kernelINS1_18TensorListMetadataILi3EEENS1_22TernaryOpScalarFunctorIN3c107complexIfEELi3ELi2ELi2EEEJNS0_11LerpFunctorIS8_EES8_EEEvT_T0_DpT1_,"a",@progbits
	.sectionflags	@""
	.align	4
.nv.constant0._ZN2at6native52_GLOBAL__N__ff984223_19_ForeachTernaryOp_cu_5285c63625multi_tensor_apply_kernelINS1_18TensorListMetadataILi3EEENS1_22TernaryOpScalarFunctorIN3c107complexIfEELi3ELi2ELi2EEEJNS0_11LerpFunctorIS8_EES8_EEEvT_T0_DpT1_:
	.zero		4056


//--------------------- .nv.constant0._ZN2at6native52_GLOBAL__N__ff984223_19_ForeachTernaryOp_cu_5285c63625multi_tensor_apply_kernelINS1_18TensorListMetadataILi3EEENS1_22TernaryOpScalarFunctorIN3c107complexIdEELi3ELi2ELi2EEEJNS0_11LerpFunctorIS8_EES8_EEEvT_T0_DpT1_ --------------------------
	.section	.nv.constant0._ZN2at6native52_GLOBAL__N__ff984223_19_ForeachTernaryOp_cu_5285c63625multi_tensor_apply_kernelINS1_18TensorListMetadataILi3EEENS1_22TernaryOpScalarFunctorIN3c107complexIdEELi3ELi2ELi2EEEJNS0_11LerpFunctorIS8_EES8_EEEvT_T0_DpT1_,"a",@progbits
	.sectionflags	@""
	.align	4
.nv.constant0._ZN2at6native52_GLOBAL__N__ff984223_19_ForeachTernaryOp_cu_5285c63625multi_tensor_apply_kernelINS1_18TensorListMetadataILi3EEENS1_22TernaryOpScalarFunctorIN3c107complexIdEELi3ELi2ELi2EEEJNS0_11LerpFunctorIS8_EES8_EEEvT_T0_DpT1_:
	.zero		4064


//--------------------- .nv.constant0._ZN2at6native52_GLOBAL__N__ff984223_19_ForeachTernaryOp_cu_5285c63625multi_tensor_apply_kernelINS1_18TensorListMetadataILi3EEENS1_22TernaryOpScalarFunctorIfLi3ELi2ELi2EEEJNS0_11LerpFunctorIfEEfEEEvT_T0_DpT1_ --------------------------
	.section	.nv.constant0._ZN2at6native52_GLOBAL__N__ff984223_19_ForeachTernaryOp_cu_5285c63625multi_tensor_apply_kernelINS1_18TensorListMetadataILi3EEENS1_22TernaryOpScalarFunctorIfLi3ELi2ELi2EEEJNS0_11LerpFunctorIfEEfEEEvT_T0_DpT1_,"a",@progbits
	.sectionflags	@""
	.align	4
.nv.constant0._ZN2at6native52_GLOBAL__N__ff984223_19_ForeachTernaryOp_cu_5285c63625multi_tensor_apply_kernelINS1_18TensorListMetadataILi3EEENS1_22TernaryOpScalarFunctorIfLi3ELi2ELi2EEEJNS0_11LerpFunctorIfEEfEEEvT_T0_DpT1_:
	.zero		4048


//--------------------- .nv.constant0._ZN2at6native52_GLOBAL__N__ff984223_19_ForeachTernaryOp_cu_5285c63625multi_tensor_apply_kernelINS1_18TensorListMetadataILi3EEENS1_22TernaryOpScalarFunctorIdLi3ELi2ELi2EEEJNS0_11LerpFunctorIdEEdEEEvT_T0_DpT1_ --------------------------
	.section	.nv.constant0._ZN2at6native52_GLOBAL__N__ff984223_19_ForeachTernaryOp_cu_5285c63625multi_tensor_apply_kernelINS1_18TensorListMetadataILi3EEENS1_22TernaryOpScalarFunctorIdLi3ELi2ELi2EEEJNS0_11LerpFunctorIdEEdEEEvT_T0_DpT1_,"a",@progbits
	.sectionflags	@""
	.align	4
.nv.constant0._ZN2at6native52_GLOBAL__N__ff984223_19_ForeachTernaryOp_cu_5285c63625multi_tensor_apply_kernelINS1_18TensorListMetadataILi3EEENS1_22TernaryOpScalarFunctorIdLi3ELi2ELi2EEEJNS0_11LerpFunctorIdEEdEEEvT_T0_DpT1_:
	.zero		4056


//--------------------- .nv.constant0._ZN2at6native52_GLOBAL__N__ff984223_19_ForeachTernaryOp_cu_5285c63625multi_tensor_apply_kernelINS1_18TensorListMetadataILi3EEENS1_20TernaryOpListFunctorIN3c108BFloat16ELi3ELi3ELi0EEEJNS0_11LerpFunctorIfEEEEEvT_T0_DpT1_ --------------------------
	.section	.nv.constant0._ZN2at6native52_GLOBAL__N__ff984223_19_ForeachTernaryOp_cu_5285c63625multi_tensor_apply_kernelINS1_18TensorListMetadataILi3EEENS1_20TernaryOpListFunctorIN3c108BFloat16ELi3ELi3ELi0EEEJNS0_11LerpFunctorIfEEEEEvT_T0_DpT1_,"a",@progbits
	.sectionflags	@""
	.align	4
.nv.constant0._ZN2at6native52_GLOBAL__N__ff984223_19_ForeachTernaryOp_cu_5285c63625multi_tensor_apply_kernelINS1_18TensorListMetadataILi3EEENS1_20TernaryOpListFunctorIN3c108BFloat16ELi3ELi3ELi0EEEJNS0_11LerpFunctorIfEEEEEvT_T0_DpT1_:
	.zero		4042


//--------------------- .nv.constant0._ZN2at6native52_GLOBAL__N__ff984223_19_ForeachTernaryOp_cu_5285c63625multi_tensor_apply_kernelINS1_18TensorListMetadataILi3EEENS1_20TernaryOpListFunctorIN3c104HalfELi3ELi3ELi0EEEJNS0_11LerpFunctorIfEEEEEvT_T0_DpT1_ --------------------------
	.section	.nv.constant0._ZN2at6native52_GLOBAL__N__ff984223_19_ForeachTernaryOp_cu_5285c63625multi_tensor_apply_kernelINS1_18TensorListMetadataILi3EEENS1_20TernaryOpListFunctorIN3c104HalfELi3ELi3ELi0EEEJNS0_11LerpFunctorIfEEEEEvT_T0_DpT1_,"a",@progbits
	.sectionflags	@""
	.align	4
.nv.constant0._ZN2at6native52_GLOBAL__N__ff984223_19_ForeachTernaryOp_cu_5285c63625multi_tensor_apply_kernelINS1_18TensorListMetadataILi3EEENS1_20TernaryOpListFunctorIN3c104HalfELi3ELi3ELi0EEEJNS0_11LerpFunctorIfEEEEEvT_T0_DpT1_:
	.zero		4042


//--------------------- .nv.constant0._ZN2at6native52_GLOBAL__N__ff984223_19_ForeachTernaryOp_cu_5285c63625multi_tensor_apply_kernelINS1_18TensorListMetadataILi3EEENS1_20TernaryOpListFunctorIN3c107complexIfEELi3ELi3ELi0EEEJNS0_11LerpFunctorIS8_EEEEEvT_T0_DpT1_ --------------------------
	.section	.nv.constant0._ZN2at6native52_GLOBAL__N__ff984223_19_ForeachTernaryOp_cu_5285c63625multi_tensor_apply_kernelINS1_18TensorListMetadataILi3EEENS1_20TernaryOpListFunctorIN3c107complexIfEELi3ELi3ELi0EEEJNS0_11LerpFunctorIS8_EEEEEvT_T0_DpT1_,"a",@progbits
	.sectionflags	@""
	.align	4
.nv.constant0._ZN2at6native52_GLOBAL__N__ff984223_19_ForeachTernaryOp_cu_5285c63625multi_tensor_apply_kernelINS1_18TensorListMetadataILi3EEENS1_20TernaryOpListFunctorIN3c107complexIfEELi3ELi3ELi0EEEJNS0_11LerpFunctorIS8_EEEEEvT_T0_DpT1_:
	.zero		4042


//--------------------- .nv.constant0._ZN2at6native52_GLOBAL__N__ff984223_19_ForeachTernaryOp_cu_5285c63625multi_tensor_apply_kernelINS1_18TensorListMetadataILi3EEENS1_20TernaryOpListFunctorIN3c107complexIdEELi3ELi3ELi0EEEJNS0_11LerpFunctorIS8_EEEEEvT_T0_DpT1_ --------------------------
	.section	.nv.constant0._ZN2at6native52_GLOBAL__N__ff984223_19_ForeachTernaryOp_cu_5285c63625multi_tensor_apply_kernelINS1_18TensorListMetadataILi3EEENS1_20TernaryOpListFunctorIN3c107complexIdEELi3ELi3ELi0EEEJNS0_11LerpFunctorIS8_EEEEEvT_T0_DpT1_,"a",@progbits
	.sectionflags	@""
	.align	4
.nv.constant0._ZN2at6native52_GLOBAL__N__ff984223_19_ForeachTernaryOp_cu_5285c63625multi_tensor_apply_kernelINS1_18TensorListMetadataILi3EEENS1_20TernaryOpListFunctorIN3c107complexIdEELi3ELi3ELi0EEEJNS0_11LerpFunctorIS8_EEEEEvT_T0_DpT1_:
	.zero		4042


//--------------------- .nv.constant0._ZN2at6native52_GLOBAL__N__ff984223_19_ForeachTernaryOp_cu_5285c63625multi_tensor_apply_kernelINS1_18TensorListMetadataILi3EEENS1_20TernaryOpListFunctorIfLi3ELi3ELi0EEEJNS0_11LerpFunctorIfEEEEEvT_T0_DpT1_ --------------------------
	.section	.nv.constant0._ZN2at6native52_GLOBAL__N__ff984223_19_ForeachTernaryOp_cu_5285c63625multi_tensor_apply_kernelINS1_18TensorListMetadataILi3EEENS1_20TernaryOpListFunctorIfLi3ELi3ELi0EEEJNS0_11LerpFunctorIfEEEEEvT_T0_DpT1_,"a",@progbits
	.sectionflags	@""
	.align	4
.nv.constant0._ZN2at6native52_GLOBAL__N__ff984223_19_ForeachTernaryOp_cu_5285c63625multi_tensor_apply_kernelINS1_18TensorListMetadataILi3EEENS1_20TernaryOpListFunctorIfLi3ELi3ELi0EEEJNS0_11LerpFunctorIfEEEEEvT_T0_DpT1_:
	.zero		4042


//--------------------- .nv.constant0._ZN2at6native52_GLOBAL__N__ff984223_19_ForeachTernaryOp_cu_5285c63625multi_tensor_apply_kernelINS1_18TensorListMetadataILi3EEENS1_20TernaryOpListFunctorIdLi3ELi3ELi0EEEJNS0_11LerpFunctorIdEEEEEvT_T0_DpT1_ --------------------------
	.section	.nv.constant0._ZN2at6native52_GLOBAL__N__ff984223_19_ForeachTernaryOp_cu_5285c63625multi_tensor_apply_kernelINS1_18TensorListMetadataILi3EEENS1_20TernaryOpListFunctorIdLi3ELi3ELi0EEEJNS0_11LerpFunctorIdEEEEEvT_T0_DpT1_,"a",@progbits
	.sectionflags	@""
	.align	4
.nv.constant0._ZN2at6native52_GLOBAL__N__ff984223_19_ForeachTernaryOp_cu_5285c63625multi_tensor_apply_kernelINS1_18TensorListMetadataILi3EEENS1_20TernaryOpListFunctorIdLi3ELi3ELi0EEEJNS0_11LerpFunctorIdEEEEEvT_T0_DpT1_:
	.zero		4042


//--------------------- .nv.constant0._ZN2at6native52_GLOBAL__N__ff984223_19_ForeachTernaryOp_cu_5285c63625multi_tensor_apply_kernelINS1_18TensorListMetadataILi4EEENS1_20TernaryOpListFunctorIN3c108BFloat16ELi4ELi3ELi3EEEJNS0_11LerpFunctorIfEEEEEvT_T0_DpT1_ --------------------------
	.section	.nv.constant0._ZN2at6native52_GLOBAL__N__ff984223_19_ForeachTernaryOp_cu_5285c63625multi_tensor_apply_kernelINS1_18TensorListMetadataILi4EEENS1_20TernaryOpListFunctorIN3c108BFloat16ELi4ELi3ELi3EEEJNS0_11LerpFunctorIfEEEEEvT_T0_DpT1_,"a",@progbits
	.sectionflags	@""
	.align	4
.nv.constant0._ZN2at6native52_GLOBAL__N__ff984223_19_ForeachTernaryOp_cu_5285c63625multi_tensor_apply_kernelINS1_18TensorListMetadataILi4EEENS1_20TernaryOpListFunctorIN3c108BFloat16ELi4ELi3ELi3EEEJNS0_11LerpFunctorIfEEEEEvT_T0_DpT1_:
	.zero		3946


//--------------------- .nv.constant0._ZN2at6native52_GLOBAL__N__ff984223_19_ForeachTernaryOp_cu_5285c63625multi_tensor_apply_kernelINS1_18TensorListMetadataILi4EEENS1_20TernaryOpListFunctorIN3c104HalfELi4ELi3ELi3EEEJNS0_11LerpFunctorIfEEEEEvT_T0_DpT1_ --------------------------
	.section	.nv.constant0._ZN2at6native52_GLOBAL__N__ff984223_19_ForeachTernaryOp_cu_5285c63625multi_tensor_apply_kernelINS1_18TensorListMetadataILi4EEENS1_20TernaryOpListFunctorIN3c104HalfELi4ELi3ELi3EEEJNS0_11LerpFunctorIfEEEEEvT_T0_DpT1_,"a",@progbits
	.sectionflags	@""
	.align	4
.nv.constant0._ZN2at6native52_GLOBAL__N__ff984223_19_ForeachTernaryOp_cu_5285c63625multi_tensor_apply_kernelINS1_18TensorListMetadataILi4EEENS1_20TernaryOpListFunctorIN3c104HalfELi4ELi3ELi3EEEJNS0_11LerpFunctorIfEEEEEvT_T0_DpT1_:
	.zero		3946


//--------------------- .nv.constant0._ZN2at6native52_GLOBAL__N__ff984223_19_ForeachTernaryOp_cu_5285c63625multi_tensor_apply_kernelINS1_18TensorListMetadataILi4EEENS1_20TernaryOpListFunctorIN3c107complexIfEELi4ELi3ELi3EEEJNS0_11LerpFunctorIS8_EEEEEvT_T0_DpT1_ --------------------------
	.section	.nv.constant0._ZN2at6native52_GLOBAL__N__ff984223_19_ForeachTernaryOp_cu_5285c63625multi_tensor_apply_kernelINS1_18TensorListMetadataILi4EEENS1_20TernaryOpListFunctorIN3c107complexIfEELi4ELi3ELi3EEEJNS0_11LerpFunctorIS8_EEEEEvT_T0_DpT1_,"a",@progbits
	.sectionflags	@""
	.align	4
.nv.constant0._ZN2at6native52_GLOBAL__N__ff984223_19_ForeachTernaryOp_cu_5285c63625multi_tensor_apply_kernelINS1_18TensorListMetadataILi4EEENS1_20TernaryOpListFunctorIN3c107complexIfEELi4ELi3ELi3EEEJNS0_11LerpFunctorIS8_EEEEEvT_T0_DpT1_:
	.zero		3946


//--------------------- .nv.constant0._ZN2at6native52_GLOBAL__N__ff984223_19_ForeachTernaryOp_cu_5285c63625multi_tensor_apply_kernelINS1_18TensorListMetadataILi4EEENS1_20TernaryOpListFunctorIN3c107complexIdEELi4ELi3ELi3EEEJNS0_11LerpFunctorIS8_EEEEEvT_T0_DpT1_ --------------------------
	.section	.nv.constant0._ZN2at6native52_GLOBAL__N__ff984223_19_ForeachTernaryOp_cu_5285c63625multi_tensor_apply_kernelINS1_18TensorListMetadataILi4EEENS1_20TernaryOpListFunctorIN3c107complexIdEELi4ELi3ELi3EEEJNS0_11LerpFunctorIS8_EEEEEvT_T0_DpT1_,"a",@progbits
	.sectionflags	@""
	.align	4
.nv.constant0._ZN2at6native52_GLOBAL__N__ff984223_19_ForeachTernaryOp_cu_5285c63625multi_tensor_apply_kernelINS1_18TensorListMetadataILi4EEENS1_20TernaryOpListFunctorIN3c107complexIdEELi4ELi3ELi3EEEJNS0_11LerpFunctorIS8_EEEEEvT_T0_DpT1_:
	.zero		3946


//--------------------- .nv.constant0._ZN2at6native52_GLOBAL__N__ff984223_19_ForeachTernaryOp_cu_5285c63625multi_tensor_apply_kernelINS1_18TensorListMetadataILi4EEENS1_20TernaryOpListFunctorIfLi4ELi3ELi3EEEJNS0_11LerpFunctorIfEEEEEvT_T0_DpT1_ --------------------------
	.section	.nv.constant0._ZN2at6native52_GLOBAL__N__ff984223_19_ForeachTernaryOp_cu_5285c63625multi_tensor_apply_kernelINS1_18TensorListMetadataILi4EEENS1_20TernaryOpListFunctorIfLi4ELi3ELi3EEEJNS0_11LerpFunctorIfEEEEEvT_T0_DpT1_,"a",@progbits
	.sectionflags	@""
	.align	4
.nv.constant0._ZN2at6native52_GLOBAL__N__ff984223_19_ForeachTernaryOp_cu_5285c63625multi_tensor_apply_kernelINS1_18TensorListMetadataILi4EEENS1_20TernaryOpListFunctorIfLi4ELi3ELi3EEEJNS0_11LerpFunctorIfEEEEEvT_T0_DpT1_:
	.zero		3946


//--------------------- .nv.constant0._ZN2at6native52_GLOBAL__N__ff984223_19_ForeachTernaryOp_cu_5285c63625multi_tensor_apply_kernelINS1_18TensorListMetadataILi4EEENS1_20TernaryOpListFunctorIdLi4ELi3ELi3EEEJNS0_11LerpFunctorIdEEEEEvT_T0_DpT1_ --------------------------
	.section	.nv.constant0._ZN2at6native52_GLOBAL__N__ff984223_19_ForeachTernaryOp_cu_5285c63625multi_tensor_apply_kernelINS1_18TensorListMetadataILi4EEENS1_20TernaryOpListFunctorIdLi4ELi3ELi3EEEJNS0_11LerpFunctorIdEEEEEvT_T0_DpT1_,"a",@progbits
	.sectionflags	@""
	.align	4
.nv.constant0._ZN2at6native52_GLOBAL__N__ff984223_19_ForeachTernaryOp_cu_5285c63625multi_tensor_apply_kernelINS1_18TensorListMetadataILi4EEENS1_20TernaryOpListFunctorIdLi4ELi3ELi3EEEJNS0_11LerpFunctorIdEEEEEvT_T0_DpT1_:
	.zero		3946


//--------------------- SYMBOLS --------------------------

	.type		.nv.reservedSmem.offset0,@object
	.size		.nv.reservedSmem.offset0,0x4
